	.target	sm_90a

	.elftype	@"ET_EXEC"


//--------------------- .note.nv.tkinfo           --------------------------
	.section	.note.nv.tkinfo,"",@"SHT_NOTE"
	.sectionflags	@"SHF_NOTE_NV_TKINFO"
	.tkinfo
        /*0018*/ 	.word	0x00000002
        /*0030*/ 	.string	""
        /*0030*/ 	.string	"ptxas"
        /*0030*/ 	.string	"Cuda compilation tools, release 13.0, V13.0.88"
        /*0030*/ 	.string	"Build cuda_13.0.r13.0/compiler.36424714_0"
        /*0030*/ 	.string	"-v  -suppress-debug-info  -lineinfo  -arch sm_90a "



//--------------------- .note.nv.cuinfo           --------------------------
	.section	.note.nv.cuinfo,"",@"SHT_NOTE"
	.sectionflags	@"SHF_NOTE_NV_CUINFO"
        /*0018*/ 	.short	0x0002
        /*001a*/ 	.short	0x005a
        /*001c*/ 	.short	0x0082
	.zero		2


//--------------------- .nv.info                  --------------------------
	.section	.nv.info,"",@"SHT_CUDA_INFO"
	.align	4


	//----- nvinfo : EIATTR_REGCOUNT
	.align		4
        /*0000*/ 	.byte	0x04, 0x2f
        /*0002*/ 	.short	(.L_1 - .L_0)
	.align		4
.L_0:
        /*0004*/ 	.word	index@(matmul_kernel)
        /*0008*/ 	.word	0x000000ff


	//----- nvinfo : EIATTR_FRAME_SIZE
	.align		4
.L_1:
        /*000c*/ 	.byte	0x04, 0x11
        /*000e*/ 	.short	(.L_3 - .L_2)
	.align		4
.L_2:
        /*0010*/ 	.word	index@(matmul_kernel)
        /*0014*/ 	.word	0x00005bc8


	//----- nvinfo : EIATTR_MIN_STACK_SIZE
	.align		4
.L_3:
        /*0018*/ 	.byte	0x04, 0x12
        /*001a*/ 	.short	(.L_5 - .L_4)
	.align		4
.L_4:
        /*001c*/ 	.word	index@(matmul_kernel)
        /*0020*/ 	.word	0x00005bc8
.L_5:


//--------------------- .nv.compat                --------------------------
	.section	.nv.compat,"",@"SHT_CUDA_COMPAT_INFO"
	.align	4
        /*0000*/ 	.byte	0x02, 0x09, 0x01, 0x00, 0x02, 0x02, 0x04, 0x00, 0x02, 0x05, 0x05, 0x00, 0x03, 0x07, 0x01, 0x01
        /*0010*/ 	.byte	0x02, 0x03, 0x00, 0x00, 0x02, 0x06, 0x01, 0x00, 0x04, 0x0b, 0x08, 0x00, 0x00, 0x00, 0x00, 0x00
        /*0020*/ 	.byte	0x00, 0x00, 0x00, 0x00


//--------------------- .nv.info.matmul_kernel    --------------------------
	.section	.nv.info.matmul_kernel,"",@"SHT_CUDA_INFO"
	.sectionflags	@""
	.align	4


	//----- nvinfo : EIATTR_CUDA_API_VERSION
	.align		4
        /*0000*/ 	.byte	0x04, 0x37
        /*0002*/ 	.short	(.L_7 - .L_6)
.L_6:
        /*0004*/ 	.word	0x00000082


	//----- nvinfo : EIATTR_KPARAM_INFO
	.align		4
.L_7:
        /*0008*/ 	.byte	0x04, 0x17
        /*000a*/ 	.short	(.L_9 - .L_8)
.L_8:
        /*000c*/ 	.word	0x00000000
        /*0010*/ 	.short	0x000d
        /*0012*/ 	.short	0x0048
        /*0014*/ 	.byte	0x00, 0xf4, 0x21, 0x00


	//----- nvinfo : EIATTR_KPARAM_INFO
	.align		4
.L_9:
        /*0018*/ 	.byte	0x04, 0x17
        /*001a*/ 	.short	(.L_11 - .L_10)
.L_10:
        /*001c*/ 	.word	0x00000000
        /*0020*/ 	.short	0x000c
        /*0022*/ 	.short	0x0040
        /*0024*/ 	.byte	0x00, 0xf4, 0x21, 0x00


	//----- nvinfo : EIATTR_KPARAM_INFO
	.align		4
.L_11:
        /*0028*/ 	.byte	0x04, 0x17
        /*002a*/ 	.short	(.L_13 - .L_12)
.L_12:
        /*002c*/ 	.word	0x00000000
        /*0030*/ 	.short	0x000b
        /*0032*/ 	.short	0x0038
        /*0034*/ 	.byte	0x00, 0xf0, 0x11, 0x00


	//----- nvinfo : EIATTR_KPARAM_INFO
	.align		4
.L_13:
        /*0038*/ 	.byte	0x04, 0x17
        /*003a*/ 	.short	(.L_15 - .L_14)
.L_14:
        /*003c*/ 	.word	0x00000000
        /*0040*/ 	.short	0x000a
        /*0042*/ 	.short	0x0034
        /*0044*/ 	.byte	0x00, 0xf0, 0x11, 0x00


	//----- nvinfo : EIATTR_KPARAM_INFO
	.align		4
.L_15:
        /*0048*/ 	.byte	0x04, 0x17
        /*004a*/ 	.short	(.L_17 - .L_16)
.L_16:
        /*004c*/ 	.word	0x00000000
        /*0050*/ 	.short	0x0009
        /*0052*/ 	.short	0x0030
        /*0054*/ 	.byte	0x00, 0xf0, 0x11, 0x00


	//----- nvinfo : EIATTR_KPARAM_INFO
	.align		4
.L_17:
        /*0058*/ 	.byte	0x04, 0x17
        /*005a*/ 	.short	(.L_19 - .L_18)
.L_18:
        /*005c*/ 	.word	0x00000000
        /*0060*/ 	.short	0x0008
        /*0062*/ 	.short	0x002c
        /*0064*/ 	.byte	0x00, 0xf0, 0x11, 0x00


	//----- nvinfo : EIATTR_KPARAM_INFO
	.align		4
.L_19:
        /*0068*/ 	.byte	0x04, 0x17
        /*006a*/ 	.short	(.L_21 - .L_20)
.L_20:
        /*006c*/ 	.word	0x00000000
        /*0070*/ 	.short	0x0007
        /*0072*/ 	.short	0x0028
        /*0074*/ 	.byte	0x00, 0xf0, 0x11, 0x00


	//----- nvinfo : EIATTR_KPARAM_INFO
	.align		4
.L_21:
        /*0078*/ 	.byte	0x04, 0x17
        /*007a*/ 	.short	(.L_23 - .L_22)
.L_22:
        /*007c*/ 	.word	0x00000000
        /*0080*/ 	.short	0x0006
        /*0082*/ 	.short	0x0024
        /*0084*/ 	.byte	0x00, 0xf0, 0x11, 0x00


	//----- nvinfo : EIATTR_KPARAM_INFO
	.align		4
.L_23:
        /*0088*/ 	.byte	0x04, 0x17
        /*008a*/ 	.short	(.L_25 - .L_24)
.L_24:
        /*008c*/ 	.word	0x00000000
        /*0090*/ 	.short	0x0005
        /*0092*/ 	.short	0x0020
        /*0094*/ 	.byte	0x00, 0xf0, 0x11, 0x00


	//----- nvinfo : EIATTR_KPARAM_INFO
	.align		4
.L_25:
        /*0098*/ 	.byte	0x04, 0x17
        /*009a*/ 	.short	(.L_27 - .L_26)
.L_26:
        /*009c*/ 	.word	0x00000000
        /*00a0*/ 	.short	0x0004
        /*00a2*/ 	.short	0x001c
        /*00a4*/ 	.byte	0x00, 0xf0, 0x11, 0x00


	//----- nvinfo : EIATTR_KPARAM_INFO
	.align		4
.L_27:
        /*00a8*/ 	.byte	0x04, 0x17
        /*00aa*/ 	.short	(.L_29 - .L_28)
.L_28:
        /*00ac*/ 	.word	0x00000000
        /*00b0*/ 	.short	0x0003
        /*00b2*/ 	.short	0x0018
        /*00b4*/ 	.byte	0x00, 0xf0, 0x11, 0x00


	//----- nvinfo : EIATTR_KPARAM_INFO
	.align		4
.L_29:
        /*00b8*/ 	.byte	0x04, 0x17
        /*00ba*/ 	.short	(.L_31 - .L_30)
.L_30:
        /*00bc*/ 	.word	0x00000000
        /*00c0*/ 	.short	0x0002
        /*00c2*/ 	.short	0x0010
        /*00c4*/ 	.byte	0x00, 0xf4, 0x21, 0x00


	//----- nvinfo : EIATTR_KPARAM_INFO
	.align		4
.L_31:
        /*00c8*/ 	.byte	0x04, 0x17
        /*00ca*/ 	.short	(.L_33 - .L_32)
.L_32:
        /*00cc*/ 	.word	0x00000000
        /*00d0*/ 	.short	0x0001
        /*00d2*/ 	.short	0x0008
        /*00d4*/ 	.byte	0x00, 0xf4, 0x21, 0x00


	//----- nvinfo : EIATTR_KPARAM_INFO
	.align		4
.L_33:
        /*00d8*/ 	.byte	0x04, 0x17
        /*00da*/ 	.short	(.L_35 - .L_34)
.L_34:
        /*00dc*/ 	.word	0x00000000
        /*00e0*/ 	.short	0x0000
        /*00e2*/ 	.short	0x0000
        /*00e4*/ 	.byte	0x00, 0xf4, 0x21, 0x00


	//----- nvinfo : EIATTR_SPARSE_MMA_MASK
	.align		4
.L_35:
        /*00e8*/ 	.byte	0x03, 0x50
        /*00ea*/ 	.short	0x0000


	//----- nvinfo : EIATTR_MAXREG_COUNT
	.align		4
        /*00ec*/ 	.byte	0x03, 0x1b
        /*00ee*/ 	.short	0x00ff


	//----- nvinfo : EIATTR_NUM_BARRIERS
	.align		4
        /*00f0*/ 	.byte	0x02, 0x4c
        /*00f2*/ 	.byte	0x01
	.zero		1


	//----- nvinfo : EIATTR_ANNOTATIONS
	.align		4
        /*00f4*/ 	.byte	0x04, 0x55
        /*00f6*/ 	.short	(.L_37 - .L_36)


	//   ....[0]....
.L_36:
        /*00f8*/ 	.word	0x00000001
        /*00fc*/ 	.byte	0x70, 0x00, 0x00, 0x00, 0x01, 0x00, 0x00, 0x00, 0xb0, 0x00, 0x00, 0x00, 0x01, 0x00, 0x00, 0x00
        /* <DEDUP_REMOVED lines=1388> */
        /*57cc*/ 	.byte	0xa0, 0x3c, 0x01, 0x00, 0x01, 0x00, 0x00, 0x00, 0xb0, 0x3c, 0x01, 0x00


	//----- nvinfo : EIATTR_MERCURY_ISA_VERSION
	.align		4
.L_37:
        /*57d8*/ 	.byte	0x03, 0x5f
        /*57da*/ 	.short	0x0101


	//----- nvinfo : EIATTR_EXIT_INSTR_OFFSETS
	.align		4
        /*57dc*/ 	.byte	0x04, 0x1c
        /*57de*/ 	.short	(.L_39 - .L_38)


	//   ....[0]....
.L_38:
        /*57e0*/ 	.word	0x000e5e20


	//   ....[1]....
        /*57e4*/ 	.word	0x000e5e50


	//----- nvinfo : EIATTR_REQNTID
	.align		4
.L_39:
        /*57e8*/ 	.byte	0x04, 0x10
        /*57ea*/ 	.short	(.L_41 - .L_40)
.L_40:
        /*57ec*/ 	.word	0x00000080
        /*57f0*/ 	.word	0x00000001
        /*57f4*/ 	.word	0x00000001


	//----- nvinfo : EIATTR_CBANK_PARAM_SIZE
	.align		4
.L_41:
        /*57f8*/ 	.byte	0x03, 0x19
        /*57fa*/ 	.short	0x0050


	//----- nvinfo : EIATTR_PARAM_CBANK
	.align		4
        /*57fc*/ 	.byte	0x04, 0x0a
        /*57fe*/ 	.short	(.L_43 - .L_42)
	.align		4
.L_42:
        /*5800*/ 	.word	index@(.nv.constant0.matmul_kernel)
        /*5804*/ 	.short	0x0210
        /*5806*/ 	.short	0x0050


	//----- nvinfo : EIATTR_SW_WAR
	.align		4
.L_43:
        /*5808*/ 	.byte	0x04, 0x36
        /*580a*/ 	.short	(.L_45 - .L_44)
.L_44:
        /*580c*/ 	.word	0x00000008
.L_45:


//--------------------- .nv.callgraph             --------------------------
	.section	.nv.callgraph,"",@"SHT_CUDA_CALLGRAPH"
	.align	4
	.sectionentsize	8
	.align		4
        /*0000*/ 	.word	0x00000000
	.align		4
        /*0004*/ 	.word	0xffffffff
	.align		4
        /*0008*/ 	.word	0x00000000
	.align		4
        /*000c*/ 	.word	0xfffffffe
	.align		4
        /*0010*/ 	.word	0x00000000
	.align		4
        /*0014*/ 	.word	0xfffffffd
	.align		4
        /*0018*/ 	.word	0x00000000
	.align		4
        /*001c*/ 	.word	0xfffffffc


//--------------------- .text.matmul_kernel       --------------------------
	.section	.text.matmul_kernel,"ax",@progbits
	.align	128
        .global         matmul_kernel
        .type           matmul_kernel,@function
        .size           matmul_kernel,(.L_x_3 - matmul_kernel)
        .other          matmul_kernel,@"STO_CUDA_ENTRY STV_DEFAULT"
matmul_kernel:
.text.matmul_kernel:
[----:B------:R-:W0:Y:S02]  /*0000*/  LDC R1, c[0x0][0x28] ;  /* 0x00000a00ff017b82 */ /* 0x000e240000000800 */
[----:B0-----:R-:W-:-:S06]  /*0010*/  VIADD R1, R1, 0xffffa438 ;  /* 0xffffa43801017836 */ /* 0x001fcc0000000000 */
[----:B------:R-:W0:Y:S01]  /*0020*/  LDC.64 R4, c[0x0][0x228] ;  /* 0x00008a00ff047b82 */ /* 0x000e220000000a00 */
[----:B------:R-:W1:Y:S01]  /*0030*/  S2R R7, SR_CTAID.X ;  /* 0x0000000000077919 */ /* 0x000e620000002500 */
[----:B------:R-:W-:Y:S01]  /*0040*/  UMOV UR4, 0x400 ;  /* 0x0000040000047882 */ /* 0x000fe20000000000 */
[----:B------:R-:W-:Y:S01]  /*0050*/  ULDC.64 UR52, c[0x0][0x208] ;  /* 0x0000820000347ab9 */ /* 0x000fe20000000a00 */
[----:B------:R-:W-:Y:S01]  /*0060*/  CS2R R24, SRZ ;  /* 0x0000000000187805 */ /* 0x000fe2000001ff00 */
[----:B------:R2:W-:Y:S01]  /*0070*/  STL [R1+0x1c00], RZ ;  /* 0x001c00ff01007387 */ /* 0x0005e20000100800 */
[----:B------:R-:W-:Y:S02]  /*0080*/  CS2R R26, SRZ ;  /* 0x00000000001a7805 */ /* 0x000fe4000001ff00 */
[----:B------:R-:W-:Y:S01]  /*0090*/  CS2R R28, SRZ ;  /* 0x00000000001c7805 */ /* 0x000fe2000001ff00 */
[----:B------:R-:W3:Y:S01]  /*00a0*/  S2UR UR5, SR_CgaCtaId ;  /* 0x00000000000579c3 */ /* 0x000ee20000008800 */
[----:B------:R2:W-:Y:S01]  /*00b0*/  STL [R1+0x1c04], RZ ;  /* 0x001c04ff01007387 */ /* 0x0005e20000100800 */
[----:B------:R-:W-:-:S02]  /*00c0*/  CS2R R30, SRZ ;  /* 0x00000000001e7805 */ /* 0x000fc4000001ff00 */
[----:B------:R-:W-:Y:S02]  /*00d0*/  CS2R R32, SRZ ;  /* 0x0000000000207805 */ /* 0x000fe4000001ff00 */
[----:B------:R-:W-:Y:S01]  /*00e0*/  CS2R R34, SRZ ;  /* 0x0000000000227805 */ /* 0x000fe2000001ff00 */
[----:B------:R2:W-:Y:S01]  /*00f0*/  STL [R1+0x1c08], RZ ;  /* 0x001c08ff01007387 */ /* 0x0005e20000100800 */
[----:B------:R-:W-:Y:S02]  /*0100*/  CS2R R36, SRZ ;  /* 0x0000000000247805 */ /* 0x000fe4000001ff00 */
[----:B------:R-:W-:Y:S02]  /*0110*/  CS2R R38, SRZ ;  /* 0x0000000000267805 */ /* 0x000fe4000001ff00 */
[----:B------:R-:W-:Y:S01]  /*0120*/  CS2R R40, SRZ ;  /* 0x0000000000287805 */ /* 0x000fe2000001ff00 */
[----:B------:R2:W-:Y:S01]  /*0130*/  STL [R1+0x1c0c], RZ ;  /* 0x001c0cff01007387 */ /* 0x0005e20000100800 */
[----:B------:R-:W-:-:S02]  /*0140*/  CS2R R42, SRZ ;  /* 0x00000000002a7805 */ /* 0x000fc4000001ff00 */
[----:B------:R-:W-:Y:S02]  /*0150*/  CS2R R44, SRZ ;  /* 0x00000000002c7805 */ /* 0x000fe4000001ff00 */
[----:B------:R-:W-:Y:S01]  /*0160*/  CS2R R46, SRZ ;  /* 0x00000000002e7805 */ /* 0x000fe2000001ff00 */
[----:B------:R2:W-:Y:S01]  /*0170*/  STL [R1+0x1c10], RZ ;  /* 0x001c10ff01007387 */ /* 0x0005e20000100800 */
[----:B------:R-:W-:Y:S02]  /*0180*/  CS2R R48, SRZ ;  /* 0x0000000000307805 */ /* 0x000fe4000001ff00 */
[----:B------:R-:W-:Y:S01]  /*0190*/  CS2R R50, SRZ ;  /* 0x0000000000327805 */ /* 0x000fe2000001ff00 */
[----:B0-----:R-:W-:Y:S01]  /*01a0*/  VIADD R0, R5, 0x1ff ;  /* 0x000001ff05007836 */ /* 0x001fe20000000000 */
[----:B------:R2:W-:Y:S01]  /*01b0*/  STL [R1+0x1c14], RZ ;  /* 0x001c14ff01007387 */ /* 0x0005e20000100800 */
[----:B------:R-:W-:Y:S02]  /*01c0*/  CS2R R52, SRZ ;  /* 0x0000000000347805 */ /* 0x000fe4000001ff00 */
[----:B------:R-:W-:-:S02]  /*01d0*/  CS2R R54, SRZ ;  /* 0x0000000000367805 */ /* 0x000fc4000001ff00 */
[----:B------:R-:W-:Y:S01]  /*01e0*/  CS2R R56, SRZ ;  /* 0x0000000000387805 */ /* 0x000fe2000001ff00 */
[----:B------:R2:W-:Y:S01]  /*01f0*/  STL [R1+0x1c18], RZ ;  /* 0x001c18ff01007387 */ /* 0x0005e20000100800 */
[----:B------:R-:W-:Y:S02]  /*0200*/  SHF.R.S32.HI R3, RZ, 0x1f, R0 ;  /* 0x0000001fff037819 */ /* 0x000fe40000011400 */
[----:B------:R-:W-:Y:S01]  /*0210*/  CS2R R58, SRZ ;  /* 0x00000000003a7805 */ /* 0x000fe2000001ff00 */
[----:B---3--:R-:W-:Y:S01]  /*0220*/  ULEA UR4, UR5, UR4, 0x18 ;  /* 0x0000000405047291 */ /* 0x008fe2000f8ec03f */
[----:B------:R2:W-:Y:S01]  /*0230*/  STL [R1+0x1c1c], RZ ;  /* 0x001c1cff01007387 */ /* 0x0005e20000100800 */
[----:B------:R-:W-:Y:S02]  /*0240*/  LEA.HI R3, R3, R0, RZ, 0x9 ;  /* 0x0000000003037211 */ /* 0x000fe400078f48ff */
[----:B------:R-:W-:Y:S02]  /*0250*/  CS2R R60, SRZ ;  /* 0x00000000003c7805 */ /* 0x000fe4000001ff00 */
[----:B-1----:R-:W-:Y:S01]  /*0260*/  IABS R10, R7 ;  /* 0x00000007000a7213 */ /* 0x002fe20000000000 */
[----:B------:R2:W-:Y:S01]  /*0270*/  STL [R1+0x1c20], RZ ;  /* 0x001c20ff01007387 */ /* 0x0005e20000100800 */
[----:B------:R-:W-:-:S02]  /*0280*/  SHF.R.S32.HI R3, RZ, 0x9, R3 ;  /* 0x00000009ff037819 */ /* 0x000fc40000011403 */
[----:B------:R-:W-:Y:S02]  /*0290*/  CS2R R62, SRZ ;  /* 0x00000000003e7805 */ /* 0x000fe4000001ff00 */
[----:B------:R-:W-:Y:S01]  /*02a0*/  CS2R R64, SRZ ;  /* 0x0000000000407805 */ /* 0x000fe2000001ff00 */
[----:B------:R2:W-:Y:S01]  /*02b0*/  STL [R1+0x1c24], RZ ;  /* 0x001c24ff01007387 */ /* 0x0005e20000100800 */
[----:B------:R-:W-:Y:S01]  /*02c0*/  CS2R R66, SRZ ;  /* 0x0000000000427805 */ /* 0x000fe2000001ff00 */
[----:B------:R-:W-:Y:S01]  /*02d0*/  IMAD.SHL.U32 R6, R3, 0x4, RZ ;  /* 0x0000000403067824 */ /* 0x000fe200078e00ff */
[----:B------:R-:W-:Y:S01]  /*02e0*/  CS2R R68, SRZ ;  /* 0x0000000000447805 */ /* 0x000fe2000001ff00 */
[----:B------:R2:W-:Y:S01]  /*02f0*/  STL [R1+0x1c28], RZ ;  /* 0x001c28ff01007387 */ /* 0x0005e20000100800 */
[----:B------:R-:W-:Y:S02]  /*0300*/  CS2R R70, SRZ ;  /* 0x0000000000467805 */ /* 0x000fe4000001ff00 */
[----:B------:R-:W-:-:S02]  /*0310*/  CS2R R72, SRZ ;  /* 0x0000000000487805 */ /* 0x000fc4000001ff00 */
[-C--:B------:R-:W-:Y:S01]  /*0320*/  IABS R9, R6.reuse ;  /* 0x0000000600097213 */ /* 0x080fe20000000000 */
[----:B------:R2:W-:Y:S01]  /*0330*/  STL [R1+0x1c2c], RZ ;  /* 0x001c2cff01007387 */ /* 0x0005e20000100800 */
[----:B------:R-:W-:Y:S02]  /*0340*/  IABS R12, R6 ;  /* 0x00000006000c7213 */ /* 0x000fe40000000000 */
[----:B------:R-:W-:Y:S01]  /*0350*/  CS2R R74, SRZ ;  /* 0x00000000004a7805 */ /* 0x000fe2000001ff00 */
[----:B------:R-:W0:Y:S01]  /*0360*/  I2F.RP R0, R9 ;  /* 0x0000000900007306 */ /* 0x000e220000209400 */
        /* <DEDUP_REMOVED lines=13> */
[----:B------:R-:W-:Y:S01]  /*0440*/  CS2R R94, SRZ ;  /* 0x00000000005e7805 */ /* 0x000fe2000001ff00 */
[----:B0-----:R-:W0:Y:S01]  /*0450*/  MUFU.RCP R0, R0 ;  /* 0x0000000000007308 */ /* 0x001e220000001000 */
        /* <DEDUP_REMOVED lines=18> */
[----:B------:R-:W-:Y:S01]  /*0580*/  IMAD.MOV R0, RZ, RZ, -R12 ;  /* 0x000000ffff007224 */ /* 0x000fe200078e0a0c */
[----:B------:R-:W-:Y:S01]  /*0590*/  CS2R R120, SRZ ;  /* 0x0000000000787805 */ /* 0x000fe2000001ff00 */
[----:B------:R0:W1:Y:S01]  /*05a0*/  F2I.FTZ.U32.TRUNC.NTZ R3, R2 ;  /* 0x0000000200037305 */ /* 0x000062000021f000 */
        /* <DEDUP_REMOVED lines=9> */
[----:B0-----:R-:W-:Y:S01]  /*0640*/  IMAD.MOV.U32 R2, RZ, RZ, RZ ;  /* 0x000000ffff027224 */ /* 0x001fe200078e00ff */
[----:B------:R-:W-:-:S02]  /*0650*/  CS2R R134, SRZ ;  /* 0x0000000000867805 */ /* 0x000fc4000001ff00 */
[----:B------:R-:W-:Y:S01]  /*0660*/  CS2R R136, SRZ ;  /* 0x0000000000887805 */ /* 0x000fe2000001ff00 */
[----:B------:R2:W-:Y:S01]  /*0670*/  STL [R1+0x1c60], RZ ;  /* 0x001c60ff01007387 */ /* 0x0005e20000100800 */
[----:B------:R-:W-:Y:S01]  /*0680*/  CS2R R138, SRZ ;  /* 0x00000000008a7805 */ /* 0x000fe2000001ff00 */
[--C-:B-1----:R-:W-:Y:S01]  /*0690*/  IMAD.MOV R8, RZ, RZ, -R3.reuse ;  /* 0x000000ffff087224 */ /* 0x102fe200078e0a03 */
[----:B------:R-:W-:Y:S01]  /*06a0*/  CS2R R140, SRZ ;  /* 0x00000000008c7805 */ /* 0x000fe2000001ff00 */
[----:B------:R2:W-:Y:S01]  /*06b0*/  STL [R1+0x1c64], RZ ;  /* 0x001c64ff01007387 */ /* 0x0005e20000100800 */
[----:B------:R-:W-:Y:S01]  /*06c0*/  CS2R R142, SRZ ;  /* 0x00000000008e7805 */ /* 0x000fe2000001ff00 */
[----:B------:R-:W-:Y:S01]  /*06d0*/  IMAD R11, R8, R9, RZ ;  /* 0x00000009080b7224 */ /* 0x000fe200078e02ff */
[----:B------:R-:W-:Y:S01]  /*06e0*/  CS2R R144, SRZ ;  /* 0x0000000000907805 */ /* 0x000fe2000001ff00 */
[----:B------:R2:W-:Y:S01]  /*06f0*/  STL [R1+0x1c68], RZ ;  /* 0x001c68ff01007387 */ /* 0x0005e20000100800 */
[----:B------:R-:W-:Y:S01]  /*0700*/  IMAD.MOV.U32 R8, RZ, RZ, R10 ;  /* 0x000000ffff087224 */ /* 0x000fe200078e000a */
[----:B------:R-:W-:Y:S01]  /*0710*/  CS2R R146, SRZ ;  /* 0x0000000000927805 */ /* 0x000fe2000001ff00 */
[----:B------:R-:W-:Y:S01]  /*0720*/  IMAD.HI.U32 R3, R3, R11, R2 ;  /* 0x0000000b03037227 */ /* 0x000fe200078e0002 */
[----:B------:R2:W-:Y:S01]  /*0730*/  STL [R1+0x1c6c], RZ ;  /* 0x001c6cff01007387 */ /* 0x0005e20000100800 */
[----:B------:R-:W-:-:S02]  /*0740*/  CS2R R148, SRZ ;  /* 0x0000000000947805 */ /* 0x000fc4000001ff00 */
[----:B------:R-:W-:Y:S01]  /*0750*/  CS2R R150, SRZ ;  /* 0x0000000000967805 */ /* 0x000fe2000001ff00 */
[----:B------:R2:W-:Y:S01]  /*0760*/  STL [R1+0x1c70], RZ ;  /* 0x001c70ff01007387 */ /* 0x0005e20000100800 */
[----:B------:R-:W-:-:S03]  /*0770*/  IMAD.HI.U32 R3, R3, R8, RZ ;  /* 0x0000000803037227 */ /* 0x000fc600078e00ff */
[----:B------:R2:W-:Y:S01]  /*0780*/  STL [R1+0x1c74], RZ ;  /* 0x001c74ff01007387 */ /* 0x0005e20000100800 */
[----:B------:R-:W-:-:S03]  /*0790*/  IMAD R0, R3, R0, R8 ;  /* 0x0000000003007224 */ /* 0x000fc600078e0208 */
[----:B------:R2:W-:Y:S02]  /*07a0*/  STL [R1+0x1c78], RZ ;  /* 0x001c78ff01007387 */ /* 0x0005e40000100800 */
[----:B------:R-:W-:Y:S02]  /*07b0*/  ISETP.GT.U32.AND P1, PT, R9, R0, PT ;  /* 0x000000000900720c */ /* 0x000fe40003f24070 */
[----:B------:R2:W-:Y:S04]  /*07c0*/  STL [R1+0x1c7c], RZ ;  /* 0x001c7cff01007387 */ /* 0x0005e80000100800 */
[----:B------:R2:W-:Y:S04]  /*07d0*/  STL [R1+0x1c80], RZ ;  /* 0x001c80ff01007387 */ /* 0x0005e80000100800 */
[----:B------:R2:W-:Y:S03]  /*07e0*/  STL [R1+0x1c84], RZ ;  /* 0x001c84ff01007387 */ /* 0x0005e60000100800 */
[----:B------:R-:W-:Y:S01]  /*07f0*/  @!P1 IMAD.IADD R0, R0, 0x1, -R9 ;  /* 0x0000000100009824 */ /* 0x000fe200078e0a09 */
[----:B------:R2:W-:Y:S01]  /*0800*/  STL [R1+0x1c88], RZ ;  /* 0x001c88ff01007387 */ /* 0x0005e20000100800 */
[----:B------:R-:W-:Y:S01]  /*0810*/  @!P1 VIADD R3, R3, 0x1 ;  /* 0x0000000103039836 */ /* 0x000fe20000000000 */
[----:B------:R-:W-:-:S02]  /*0820*/  ISETP.NE.AND P1, PT, R6, RZ, PT ;  /* 0x000000ff0600720c */ /* 0x000fc40003f25270 */
[----:B------:R2:W-:Y:S01]  /*0830*/  STL [R1+0x1c8c], RZ ;  /* 0x001c8cff01007387 */ /* 0x0005e20000100800 */
[----:B------:R-:W-:Y:S02]  /*0840*/  ISETP.GE.U32.AND P0, PT, R0, R9, PT ;  /* 0x000000090000720c */ /* 0x000fe40003f06070 */
[----:B------:R-:W-:Y:S01]  /*0850*/  LOP3.LUT R0, R7, R6, RZ, 0x3c, !PT ;  /* 0x0000000607007212 */ /* 0x000fe200078e3cff */
[----:B------:R2:W-:Y:S03]  /*0860*/  STL [R1+0x1c90], RZ ;  /* 0x001c90ff01007387 */ /* 0x0005e60000100800 */
[----:B------:R-:W-:Y:S01]  /*0870*/  ISETP.GE.AND P2, PT, R0, RZ, PT ;  /* 0x000000ff0000720c */ /* 0x000fe20003f46270 */
[----:B------:R2:W-:Y:S01]  /*0880*/  STL [R1+0x1c94], RZ ;  /* 0x001c94ff01007387 */ /* 0x0005e20000100800 */
[----:B------:R-:W-:-:S03]  /*0890*/  VIADD R0, R4, 0x1ff ;  /* 0x000001ff04007836 */ /* 0x000fc60000000000 */
[----:B------:R2:W-:Y:S02]  /*08a0*/  STL [R1+0x1c98], RZ ;  /* 0x001c98ff01007387 */ /* 0x0005e40000100800 */
[----:B------:R-:W-:Y:S02]  /*08b0*/  @P0 VIADD R3, R3, 0x1 ;  /* 0x0000000103030836 */ /* 0x000fe40000000000 */
[----:B------:R2:W-:Y:S02]  /*08c0*/  STL [R1+0x1c9c], RZ ;  /* 0x001c9cff01007387 */ /* 0x0005e40000100800 */
[----:B------:R-:W-:Y:S01]  /*08d0*/  IMAD.MOV.U32 R2, RZ, RZ, R3 ;  /* 0x000000ffff027224 */ /* 0x000fe200078e0003 */
[----:B------:R-:W-:Y:S01]  /*08e0*/  SHF.R.S32.HI R3, RZ, 0x1f, R0 ;  /* 0x0000001fff037819 */ /* 0x000fe20000011400 */
[----:B------:R2:W-:Y:S02]  /*08f0*/  STL [R1+0x1ca0], RZ ;  /* 0x001ca0ff01007387 */ /* 0x0005e40000100800 */
[----:B------:R-:W-:Y:S01]  /*0900*/  @!P2 IMAD.MOV R2, RZ, RZ, -R2 ;  /* 0x000000ffff02a224 */ /* 0x000fe200078e0a02 */
[----:B------:R-:W-:Y:S01]  /*0910*/  @!P1 LOP3.LUT R2, RZ, R6, RZ, 0x33, !PT ;  /* 0x00000006ff029212 */ /* 0x000fe200078e33ff */
[----:B------:R2:W-:Y:S01]  /*0920*/  STL [R1+0x1ca4], RZ ;  /* 0x001ca4ff01007387 */ /* 0x0005e20000100800 */
[----:B------:R-:W-:-:S03]  /*0930*/  LEA.HI R3, R3, R0, RZ, 0x9 ;  /* 0x0000000003037211 */ /* 0x000fc600078f48ff */
[----:B------:R2:W-:Y:S01]  /*0940*/  STL [R1+0x1ca8], RZ ;  /* 0x001ca8ff01007387 */ /* 0x0005e20000100800 */
[----:B------:R-:W-:Y:S02]  /*0950*/  IMAD.SHL.U32 R10, R2, 0x4, RZ ;  /* 0x00000004020a7824 */ /* 0x000fe400078e00ff */
[----:B------:R-:W-:Y:S01]  /*0960*/  IMAD.MOV R2, RZ, RZ, -R2 ;  /* 0x000000ffff027224 */ /* 0x000fe200078e0a02 */
[----:B------:R2:W-:Y:S02]  /*0970*/  STL [R1+0x1cac], RZ ;  /* 0x001cacff01007387 */ /* 0x0005e40000100800 */
[----:B------:R-:W-:Y:S01]  /*0980*/  LEA.HI.SX32 R3, R3, -R10, 0x17 ;  /* 0x8000000a03037211 */ /* 0x000fe200078fbaff */
[----:B------:R-:W-:Y:S01]  /*0990*/  IMAD R13, R6, R2, R7 ;  /* 0x00000002060d7224 */ /* 0x000fe200078e0207 */
[----:B------:R2:W-:Y:S02]  /*09a0*/  STL [R1+0x1cb0], RZ ;  /* 0x001cb0ff01007387 */ /* 0x0005e40000100800 */
[----:B------:R-:W-:-:S02]  /*09b0*/  VIMNMX R12, R3, 0x4, PT ;  /* 0x00000004030c7848 */ /* 0x000fc40003fe0100 */
[----:B------:R2:W-:Y:S01]  /*09c0*/  STL [R1+0x1cb4], RZ ;  /* 0x001cb4ff01007387 */ /* 0x0005e20000100800 */
[----:B------:R-:W-:Y:S02]  /*09d0*/  IABS R11, R13 ;  /* 0x0000000d000b7213 */ /* 0x000fe40000000000 */
[-C--:B------:R-:W-:Y:S01]  /*09e0*/  IABS R9, R12.reuse ;  /* 0x0000000c00097213 */ /* 0x080fe20000000000 */
[----:B------:R2:W-:Y:S01]  /*09f0*/  STL [R1+0x1cb8], RZ ;  /* 0x001cb8ff01007387 */ /* 0x0005e20000100800 */
[----:B------:R-:W-:Y:S02]  /*0a00*/  IABS R6, R12 ;  /* 0x0000000c00067213 */ /* 0x000fe40000000000 */
[----:B------:R-:W0:Y:S01]  /*0a10*/  I2F.RP R0, R9 ;  /* 0x0000000900007306 */ /* 0x000e220000209400 */
[----:B------:R2:W-:Y:S04]  /*0a20*/  STL [R1+0x1cbc], RZ ;  /* 0x001cbcff01007387 */ /* 0x0005e80000100800 */
[----:B------:R2:W-:Y:S04]  /*0a30*/  STL [R1+0x1cc0], RZ ;  /* 0x001cc0ff01007387 */ /* 0x0005e80000100800 */
[----:B------:R2:W-:Y:S04]  /*0a40*/  STL [R1+0x1cc4], RZ ;  /* 0x001cc4ff01007387 */ /* 0x0005e80000100800 */
[----:B------:R2:W-:Y:S01]  /*0a50*/  STL [R1+0x1cc8], RZ ;  /* 0x001cc8ff01007387 */ /* 0x0005e20000100800 */
[----:B0-----:R-:W0:Y:S03]  /*0a60*/  MUFU.RCP R0, R0 ;  /* 0x0000000000007308 */ /* 0x001e260000001000 */
[----:B------:R2:W-:Y:S04]  /*0a70*/  STL [R1+0x1ccc], RZ ;  /* 0x001cccff01007387 */ /* 0x0005e80000100800 */
[----:B------:R2:W-:Y:S04]  /*0a80*/  STL [R1+0x1cd0], RZ ;  /* 0x001cd0ff01007387 */ /* 0x0005e80000100800 */
[----:B------:R2:W-:Y:S04]  /*0a90*/  STL [R1+0x1cd4], RZ ;  /* 0x001cd4ff01007387 */ /* 0x0005e80000100800 */
[----:B------:R2:W-:Y:S01]  /*0aa0*/  STL [R1+0x1cd8], RZ ;  /* 0x001cd8ff01007387 */ /* 0x0005e20000100800 */
[----:B0-----:R-:W-:-:S03]  /*0ab0*/  VIADD R3, R0, 0xffffffe ;  /* 0x0ffffffe00037836 */ /* 0x001fc60000000000 */
[----:B------:R2:W-:Y:S01]  /*0ac0*/  STL [R1+0x1cdc], RZ ;  /* 0x001cdcff01007387 */ /* 0x0005e20000100800 */
[----:B------:R-:W-:-:S03]  /*0ad0*/  IMAD.MOV R0, RZ, RZ, -R6 ;  /* 0x000000ffff007224 */ /* 0x000fc600078e0a06 */
[----:B------:R2:W-:Y:S01]  /*0ae0*/  STL [R1+0x1ce0], RZ ;  /* 0x001ce0ff01007387 */ /* 0x0005e20000100800 */
[----:B------:R-:W0:Y:S03]  /*0af0*/  F2I.FTZ.U32.TRUNC.NTZ R3, R3 ;  /* 0x0000000300037305 */ /* 0x000e26000021f000 */
[----:B------:R2:W-:Y:S04]  /*0b00*/  STL [R1+0x1ce4], RZ ;  /* 0x001ce4ff01007387 */ /* 0x0005e80000100800 */
[----:B------:R2:W-:Y:S04]  /*0b10*/  STL [R1+0x1ce8], RZ ;  /* 0x001ce8ff01007387 */ /* 0x0005e80000100800 */
[----:B------:R2:W-:Y:S04]  /*0b20*/  STL [R1+0x1cec], RZ ;  /* 0x001cecff01007387 */ /* 0x0005e80000100800 */
[----:B------:R2:W-:Y:S01]  /*0b30*/  STL [R1+0x1cf0], RZ ;  /* 0x001cf0ff01007387 */ /* 0x0005e20000100800 */
[----:B0-----:R-:W-:-:S03]  /*0b40*/  IMAD.MOV R8, RZ, RZ, -R3 ;  /* 0x000000ffff087224 */ /* 0x001fc600078e0a03 */
[----:B------:R2:W-:Y:S01]  /*0b50*/  STL [R1+0x1cf4], RZ ;  /* 0x001cf4ff01007387 */ /* 0x0005e20000100800 */
[----:B------:R-:W-:-:S03]  /*0b60*/  IMAD.MOV.U32 R2, RZ, RZ, R8 ;  /* 0x000000ffff027224 */ /* 0x000fc600078e0008 */
[----:B------:R2:W-:Y:S01]  /*0b70*/  STL [R1+0x1cf8], RZ ;  /* 0x001cf8ff01007387 */ /* 0x0005e20000100800 */
[----:B------:R-:W-:Y:S02]  /*0b80*/  IMAD R7, R2, R9, RZ ;  /* 0x0000000902077224 */ /* 0x000fe400078e02ff */
[----:B------:R-:W-:Y:S01]  /*0b90*/  IMAD.MOV.U32 R2, RZ, RZ, RZ ;  /* 0x000000ffff027224 */ /* 0x000fe200078e00ff */
[----:B------:R2:W-:Y:S03]  /*0ba0*/  STL [R1+0x1cfc], RZ ;  /* 0x001cfcff01007387 */ /* 0x0005e60000100800 */
[----:B------:R-:W-:Y:S01]  /*0bb0*/  IMAD.HI.U32 R2, R3, R7, R2 ;  /* 0x0000000703027227 */ /* 0x000fe200078e0002 */
[----:B------:R2:W-:Y:S04]  /*0bc0*/  STL [R1+0x1d00], RZ ;  /* 0x001d00ff01007387 */ /* 0x0005e80000100800 */
        /* <DEDUP_REMOVED lines=19> */
[----:B------:R-:W0:Y:S03]  /*0d00*/  LDC R0, c[0x0][0x230] ;  /* 0x00008c00ff007b82 */ /* 0x000e260000000800 */
[----:B------:R2:W-:Y:S02]  /*0d10*/  STL [R1+0x1d2c], RZ ;  /* 0x001d2cff01007387 */ /* 0x0005e40000100800 */
[----:B------:R-:W-:-:S02]  /*0d20*/  @P0 VIADD R8, R8, 0x1 ;  /* 0x0000000108080836 */ /* 0x000fc40000000000 */
[----:B------:R2:W-:Y:S04]  /*0d30*/  STL [R1+0x1d30], RZ ;  /* 0x001d30ff01007387 */ /* 0x0005e80000100800 */
[----:B------:R2:W-:Y:S01]  /*0d40*/  STL [R1+0x1d34], RZ ;  /* 0x001d34ff01007387 */ /* 0x0005e20000100800 */
[----:B------:R-:W-:Y:S01]  /*0d50*/  @!P2 IMAD.MOV R8, RZ, RZ, -R8 ;  /* 0x000000ffff08a224 */ /* 0x000fe200078e0a08 */
[----:B------:R-:W-:Y:S02]  /*0d60*/  @!P1 LOP3.LUT R8, RZ, R12, RZ, 0x33, !PT ;  /* 0x0000000cff089212 */ /* 0x000fe400078e33ff */
[----:B------:R2:W-:Y:S03]  /*0d70*/  STL [R1+0x1d38], RZ ;  /* 0x001d38ff01007387 */ /* 0x0005e60000100800 */
[----:B------:R-:W-:Y:S01]  /*0d80*/  IMAD.MOV R9, RZ, RZ, -R8 ;  /* 0x000000ffff097224 */ /* 0x000fe200078e0a08 */
[----:B------:R2:W-:Y:S01]  /*0d90*/  STL [R1+0x1d3c], RZ ;  /* 0x001d3cff01007387 */ /* 0x0005e20000100800 */
[----:B------:R-:W-:-:S02]  /*0da0*/  IMAD.SHL.U32 R8, R8, 0x200, RZ ;  /* 0x0000020008087824 */ /* 0x000fc400078e00ff */
[----:B------:R-:W-:Y:S01]  /*0db0*/  IMAD R9, R12, R9, R13 ;  /* 0x000000090c097224 */ /* 0x000fe200078e020d */
[----:B------:R2:W-:Y:S01]  /*0dc0*/  STL [R1+0x1d40], RZ ;  /* 0x001d40ff01007387 */ /* 0x0005e20000100800 */
[----:B0-----:R-:W-:Y:S02]  /*0dd0*/  VIADD R0, R0, 0x1f ;  /* 0x0000001f00007836 */ /* 0x001fe40000000000 */
[----:B------:R-:W-:Y:S01]  /*0de0*/  IMAD.IADD R9, R10, 0x1, R9 ;  /* 0x000000010a097824 */ /* 0x000fe200078e0209 */
[----:B------:R2:W-:Y:S02]  /*0df0*/  STL [R1+0x1d44], RZ ;  /* 0x001d44ff01007387 */ /* 0x0005e40000100800 */
[----:B------:R-:W-:Y:S02]  /*0e00*/  ISETP.GE.AND P0, PT, R0, 0x20, PT ;  /* 0x000000200000780c */ /* 0x000fe40003f06270 */
[----:B------:R2:W-:Y:S04]  /*0e10*/  STL [R1+0x1d48], RZ ;  /* 0x001d48ff01007387 */ /* 0x0005e80000100800 */
        /* <DEDUP_REMOVED lines=1709> */
[----:B------:R2:W-:Y:S04]  /*78f0*/  STL [R1], RZ ;  /* 0x000000ff01007387 */ /* 0x0005e80000100800 */
        /* <DEDUP_REMOVED lines=104> */
[----:B------:R2:W-:Y:S01]  /*7f80*/  STL [R1+0x1a4], RZ ;  /* 0x0001a4ff01007387 */ /* 0x0005e20000100800 */
[----:B------:R-:W0:Y:S03]  /*7f90*/  S2R R2, SR_TID.X ;  /* 0x0000000000027919 */ /* 0x000e260000002100 */
        /* <DEDUP_REMOVED lines=8> */
[----:B0-----:R-:W-:-:S02]  /*8020*/  LOP3.LUT R152, R2, 0x7f, RZ, 0xc0, !PT ;  /* 0x0000007f02987812 */ /* 0x001fc400078ec0ff */
[----:B------:R-:W-:Y:S01]  /*8030*/  LOP3.LUT R21, R2, 0x60, RZ, 0xc0, !PT ;  /* 0x0000006002157812 */ /* 0x000fe200078ec0ff */
[----:B------:R2:W-:Y:S02]  /*8040*/  STL [R1+0x1c8], RZ ;  /* 0x0001c8ff01007387 */ /* 0x0005e40000100800 */
[----:B------:R-:W-:Y:S02]  /*8050*/  IMAD R9, R9, 0x200, R152 ;  /* 0x0000020009097824 */ /* 0x000fe400078e0298 */
[----:B------:R2:W-:Y:S02]  /*8060*/  STL [R1+0x1cc], RZ ;  /* 0x0001ccff01007387 */ /* 0x0005e40000100800 */
[C---:B------:R-:W-:Y:S02]  /*8070*/  VIADD R12, R9.reuse, 0x80 ;  /* 0x00000080090c7836 */ /* 0x040fe40000000000 */
[----:B------:R2:W-:Y:S01]  /*8080*/  STL [R1+0x1d0], RZ ;  /* 0x0001d0ff01007387 */ /* 0x0005e20000100800 */
[----:B------:R-:W-:-:S02]  /*8090*/  VIADD R11, R9, 0x100 ;  /* 0x00000100090b7836 */ /* 0x000fc40000000000 */
[----:B------:R-:W-:Y:S01]  /*80a0*/  VIADD R10, R9, 0x180 ;  /* 0x00000180090a7836 */ /* 0x000fe20000000000 */
        /* <DEDUP_REMOVED lines=11> */
[----:B------:R-:W-:Y:S05]  /*8160*/  @!P0 BRA `(.L_x_0) ;  /* 0x000002b000908947 */ /* 0x000fea0003800000 */
[----:B------:R-:W-:Y:S01]  /*8170*/  IABS R20, R4 ;  /* 0x0000000400147213 */ /* 0x000fe20000000000 */
[----:B------:R-:W-:Y:S01]  /*8180*/  ULDC UR5, c[0x0][0x23c] ;  /* 0x00008f0000057ab9 */ /* 0x000fe20000000800 */
[----:B------:R-:W-:Y:S01]  /*8190*/  IABS R7, R5 ;  /* 0x0000000500077213 */ /* 0x000fe20000000000 */
[----:B------:R-:W-:Y:S01]  /*81a0*/  ULDC.64 UR6, c[0x0][0x218] ;  /* 0x0000860000067ab9 */ /* 0x000fe20000000a00 */
[----:B------:R-:W0:Y:S01]  /*81b0*/  I2F.RP R6, R20 ;  /* 0x0000001400067306 */ /* 0x000e220000209400 */
[----:B------:R-:W-:Y:S01]  /*81c0*/  IABS R19, R11 ;  /* 0x0000000b00137213 */ /* 0x000fe20000000000 */
[----:B------:R-:W-:Y:S01]  /*81d0*/  ULDC UR8, c[0x0][0x238] ;  /* 0x00008e0000087ab9 */ /* 0x000fe20000000800 */
[----:B------:R-:W-:Y:S01]  /*81e0*/  IABS R23, R9 ;  /* 0x0000000900177213 */ /* 0x000fe20000000000 */
[----:B------:R-:W-:Y:S01]  /*81f0*/  ULDC.64 UR10, c[0x0][0x210] ;  /* 0x00008400000a7ab9 */ /* 0x000fe20000000a00 */
[----:B------:R-:W-:Y:S01]  /*8200*/  LOP3.LUT R57, R2, 0x1f, RZ, 0xc0, !PT ;  /* 0x0000001f02397812 */ /* 0x000fe200078ec0ff */
[----:B------:R-:W-:-:S02]  /*8210*/  UIMAD UR41, UR8, 0x1f, URZ ;  /* 0x0000001f082978a4 */ /* 0x000fc4000f8e023f */
[----:B------:R-:W1:Y:S01]  /*8220*/  I2F.RP R3, R7 ;  /* 0x0000000700037306 */ /* 0x000e620000209400 */
[----:B------:R-:W-:Y:S02]  /*8230*/  UIMAD UR43, UR8, 0x1e, URZ ;  /* 0x0000001e082b78a4 */ /* 0x000fe4000f8e023f */
[----:B------:R-:W-:Y:S02]  /*8240*/  USHF.R.S32.HI UR42, URZ, 0x1f, UR41 ;  /* 0x0000001f3f2a7899 */ /* 0x000fe40008011429 */
[----:B------:R-:W-:Y:S02]  /*8250*/  USHF.R.S32.HI UR46, URZ, 0x1f, UR43 ;  /* 0x0000001f3f2e7899 */ /* 0x000fe4000801142b */
[----:B------:R-:W-:Y:S01]  /*8260*/  UIMAD UR47, UR8, 0x1d, URZ ;  /* 0x0000001d082f78a4 */ /* 0x000fe2000f8e023f */
[----:B0-----:R-:W0:Y:S01]  /*8270*/  MUFU.RCP R6, R6 ;  /* 0x0000000600067308 */ /* 0x001e220000001000 */
[----:B------:R-:W-:Y:S02]  /*8280*/  UIMAD UR49, UR8, 0x1c, URZ ;  /* 0x0000001c083178a4 */ /* 0x000fe4000f8e023f */
[----:B------:R-:W-:-:S02]  /*8290*/  USHF.R.S32.HI UR48, URZ, 0x1f, UR47 ;  /* 0x0000001f3f307899 */ /* 0x000fc4000801142f */
[----:B------:R-:W-:Y:S02]  /*82a0*/  USHF.R.S32.HI UR50, URZ, 0x1f, UR49 ;  /* 0x0000001f3f327899 */ /* 0x000fe40008011431 */
[----:B------:R-:W-:Y:S01]  /*82b0*/  UIMAD UR51, UR8, 0x1b, URZ ;  /* 0x0000001b083378a4 */ /* 0x000fe2000f8e023f */
[----:B-1----:R-:W1:Y:S01]  /*82c0*/  MUFU.RCP R3, R3 ;  /* 0x0000000300037308 */ /* 0x002e620000001000 */
[----:B------:R-:W-:Y:S02]  /*82d0*/  UIMAD UR56, UR8, 0x1a, URZ ;  /* 0x0000001a083878a4 */ /* 0x000fe4000f8e023f */
[----:B------:R-:W-:Y:S02]  /*82e0*/  USHF.R.S32.HI UR55, URZ, 0x1f, UR51 ;  /* 0x0000001f3f377899 */ /* 0x000fe40008011433 */
[----:B------:R-:W-:Y:S02]  /*82f0*/  USHF.R.S32.HI UR57, URZ, 0x1f, UR56 ;  /* 0x0000001f3f397899 */ /* 0x000fe40008011438 */
[----:B------:R-:W-:Y:S01]  /*8300*/  UIMAD UR58, UR8, 0x19, URZ ;  /* 0x00000019083a78a4 */ /* 0x000fe2000f8e023f */
[----:B0-----:R-:W-:Y:S01]  /*8310*/  VIADD R16, R6, 0xffffffe ;  /* 0x0ffffffe06107836 */ /* 0x001fe20000000000 */
[----:B------:R-:W-:-:S02]  /*8320*/  IABS R6, R10 ;  /* 0x0000000a00067213 */ /* 0x000fc40000000000 */
[----:B------:R-:W-:Y:S01]  /*8330*/  USHF.R.S32.HI UR13, URZ, 0x1f, UR58 ;  /* 0x0000001f3f0d7899 */ /* 0x000fe2000801143a */
[----:B------:R0:W3:Y:S01]  /*8340*/  F2I.FTZ.U32.TRUNC.NTZ R17, R16 ;  /* 0x0000001000117305 */ /* 0x0000e2000021f000 */
[----:B------:R-:W-:Y:S02]  /*8350*/  UIMAD UR12, UR8, 0x18, URZ ;  /* 0x00000018080c78a4 */ /* 0x000fe4000f8e023f */
[----:B------:R-:W-:Y:S01]  /*8360*/  USHF.R.U32.HI UR38, URZ, 0x4, UR4 ;  /* 0x000000043f267899 */ /* 0x000fe20008011604 */
[----:B-1----:R-:W-:Y:S01]  /*8370*/  VIADD R14, R3, 0xffffffe ;  /* 0x0ffffffe030e7836 */ /* 0x002fe20000000000 */
[----:B------:R-:W-:Y:S02]  /*8380*/  UIMAD UR54, UR8, 0x17, URZ ;  /* 0x00000017083678a4 */ /* 0x000fe4000f8e023f */
[----:B------:R-:W-:Y:S01]  /*8390*/  UIMAD UR17, UR8, 0x16, URZ ;  /* 0x00000016081178a4 */ /* 0x000fe2000f8e023f */
[----:B------:R1:W4:Y:S01]  /*83a0*/  F2I.FTZ.U32.TRUNC.NTZ R15, R14 ;  /* 0x0000000e000f7305 */ /* 0x000322000021f000 */
[----:B0-----:R-:W-:Y:S01]  /*83b0*/  IMAD.MOV.U32 R16, RZ, RZ, RZ ;  /* 0x000000ffff107224 */ /* 0x001fe200078e00ff */
[----:B------:R-:W-:-:S02]  /*83c0*/  UIMAD UR60, UR8, 0x15, URZ ;  /* 0x00000015083c78a4 */ /* 0x000fc4000f8e023f */
[----:B------:R-:W-:Y:S02]  /*83d0*/  UIMAD UR20, UR8, 0x14, URZ ;  /* 0x00000014081478a4 */ /* 0x000fe4000f8e023f */
[----:B------:R-:W-:Y:S01]  /*83e0*/  UIMAD UR28, UR8, 0x13, URZ ;  /* 0x00000013081c78a4 */ /* 0x000fe2000f8e023f */
[----:B---3--:R-:W-:Y:S01]  /*83f0*/  IMAD.MOV R13, RZ, RZ, -R17 ;  /* 0x000000ffff0d7224 */ /* 0x008fe200078e0a11 */
[----:B------:R-:W-:Y:S01]  /*8400*/  UIMAD UR36, UR8, 0x12, URZ ;  /* 0x00000012082478a4 */ /* 0x000fe2000f8e023f */
[----:B-1----:R-:W-:Y:S01]  /*8410*/  IMAD.MOV.U32 R14, RZ, RZ, RZ ;  /* 0x000000ffff0e7224 */ /* 0x002fe200078e00ff */
[----:B------:R-:W-:Y:S01]  /*8420*/  UIMAD UR44, UR8, 0x11, URZ ;  /* 0x00000011082c78a4 */ /* 0x000fe2000f8e023f */
[----:B------:R-:W-:Y:S01]  /*8430*/  IMAD R13, R13, R20, RZ ;  /* 0x000000140d0d7224 */ /* 0x000fe200078e02ff */
[----:B------:R-:W-:Y:S02]  /*8440*/  USHF.L.U32 UR9, UR8, 0x4, URZ ;  /* 0x0000000408097899 */ /* 0x000fe4000800063f */
[----:B------:R-:W-:Y:S01]  /*8450*/  UIMAD UR14, UR8, 0xf, URZ ;  /* 0x0000000f080e78a4 */ /* 0x000fe2000f8e023f */
[----:B----4-:R-:W-:Y:S01]  /*8460*/  IMAD.MOV R18, RZ, RZ, -R15 ;  /* 0x000000ffff127224 */ /* 0x010fe200078e0a0f */
[----:B------:R-:W-:Y:S01]  /*8470*/  UIMAD UR15, UR8, 0xe, URZ ;  /* 0x0000000e080f78a4 */ /* 0x000fe2000f8e023f */
[----:B------:R-:W-:Y:S01]  /*8480*/  IMAD.HI.U32 R16, R17, R13, R16 ;  /* 0x0000000d11107227 */ /* 0x000fe200078e0010 */
[----:B------:R-:W-:-:S02]  /*8490*/  UIMAD UR18, UR8, 0xd, URZ ;  /* 0x0000000d081278a4 */ /* 0x000fc4000f8e023f */
[----:B------:R-:W-:Y:S01]  /*84a0*/  UIMAD UR19, UR8, 0xc, URZ ;  /* 0x0000000c081378a4 */ /* 0x000fe2000f8e023f */
[----:B------:R-:W-:Y:S01]  /*84b0*/  IMAD.MOV.U32 R17, RZ, RZ, R6 ;  /* 0x000000ffff117224 */ /* 0x000fe200078e0006 */
[----:B------:R-:W-:Y:S01]  /*84c0*/  LEA.HI R6, R21, R8, RZ, 0x1b ;  /* 0x0000000815067211 */ /* 0x000fe200078fd8ff */
[----:B------:R-:W-:Y:S01]  /*84d0*/  IMAD R3, R18, R7, RZ ;  /* 0x0000000712037224 */ /* 0x000fe200078e02ff */
[----:B------:R-:W-:Y:S01]  /*84e0*/  IABS R21, R12 ;  /* 0x0000000c00157213 */ /* 0x000fe20000000000 */
[----:B------:R-:W-:Y:S01]  /*84f0*/  IMAD.HI.U32 R13, R16, R17, RZ ;  /* 0x00000011100d7227 */ /* 0x000fe200078e00ff */
[----:B------:R-:W-:Y:S01]  /*8500*/  IABS R38, R6 ;  /* 0x0000000600267213 */ /* 0x000fe20000000000 */
[----:B------:R-:W-:Y:S02]  /*8510*/  UIMAD UR22, UR8, 0xb, URZ ;  /* 0x0000000b081678a4 */ /* 0x000fe4000f8e023f */
[----:B------:R-:W-:Y:S01]  /*8520*/  IMAD.HI.U32 R3, R15, R3, R14 ;  /* 0x000000030f037227 */ /* 0x000fe200078e000e */
[----:B------:R-:W-:-:S02]  /*8530*/  UIMAD UR23, UR8, 0xa, URZ ;  /* 0x0000000a081778a4 */ /* 0x000fc4000f8e023f */
[----:B------:R-:W-:Y:S01]  /*8540*/  UIMAD UR24, UR8, 0x9, URZ ;  /* 0x00000009081878a4 */ /* 0x000fe2000f8e023f */
[----:B------:R-:W-:Y:S01]  /*8550*/  IMAD.HI.U32 R14, R16, R19, RZ ;  /* 0x00000013100e7227 */ /* 0x000fe200078e00ff */
[----:B------:R-:W-:Y:S02]  /*8560*/  USHF.L.U32 UR25, UR8, 0x3, URZ ;  /* 0x0000000308197899 */ /* 0x000fe4000800063f */
[----:B------:R-:W-:Y:S01]  /*8570*/  UIMAD UR30, UR8, 0x7, URZ ;  /* 0x00000007081e78a4 */ /* 0x000fe2000f8e023f */
[----:B------:R-:W-:Y:S01]  /*8580*/  IMAD.MOV R13, RZ, RZ, -R13 ;  /* 0x000000ffff0d7224 */ /* 0x000fe200078e0a0d */
[----:B------:R-:W-:Y:S01]  /*8590*/  UIMAD UR31, UR8, 0x6, URZ ;  /* 0x00000006081f78a4 */ /* 0x000fe2000f8e023f */
[----:B------:R-:W-:Y:S01]  /*85a0*/  IMAD.MOV R18, RZ, RZ, -R14 ;  /* 0x000000ffff127224 */ /* 0x000fe200078e0a0e */
[----:B------:R-:W-:Y:S01]  /*85b0*/  UIMAD UR32, UR8, 0x5, URZ ;  /* 0x00000005082078a4 */ /* 0x000fe2000f8e023f */
[----:B------:R-:W-:Y:S01]  /*85c0*/  IMAD R15, R20, R13, R17 ;  /* 0x0000000d140f7224 */ /* 0x000fe200078e0211 */
[----:B------:R-:W-:Y:S01]  /*85d0*/  USHF.L.U32 UR33, UR8, 0x2, URZ ;  /* 0x0000000208217899 */ /* 0x000fe2000800063f */
[----:B------:R-:W-:Y:S01]  /*85e0*/  IMAD.HI.U32 R14, R16, R21, RZ ;  /* 0x00000015100e7227 */ /* 0x000fe200078e00ff */
[----:B------:R-:W-:-:S02]  /*85f0*/  UIMAD UR34, UR8, 0x3, URZ ;  /* 0x00000003082278a4 */ /* 0x000fc4000f8e023f */
[----:B------:R-:W-:Y:S01]  /*8600*/  ISETP.GT.U32.AND P0, PT, R20, R15, PT ;  /* 0x0000000f1400720c */ /* 0x000fe20003f04070 */
[----:B------:R-:W-:Y:S01]  /*8610*/  IMAD.HI.U32 R17, R16, R23, RZ ;  /* 0x0000001710117227 */ /* 0x000fe200078e00ff */
[----:B------:R-:W-:Y:S02]  /*8620*/  USHF.L.U32 UR35, UR8, 0x1, URZ ;  /* 0x0000000108237899 */ /* 0x000fe4000800063f */
[----:B------:R-:W-:Y:S01]  /*8630*/  USGXT.U32 UR38, UR38, 0xe ;  /* 0x0000000e2626789a */ /* 0x000fe20008000000 */
[C---:B------:R-:W-:Y:S01]  /*8640*/  IMAD R16, R20.reuse, R18, R19 ;  /* 0x0000001214107224 */ /* 0x040fe200078e0213 */
[----:B------:R-:W-:Y:S01]  /*8650*/  SHF.R.S32.HI R19, RZ, 0x1f, R0 ;  /* 0x0000001fff137819 */ /* 0x000fe20000011400 */
[----:B------:R-:W-:Y:S01]  /*8660*/  IMAD.MOV R18, RZ, RZ, -R17 ;  /* 0x000000ffff127224 */ /* 0x000fe200078e0a11 */
[----:B------:R-:W-:Y:S01]  /*8670*/  UMOV UR26, 0xfffffe00 ;  /* 0xfffffe00001a7882 */ /* 0x000fe20000000000 */
[----:B------:R-:W-:Y:S01]  /*8680*/  IMAD.MOV R14, RZ, RZ, -R14 ;  /* 0x000000ffff0e7224 */ /* 0x000fe200078e0a0e */
[C---:B------:R-:W-:Y:S01]  /*8690*/  ISETP.GT.U32.AND P1, PT, R20.reuse, R16, PT ;  /* 0x000000101400720c */ /* 0x040fe20003f24070 */
[C---:B------:R-:W-:Y:S01]  /*86a0*/  IMAD R18, R20.reuse, R18, R23 ;  /* 0x0000001214127224 */ /* 0x040fe200078e0217 */
[----:B------:R-:W-:Y:S01]  /*86b0*/  LEA.HI R130, R19, R0, RZ, 0x5 ;  /* 0x0000000013827211 */ /* 0x000fe200078f28ff */
[C---:B------:R-:W-:Y:S01]  /*86c0*/  IMAD R17, R20.reuse, R14, R21 ;  /* 0x0000000e14117224 */ /* 0x040fe200078e0215 */
[----:B------:R-:W-:Y:S01]  /*86d0*/  UMOV UR27, 0x3fffffef ;  /* 0x3fffffef001b7882 */ /* 0x000fe20000000000 */
[--C-:B------:R-:W-:Y:S01]  /*86e0*/  @!P0 IMAD.IADD R15, R15, 0x1, -R20.reuse ;  /* 0x000000010f0f8824 */ /* 0x100fe200078e0a14 */
[C---:B------:R-:W-:Y:S01]  /*86f0*/  ISETP.GT.U32.AND P4, PT, R20.reuse, R18, PT ;  /* 0x000000121400720c */ /* 0x040fe20003f84070 */
[----:B------:R-:W-:Y:S01]  /*8700*/  IMAD.HI.U32 R13, R3, R38, RZ ;  /* 0x00000026030d7227 */ /* 0x000fe200078e00ff */
[C---:B------:R-:W-:Y:S01]  /*8710*/  ISETP.GT.U32.AND P2, PT, R20.reuse, R17, PT ;  /* 0x000000111400720c */ /* 0x040fe20003f44070 */
[----:B------:R-:W-:Y:S01]  /*8720*/  USHF.R.S32.HI UR16, URZ, 0x1f, UR54 ;  /* 0x0000001f3f107899 */ /* 0x000fe20008011436 */
[----:B------:R-:W-:Y:S01]  /*8730*/  ISETP.GT.U32.AND P5, PT, R20, R15, PT ;  /* 0x0000000f1400720c */ /* 0x000fe20003fa4070 */
[----:B------:R-:W-:Y:S01]  /*8740*/  IMAD.MOV R13, RZ, RZ, -R13 ;  /* 0x000000ffff0d7224 */ /* 0x000fe200078e0a0d */
[----:B------:R-:W-:Y:S01]  /*8750*/  USHF.R.S32.HI UR61, URZ, 0x1f, UR17 ;  /* 0x0000001f3f3d7899 */ /* 0x000fe20008011411 */
[----:B------:R-:W-:Y:S01]  /*8760*/  @!P1 IMAD.IADD R16, R16, 0x1, -R20 ;  /* 0x0000000110109824 */ /* 0x000fe200078e0a14 */
[----:B------:R-:W-:Y:S01]  /*8770*/  USHF.R.S32.HI UR21, URZ, 0x1f, UR60 ;  /* 0x0000001f3f157899 */ /* 0x000fe2000801143c */
[----:B------:R-:W-:Y:S01]  /*8780*/  IMAD R38, R7, R13, R38 ;  /* 0x0000000d07267224 */ /* 0x000fe200078e0226 */
[----:B------:R-:W-:Y:S01]  /*8790*/  USHF.R.S32.HI UR29, URZ, 0x1f, UR20 ;  /* 0x0000001f3f1d7899 */ /* 0x000fe20008011414 */
[----:B------:R-:W-:Y:S01]  /*87a0*/  VIADD R13, R6, 0x1f8 ;  /* 0x000001f8060d7836 */ /* 0x000fe20000000000 */
[----:B------:R-:W-:Y:S01]  /*87b0*/  ISETP.GT.U32.AND P6, PT, R20, R16, PT ;  /* 0x000000101400720c */ /* 0x000fe20003fc4070 */
[--C-:B------:R-:W-:Y:S01]  /*87c0*/  @!P4 IMAD.IADD R18, R18, 0x1, -R20.reuse ;  /* 0x000000011212c824 */ /* 0x100fe200078e0a14 */
[----:B------:R-:W-:Y:S01]  /*87d0*/  USHF.R.S32.HI UR37, URZ, 0x1f, UR28 ;  /* 0x0000001f3f257899 */ /* 0x000fe2000801141c */
[--C-:B------:R-:W-:Y:S01]  /*87e0*/  @!P2 IMAD.IADD R17, R17, 0x1, -R20.reuse ;  /* 0x000000011111a824 */ /* 0x100fe200078e0a14 */
[----:B------:R-:W-:Y:S01]  /*87f0*/  IABS R66, R13 ;  /* 0x0000000d00427213 */ /* 0x000fe20000000000 */
[--C-:B------:R-:W-:Y:S01]  /*8800*/  @!P5 IMAD.IADD R15, R15, 0x1, -R20.reuse ;  /* 0x000000010f0fd824 */ /* 0x100fe200078e0a14 */
[----:B------:R-:W-:Y:S01]  /*8810*/  ISETP.GT.U32.AND P4, PT, R20, R18, PT ;  /* 0x000000121400720c */ /* 0x000fe20003f84070 */
[----:B------:R-:W-:Y:S01]  /*8820*/  VIADD R0, R6, 0x1fc ;  /* 0x000001fc06007836 */ /* 0x000fe20000000000 */
[----:B------:R-:W-:Y:S01]  /*8830*/  ISETP.GT.U32.AND P2, PT, R20, R17, PT ;  /* 0x000000111400720c */ /* 0x000fe20003f44070 */
[C---:B------:R-:W-:Y:S01]  /*8840*/  VIADD R14, R6.reuse, 0x1f4 ;  /* 0x000001f4060e7836 */ /* 0x040fe20000000000 */
[----:B------:R-:W-:Y:S01]  /*8850*/  ISETP.GT.U32.AND P5, PT, R7, R38, PT ;  /* 0x000000260700720c */ /* 0x000fe20003fa4070 */
[----:B------:R-:W-:Y:S01]  /*8860*/  VIADD R21, R6, 0x1ec ;  /* 0x000001ec06157836 */ /* 0x000fe20000000000 */
[----:B------:R-:W-:Y:S01]  /*8870*/  ISETP.GE.AND P0, PT, R13, RZ, PT ;  /* 0x000000ff0d00720c */ /* 0x000fe20003f06270 */
[--C-:B------:R-:W-:Y:S01]  /*8880*/  @!P6 IMAD.IADD R16, R16, 0x1, -R20.reuse ;  /* 0x000000011010e824 */ /* 0x100fe200078e0a14 */
[----:B------:R-:W-:Y:S01]  /*8890*/  ISETP.GE.AND P6, PT, R10, RZ, PT ;  /* 0x000000ff0a00720c */ /* 0x000fe20003fc6270 */
[----:B------:R-:W-:Y:S01]  /*88a0*/  IMAD.HI.U32 R13, R3, R66, RZ ;  /* 0x00000042030d7227 */ /* 0x000fe200078e00ff */
[----:B------:R-:W-:Y:S01]  /*88b0*/  IABS R68, R0 ;  /* 0x0000000000447213 */ /* 0x000fe20000000000 */
[----:B------:R-:W-:Y:S01]  /*88c0*/  USHF.R.S32.HI UR45, URZ, 0x1f, UR36 ;  /* 0x0000001f3f2d7899 */ /* 0x000fe20008011424 */
[----:B------:R-:W-:Y:S01]  /*88d0*/  ISETP.GE.AND P3, PT, R0, RZ, PT ;  /* 0x000000ff0000720c */ /* 0x000fe20003f66270 */
[--C-:B------:R-:W-:Y:S01]  /*88e0*/  @!P4 IMAD.IADD R18, R18, 0x1, -R20.reuse ;  /* 0x000000011212c824 */ /* 0x100fe200078e0a14 */
[----:B------:R-:W-:Y:S01]  /*88f0*/  ISETP.GE.AND P4, PT, R12, RZ, PT ;  /* 0x000000ff0c00720c */ /* 0x000fe20003f86270 */
[----:B------:R-:W-:Y:S01]  /*8900*/  IMAD.MOV R13, RZ, RZ, -R13 ;  /* 0x000000ffff0d7224 */ /* 0x000fe200078e0a0d */
[----:B------:R-:W-:Y:S01]  /*8910*/  IABS R64, R14 ;  /* 0x0000000e00407213 */ /* 0x000fe20000000000 */
[----:B------:R-:W-:Y:S01]  /*8920*/  @!P2 IMAD.IADD R17, R17, 0x1, -R20 ;  /* 0x000000011111a824 */ /* 0x000fe200078e0a14 */
[----:B------:R-:W-:Y:S01]  /*8930*/  ISETP.GE.AND P2, PT, R11, RZ, PT ;  /* 0x000000ff0b00720c */ /* 0x000fe20003f46270 */
[----:B------:R-:W-:Y:S01]  /*8940*/  VIADD R20, R6, 0x1f0 ;  /* 0x000001f006147836 */ /* 0x000fe20000000000 */
[----:B------:R-:W-:Y:S01]  /*8950*/  ISETP.GE.AND P1, PT, R14, RZ, PT ;  /* 0x000000ff0e00720c */ /* 0x000fe20003f26270 */
[----:B------:R-:W-:Y:S01]  /*8960*/  @!P6 IMAD.MOV R15, RZ, RZ, -R15 ;  /* 0x000000ffff0fe224 */ /* 0x000fe200078e0a0f */
[----:B------:R-:W-:Y:S01]  /*8970*/  ISETP.GE.AND P6, PT, R9, RZ, PT ;  /* 0x000000ff0900720c */ /* 0x000fe20003fc6270 */
[----:B------:R-:W-:Y:S01]  /*8980*/  IMAD.HI.U32 R0, R3, R68, RZ ;  /* 0x0000004403007227 */ /* 0x000fe200078e00ff */
[----:B------:R-:W-:Y:S01]  /*8990*/  IABS R62, R20 ;  /* 0x00000014003e7213 */ /* 0x000fe20000000000 */
[----:B------:R-:W-:Y:S01]  /*89a0*/  USHF.R.S32.HI UR39, URZ, 0x1f, UR44 ;  /* 0x0000001f3f277899 */ /* 0x000fe2000801142c */
[----:B------:R-:W-:Y:S01]  /*89b0*/  IABS R70, R21 ;  /* 0x0000001500467213 */ /* 0x000fe20000000000 */
[----:B------:R-:W-:Y:S01]  /*89c0*/  IMAD R66, R7, R13, R66 ;  /* 0x0000000d07427224 */ /* 0x000fe200078e0242 */
[----:B------:R-:W-:Y:S01]  /*89d0*/  USHF.R.S32.HI UR40, URZ, 0x1f, UR9 ;  /* 0x0000001f3f287899 */ /* 0x000fe20008011409 */
[----:B------:R-:W-:Y:S01]  /*89e0*/  @!P5 IMAD.IADD R38, R38, 0x1, -R7 ;  /* 0x000000012626d824 */ /* 0x000fe200078e0a07 */
[----:B------:R-:W-:Y:S01]  /*89f0*/  USHF.R.S32.HI UR59, URZ, 0x1f, UR35 ;  /* 0x0000001f3f3b7899 */ /* 0x000fe20008011423 */
[----:B------:R-:W-:-:S02]  /*8a00*/  IMAD.MOV.U32 R13, RZ, RZ, R17 ;  /* 0x000000ffff0d7224 */ /* 0x000fc400078e0011 */
[----:B------:R-:W-:Y:S02]  /*8a10*/  IMAD.MOV R0, RZ, RZ, -R0 ;  /* 0x000000ffff007224 */ /* 0x000fe400078e0a00 */
[----:B------:R-:W-:Y:S01]  /*8a20*/  @!P4 IMAD.MOV R13, RZ, RZ, -R13 ;  /* 0x000000ffff0dc224 */ /* 0x000fe200078e0a0d */
[C---:B------:R-:W-:Y:S01]  /*8a30*/  ISETP.GT.U32.AND P4, PT, R7.reuse, R38, PT ;  /* 0x000000260700720c */ /* 0x040fe20003f84070 */
[----:B------:R-:W-:Y:S01]  /*8a40*/  @!P6 IMAD.MOV R18, RZ, RZ, -R18 ;  /* 0x000000ffff12e224 */ /* 0x000fe200078e0a12 */
[C---:B------:R-:W-:Y:S01]  /*8a50*/  ISETP.GT.U32.AND P6, PT, R7.reuse, R66, PT ;  /* 0x000000420700720c */ /* 0x040fe20003fc4070 */
[----:B------:R-:W-:Y:S02]  /*8a60*/  IMAD R68, R7, R0, R68 ;  /* 0x0000000007447224 */ /* 0x000fe400078e0244 */
[----:B------:R-:W-:-:S03]  /*8a70*/  IMAD.HI.U32 R0, R3, R62, RZ ;  /* 0x0000003e03007227 */ /* 0x000fc600078e00ff */
[----:B------:R-:W-:Y:S01]  /*8a80*/  ISETP.GT.U32.AND P5, PT, R7, R68, PT ;  /* 0x000000440700720c */ /* 0x000fe20003fa4070 */
[----:B------:R-:W-:Y:S02]  /*8a90*/  IMAD.MOV R0, RZ, RZ, -R0 ;  /* 0x000000ffff007224 */ /* 0x000fe400078e0a00 */
[----:B------:R-:W-:-:S04]  /*8aa0*/  IMAD.HI.U32 R14, R3, R64, RZ ;  /* 0x00000040030e7227 */ /* 0x000fc800078e00ff */
[C---:B------:R-:W-:Y:S02]  /*8ab0*/  IMAD R62, R7.reuse, R0, R62 ;  /* 0x00000000073e7224 */ /* 0x040fe400078e023e */
[----:B------:R-:W-:Y:S02]  /*8ac0*/  IMAD.MOV R14, RZ, RZ, -R14 ;  /* 0x000000ffff0e7224 */ /* 0x000fe400078e0a0e */
[--C-:B------:R-:W-:Y:S01]  /*8ad0*/  @!P4 IMAD.IADD R38, R38, 0x1, -R7.reuse ;  /* 0x000000012626c824 */ /* 0x100fe200078e0a07 */
[----:B------:R-:W-:Y:S01]  /*8ae0*/  ISETP.GE.AND P4, PT, R6, RZ, PT ;  /* 0x000000ff0600720c */ /* 0x000fe20003f86270 */
[----:B------:R-:W-:Y:S01]  /*8af0*/  @!P6 IMAD.IADD R66, R66, 0x1, -R7 ;  /* 0x000000014242e824 */ /* 0x000fe200078e0a07 */
[C---:B------:R-:W-:Y:S01]  /*8b00*/  ISETP.GT.U32.AND P6, PT, R7.reuse, R62, PT ;  /* 0x0000003e0700720c */ /* 0x040fe20003fc4070 */
[----:B------:R-:W-:Y:S01]  /*8b10*/  IMAD R64, R7, R14, R64 ;  /* 0x0000000e07407224 */ /* 0x000fe200078e0240 */
[----:B------:R-:W-:Y:S01]  /*8b20*/  LOP3.LUT R14, RZ, R4, RZ, 0x33, !PT ;  /* 0x00000004ff0e7212 */ /* 0x000fe200078e33ff */
[----:B------:R-:W-:Y:S01]  /*8b30*/  @!P2 IMAD.MOV R16, RZ, RZ, -R16 ;  /* 0x000000ffff10a224 */ /* 0x000fe200078e0a10 */
[----:B------:R-:W-:Y:S01]  /*8b40*/  ISETP.NE.AND P2, PT, R4, RZ, PT ;  /* 0x000000ff0400720c */ /* 0x000fe20003f45270 */
[----:B------:R-:W-:-:S03]  /*8b50*/  IMAD.HI.U32 R4, R3, R70, RZ ;  /* 0x0000004603047227 */ /* 0x000fc600078e00ff */
[----:B------:R-:W-:Y:S01]  /*8b60*/  SEL R19, R14, R15, !P2 ;  /* 0x0000000f0e137207 */ /* 0x000fe20005000000 */
[--C-:B------:R-:W-:Y:S01]  /*8b70*/  @!P5 IMAD.IADD R68, R68, 0x1, -R7.reuse ;  /* 0x000000014444d824 */ /* 0x100fe200078e0a07 */
[C---:B------:R-:W-:Y:S01]  /*8b80*/  SEL R17, R14.reuse, R16, !P2 ;  /* 0x000000100e117207 */ /* 0x040fe20005000000 */
[----:B------:R-:W-:Y:S01]  /*8b90*/  @!P4 IMAD.MOV R38, RZ, RZ, -R38 ;  /* 0x000000ffff26c224 */ /* 0x000fe200078e0a26 */
[----:B------:R-:W-:Y:S01]  /*8ba0*/  SEL R15, R14, R13, !P2 ;  /* 0x0000000d0e0f7207 */ /* 0x000fe20005000000 */
[----:B------:R-:W-:Y:S01]  /*8bb0*/  @!P6 IMAD.IADD R62, R62, 0x1, -R7 ;  /* 0x000000013e3ee824 */ /* 0x000fe200078e0a07 */
[----:B------:R-:W-:Y:S01]  /*8bc0*/  SEL R25, R14, R18, !P2 ;  /* 0x000000120e197207 */ /* 0x000fe20005000000 */
[C---:B------:R-:W-:Y:S01]  /*8bd0*/  VIADD R14, R6.reuse, 0x1e8 ;  /* 0x000001e8060e7836 */ /* 0x040fe20000000000 */
[C---:B------:R-:W-:Y:S01]  /*8be0*/  ISETP.GT.U32.AND P4, PT, R7.reuse, R66, PT ;  /* 0x000000420700720c */ /* 0x040fe20003f84070 */
[----:B------:R-:W-:Y:S01]  /*8bf0*/  IMAD.MOV R4, RZ, RZ, -R4 ;  /* 0x000000ffff047224 */ /* 0x000fe200078e0a04 */
[C---:B------:R-:W-:Y:S01]  /*8c00*/  ISETP.GT.U32.AND P6, PT, R7.reuse, R62, PT ;  /* 0x0000003e0700720c */ /* 0x040fe20003fc4070 */
[C---:B------:R-:W-:Y:S01]  /*8c10*/  VIADD R16, R6.reuse, 0x1e4 ;  /* 0x000001e406107836 */ /* 0x040fe20000000000 */
[----:B------:R-:W-:Y:S01]  /*8c20*/  IABS R74, R14 ;  /* 0x0000000e004a7213 */ /* 0x000fe20000000000 */
[C---:B------:R-:W-:Y:S01]  /*8c30*/  IMAD R70, R7.reuse, R4, R70 ;  /* 0x0000000407467224 */ /* 0x040fe200078e0246 */
[C---:B------:R-:W-:Y:S01]  /*8c40*/  ISETP.GT.U32.AND P5, PT, R7.reuse, R68, PT ;  /* 0x000000440700720c */ /* 0x040fe20003fa4070 */
[----:B------:R-:W-:Y:S01]  /*8c50*/  VIADD R18, R6, 0x1e0 ;  /* 0x000001e006127836 */ /* 0x000fe20000000000 */
[----:B------:R-:W-:Y:S01]  /*8c60*/  ISETP.GT.U32.AND P2, PT, R7, R64, PT ;  /* 0x000000400700720c */ /* 0x000fe20003f44070 */
[----:B------:R-:W-:Y:S01]  /*8c70*/  IMAD.HI.U32 R0, R3, R74, RZ ;  /* 0x0000004a03007227 */ /* 0x000fe200078e00ff */
[----:B------:R-:W-:-:S02]  /*8c80*/  IABS R72, R16 ;  /* 0x0000001000487213 */ /* 0x000fc40000000000 */
[----:B------:R-:W-:Y:S01]  /*8c90*/  IABS R78, R18 ;  /* 0x00000012004e7213 */ /* 0x000fe20000000000 */
[----:B------:R-:W-:Y:S02]  /*8ca0*/  IMAD.MOV R0, RZ, RZ, -R0 ;  /* 0x000000ffff007224 */ /* 0x000fe400078e0a00 */
[--C-:B------:R-:W-:Y:S01]  /*8cb0*/  @!P4 IMAD.IADD R66, R66, 0x1, -R7.reuse ;  /* 0x000000014242c824 */ /* 0x100fe200078e0a07 */
[C---:B------:R-:W-:Y:S01]  /*8cc0*/  ISETP.GT.U32.AND P4, PT, R7.reuse, R70, PT ;  /* 0x000000460700720c */ /* 0x040fe20003f84070 */
[C---:B------:R-:W-:Y:S02]  /*8cd0*/  IMAD R74, R7.reuse, R0, R74 ;  /* 0x00000000074a7224 */ /* 0x040fe400078e024a */
[--C-:B------:R-:W-:Y:S02]  /*8ce0*/  @!P6 IMAD.IADD R62, R62, 0x1, -R7.reuse ;  /* 0x000000013e3ee824 */ /* 0x100fe400078e0a07 */
[--C-:B------:R-:W-:Y:S01]  /*8cf0*/  @!P5 IMAD.IADD R68, R68, 0x1, -R7.reuse ;  /* 0x000000014444d824 */ /* 0x100fe200078e0a07 */
[----:B------:R-:W-:Y:S01]  /*8d00*/  ISETP.GT.U32.AND P6, PT, R7, R74, PT ;  /* 0x0000004a0700720c */ /* 0x000fe20003fc4070 */
[----:B------:R-:W-:Y:S01]  /*8d10*/  @!P2 IMAD.IADD R64, R64, 0x1, -R7 ;  /* 0x000000014040a824 */ /* 0x000fe200078e0a07 */
[----:B------:R-:W-:Y:S01]  /*8d20*/  ISETP.GE.AND P5, PT, R20, RZ, PT ;  /* 0x000000ff1400720c */ /* 0x000fe20003fa6270 */
[----:B------:R-:W-:-:S02]  /*8d30*/  VIADD R20, R6, 0x1dc ;  /* 0x000001dc06147836 */ /* 0x000fc40000000000 */
[----:B------:R-:W-:Y:S01]  /*8d40*/  IMAD.HI.U32 R0, R3, R72, RZ ;  /* 0x0000004803007227 */ /* 0x000fe200078e00ff */
[----:B------:R-:W-:Y:S02]  /*8d50*/  ISETP.GT.U32.AND P2, PT, R7, R64, PT ;  /* 0x000000400700720c */ /* 0x000fe40003f44070 */
[----:B------:R-:W-:Y:S01]  /*8d60*/  IABS R76, R20 ;  /* 0x00000014004c7213 */ /* 0x000fe20000000000 */
[----:B------:R-:W-:Y:S01]  /*8d70*/  @!P4 IMAD.IADD R70, R70, 0x1, -R7 ;  /* 0x000000014646c824 */ /* 0x000fe200078e0a07 */
[----:B------:R-:W-:Y:S01]  /*8d80*/  ISETP.GE.AND P4, PT, R14, RZ, PT ;  /* 0x000000ff0e00720c */ /* 0x000fe20003f86270 */
[----:B------:R-:W-:-:S04]  /*8d90*/  IMAD.HI.U32 R4, R3, R78, RZ ;  /* 0x0000004e03047227 */ /* 0x000fc800078e00ff */
[----:B------:R-:W-:Y:S01]  /*8da0*/  @!P6 IMAD.IADD R74, R74, 0x1, -R7 ;  /* 0x000000014a4ae824 */ /* 0x000fe200078e0a07 */
[----:B------:R-:W-:Y:S01]  /*8db0*/  ISETP.GT.U32.AND P6, PT, R7, R70, PT ;  /* 0x000000460700720c */ /* 0x000fe20003fc4070 */
[----:B------:R-:W-:-:S04]  /*8dc0*/  IMAD.HI.U32 R13, R3, R76, RZ ;  /* 0x0000004c030d7227 */ /* 0x000fc800078e00ff */
[----:B------:R-:W-:Y:S02]  /*8dd0*/  IMAD.MOV R13, RZ, RZ, -R13 ;  /* 0x000000ffff0d7224 */ /* 0x000fe400078e0a0d */
[----:B------:R-:W-:Y:S02]  /*8de0*/  IMAD.MOV R0, RZ, RZ, -R0 ;  /* 0x000000ffff007224 */ /* 0x000fe400078e0a00 */
[C---:B------:R-:W-:Y:S02]  /*8df0*/  IMAD R76, R7.reuse, R13, R76 ;  /* 0x0000000d074c7224 */ /* 0x040fe400078e024c */
[----:B------:R-:W-:Y:S02]  /*8e00*/  IMAD.MOV R4, RZ, RZ, -R4 ;  /* 0x000000ffff047224 */ /* 0x000fe400078e0a04 */
[----:B------:R-:W-:Y:S02]  /*8e10*/  IMAD R72, R7, R0, R72 ;  /* 0x0000000007487224 */ /* 0x000fe400078e0248 */
[----:B------:R-:W-:-:S02]  /*8e20*/  VIADD R14, R6, 0x1d8 ;  /* 0x000001d8060e7836 */ /* 0x000fc40000000000 */
[--C-:B------:R-:W-:Y:S01]  /*8e30*/  @!P6 IMAD.IADD R70, R70, 0x1, -R7.reuse ;  /* 0x000000014646e824 */ /* 0x100fe200078e0a07 */
[C---:B------:R-:W-:Y:S01]  /*8e40*/  ISETP.GT.U32.AND P6, PT, R7.reuse, R76, PT ;  /* 0x0000004c0700720c */ /* 0x040fe20003fc4070 */
[----:B------:R-:W-:Y:S01]  /*8e50*/  @!P2 IMAD.IADD R64, R64, 0x1, -R7 ;  /* 0x000000014040a824 */ /* 0x000fe200078e0a07 */
[----:B------:R-:W-:Y:S01]  /*8e60*/  IABS R80, R14 ;  /* 0x0000000e00507213 */ /* 0x000fe20000000000 */
[----:B------:R-:W-:Y:S01]  /*8e70*/  IMAD R78, R7, R4, R78 ;  /* 0x00000004074e7224 */ /* 0x000fe200078e024e */
[----:B------:R-:W-:Y:S01]  /*8e80*/  ISETP.GE.AND P2, PT, R21, RZ, PT ;  /* 0x000000ff1500720c */ /* 0x000fe20003f46270 */
[----:B------:R-:W-:Y:S01]  /*8e90*/  @!P3 IMAD.MOV R68, RZ, RZ, -R68 ;  /* 0x000000ffff44b224 */ /* 0x000fe200078e0a44 */
[C---:B------:R-:W-:Y:S01]  /*8ea0*/  ISETP.GT.U32.AND P3, PT, R7.reuse, R72, PT ;  /* 0x000000480700720c */ /* 0x040fe20003f64070 */
[----:B------:R-:W-:Y:S01]  /*8eb0*/  @!P0 IMAD.MOV R66, RZ, RZ, -R66 ;  /* 0x000000ffff428224 */ /* 0x000fe200078e0a42 */
[C---:B------:R-:W-:Y:S01]  /*8ec0*/  ISETP.GT.U32.AND P0, PT, R7.reuse, R74, PT ;  /* 0x0000004a0700720c */ /* 0x040fe20003f04070 */
[----:B------:R-:W-:Y:S01]  /*8ed0*/  @!P1 IMAD.MOV R64, RZ, RZ, -R64 ;  /* 0x000000ffff409224 */ /* 0x000fe200078e0a40 */
[----:B------:R-:W-:Y:S01]  /*8ee0*/  ISETP.GT.U32.AND P1, PT, R7, R78, PT ;  /* 0x0000004e0700720c */ /* 0x000fe20003f24070 */
[----:B------:R-:W-:-:S04]  /*8ef0*/  IMAD.HI.U32 R0, R3, R80, RZ ;  /* 0x0000005003007227 */ /* 0x000fc800078e00ff */
[----:B------:R-:W-:Y:S02]  /*8f00*/  IMAD.MOV R4, RZ, RZ, -R0 ;  /* 0x000000ffff047224 */ /* 0x000fe400078e0a00 */
[--C-:B------:R-:W-:Y:S02]  /*8f10*/  @!P6 IMAD.IADD R76, R76, 0x1, -R7.reuse ;  /* 0x000000014c4ce824 */ /* 0x100fe400078e0a07 */
[----:B------:R-:W-:Y:S02]  /*8f20*/  VIADD R13, R6, 0x1d4 ;  /* 0x000001d4060d7836 */ /* 0x000fe40000000000 */
[--C-:B------:R-:W-:Y:S01]  /*8f30*/  @!P0 IMAD.IADD R74, R74, 0x1, -R7.reuse ;  /* 0x000000014a4a8824 */ /* 0x100fe200078e0a07 */
[----:B------:R-:W-:Y:S01]  /*8f40*/  ISETP.GE.AND P0, PT, R18, RZ, PT ;  /* 0x000000ff1200720c */ /* 0x000fe20003f06270 */
[--C-:B------:R-:W-:Y:S01]  /*8f50*/  @!P3 IMAD.IADD R72, R72, 0x1, -R7.reuse ;  /* 0x000000014848b824 */ /* 0x100fe200078e0a07 */
[----:B------:R-:W-:Y:S01]  /*8f60*/  IABS R82, R13 ;  /* 0x0000000d00527213 */ /* 0x000fe20000000000 */
[C---:B------:R-:W-:Y:S01]  /*8f70*/  IMAD R80, R7.reuse, R4, R80 ;  /* 0x0000000407507224 */ /* 0x040fe200078e0250 */
[----:B------:R-:W-:Y:S01]  /*8f80*/  ISETP.GE.AND P3, PT, R20, RZ, PT ;  /* 0x000000ff1400720c */ /* 0x000fe20003f66270 */
[----:B------:R-:W-:Y:S01]  /*8f90*/  @!P2 IMAD.MOV R70, RZ, RZ, -R70 ;  /* 0x000000ffff46a224 */ /* 0x000fe200078e0a46 */
[C---:B------:R-:W-:Y:S01]  /*8fa0*/  ISETP.GT.U32.AND P2, PT, R7.reuse, R76, PT ;  /* 0x0000004c0700720c */ /* 0x040fe20003f44070 */
[----:B------:R-:W-:Y:S01]  /*8fb0*/  @!P1 IMAD.IADD R78, R78, 0x1, -R7 ;  /* 0x000000014e4e9824 */ /* 0x000fe200078e0a07 */
[C---:B------:R-:W-:Y:S01]  /*8fc0*/  ISETP.GT.U32.AND P1, PT, R7.reuse, R72, PT ;  /* 0x000000480700720c */ /* 0x040fe20003f24070 */
[----:B------:R-:W-:Y:S01]  /*8fd0*/  @!P4 IMAD.MOV R74, RZ, RZ, -R74 ;  /* 0x000000ffff4ac224 */ /* 0x000fe200078e0a4a */
[C---:B------:R-:W-:Y:S01]  /*8fe0*/  ISETP.GT.U32.AND P4, PT, R7.reuse, R80, PT ;  /* 0x000000500700720c */ /* 0x040fe20003f84070 */
[----:B------:R-:W-:Y:S01]  /*8ff0*/  @!P5 IMAD.MOV R62, RZ, RZ, -R62 ;  /* 0x000000ffff3ed224 */ /* 0x000fe200078e0a3e */
[----:B------:R-:W-:Y:S01]  /*9000*/  ISETP.GE.AND P5, PT, R16, RZ, PT ;  /* 0x000000ff1000720c */ /* 0x000fe20003fa6270 */
[----:B------:R-:W-:Y:S01]  /*9010*/  VIADD R16, R6, 0x1d0 ;  /* 0x000001d006107836 */ /* 0x000fe20000000000 */
[----:B------:R-:W-:Y:S01]  /*9020*/  ISETP.GT.U32.AND P6, PT, R7, R78, PT ;  /* 0x0000004e0700720c */ /* 0x000fe20003fc4070 */
[----:B------:R-:W-:-:S03]  /*9030*/  IMAD.HI.U32 R0, R3, R82, RZ ;  /* 0x0000005203007227 */ /* 0x000fc600078e00ff */
[----:B------:R-:W-:Y:S01]  /*9040*/  IABS R86, R16 ;  /* 0x0000001000567213 */ /* 0x000fe20000000000 */
[----:B------:R-:W-:Y:S02]  /*9050*/  IMAD.MOV R0, RZ, RZ, -R0 ;  /* 0x000000ffff007224 */ /* 0x000fe400078e0a00 */
[--C-:B------:R-:W-:Y:S01]  /*9060*/  @!P2 IMAD.IADD R76, R76, 0x1, -R7.reuse ;  /* 0x000000014c4ca824 */ /* 0x100fe200078e0a07 */
[----:B------:R-:W-:Y:S01]  /*9070*/  ISETP.GE.AND P2, PT, R13, RZ, PT ;  /* 0x000000ff0d00720c */ /* 0x000fe20003f46270 */
[----:B------:R-:W-:Y:S02]  /*9080*/  IMAD R82, R7, R0, R82 ;  /* 0x0000000007527224 */ /* 0x000fe400078e0252 */
[--C-:B------:R-:W-:Y:S01]  /*9090*/  @!P1 IMAD.IADD R72, R72, 0x1, -R7.reuse ;  /* 0x0000000148489824 */ /* 0x100fe200078e0a07 */
[----:B------:R-:W-:Y:S01]  /*90a0*/  ISETP.GE.AND P1, PT, R14, RZ, PT ;  /* 0x000000ff0e00720c */ /* 0x000fe20003f26270 */
[----:B------:R-:W-:Y:S02]  /*90b0*/  VIADD R13, R6, 0x1c8 ;  /* 0x000001c8060d7836 */ /* 0x000fe40000000000 */
[----:B------:R-:W-:Y:S01]  /*90c0*/  @!P4 IMAD.IADD R80, R80, 0x1, -R7 ;  /* 0x000000015050c824 */ /* 0x000fe200078e0a07 */
[----:B------:R-:W-:Y:S01]  /*90d0*/  ISETP.GE.AND P4, PT, R16, RZ, PT ;  /* 0x000000ff1000720c */ /* 0x000fe20003f86270 */
[----:B------:R-:W-:Y:S01]  /*90e0*/  IMAD.HI.U32 R0, R3, R86, RZ ;  /* 0x0000005603007227 */ /* 0x000fe200078e00ff */
[----:B------:R-:W-:-:S03]  /*90f0*/  IABS R88, R13 ;  /* 0x0000000d00587213 */ /* 0x000fc60000000000 */
[----:B------:R-:W-:Y:S01]  /*9100*/  @!P6 IMAD.IADD R78, R78, 0x1, -R7 ;  /* 0x000000014e4ee824 */ /* 0x000fe200078e0a07 */
[C---:B------:R-:W-:Y:S01]  /*9110*/  ISETP.GT.U32.AND P6, PT, R7.reuse, R82, PT ;  /* 0x000000520700720c */ /* 0x040fe20003fc4070 */
[----:B------:R-:W-:Y:S01]  /*9120*/  @!P5 IMAD.MOV R72, RZ, RZ, -R72 ;  /* 0x000000ffff48d224 */ /* 0x000fe200078e0a48 */
[C---:B------:R-:W-:Y:S01]  /*9130*/  ISETP.GT.U32.AND P5, PT, R7.reuse, R80, PT ;  /* 0x000000500700720c */ /* 0x040fe20003fa4070 */
[----:B------:R-:W-:Y:S02]  /*9140*/  IMAD.MOV R0, RZ, RZ, -R0 ;  /* 0x000000ffff007224 */ /* 0x000fe400078e0a00 */
[----:B------:R-:W-:Y:S02]  /*9150*/  VIADD R18, R6, 0x1cc ;  /* 0x000001cc06127836 */ /* 0x000fe40000000000 */
[----:B------:R-:W-:Y:S02]  /*9160*/  IMAD R86, R7, R0, R86 ;  /* 0x0000000007567224 */ /* 0x000fe400078e0256 */
[----:B------:R-:W-:Y:S01]  /*9170*/  IMAD.HI.U32 R0, R3, R88, RZ ;  /* 0x0000005803007227 */ /* 0x000fe200078e00ff */
[----:B------:R-:W-:-:S03]  /*9180*/  IABS R84, R18 ;  /* 0x0000001200547213 */ /* 0x000fc60000000000 */
[----:B------:R-:W-:Y:S02]  /*9190*/  IMAD.MOV R0, RZ, RZ, -R0 ;  /* 0x000000ffff007224 */ /* 0x000fe400078e0a00 */
[--C-:B------:R-:W-:Y:S02]  /*91a0*/  @!P6 IMAD.IADD R82, R82, 0x1, -R7.reuse ;  /* 0x000000015252e824 */ /* 0x100fe400078e0a07 */
[----:B------:R-:W-:Y:S02]  /*91b0*/  @!P5 IMAD.IADD R80, R80, 0x1, -R7 ;  /* 0x000000015050d824 */ /* 0x000fe400078e0a07 */
[C---:B------:R-:W-:Y:S01]  /*91c0*/  IMAD R88, R7.reuse, R0, R88 ;  /* 0x0000000007587224 */ /* 0x040fe200078e0258 */
[----:B------:R-:W-:Y:S01]  /*91d0*/  ISETP.GT.U32.AND P6, PT, R7, R82, PT ;  /* 0x000000520700720c */ /* 0x000fe20003fc4070 */
[----:B------:R-:W-:-:S04]  /*91e0*/  IMAD.HI.U32 R4, R3, R84, RZ ;  /* 0x0000005403047227 */ /* 0x000fc800078e00ff */
[----:B------:R-:W-:Y:S01]  /*91f0*/  @!P1 IMAD.MOV R80, RZ, RZ, -R80 ;  /* 0x000000ffff509224 */ /* 0x000fe200078e0a50 */
[C---:B------:R-:W-:Y:S01]  /*9200*/  ISETP.GT.U32.AND P1, PT, R7.reuse, R88, PT ;  /* 0x000000580700720c */ /* 0x040fe20003f24070 */
[----:B------:R-:W-:Y:S02]  /*9210*/  IMAD.MOV R4, RZ, RZ, -R4 ;  /* 0x000000ffff047224 */ /* 0x000fe400078e0a04 */
[----:B------:R-:W-:Y:S01]  /*9220*/  @!P0 IMAD.MOV R78, RZ, RZ, -R78 ;  /* 0x000000ffff4e8224 */ /* 0x000fe200078e0a4e */
[C---:B------:R-:W-:Y:S01]  /*9230*/  ISETP.GT.U32.AND P0, PT, R7.reuse, R86, PT ;  /* 0x000000560700720c */ /* 0x040fe20003f04070 */
[C---:B------:R-:W-:Y:S02]  /*9240*/  IMAD R84, R7.reuse, R4, R84 ;  /* 0x0000000407547224 */ /* 0x040fe400078e0254 */
[----:B------:R-:W-:Y:S02]  /*9250*/  VIADD R14, R6, 0x1c0 ;  /* 0x000001c0060e7836 */ /* 0x000fe40000000000 */
[--C-:B------:R-:W-:Y:S01]  /*9260*/  @!P6 IMAD.IADD R82, R82, 0x1, -R7.reuse ;  /* 0x000000015252e824 */ /* 0x100fe200078e0a07 */
[----:B------:R-:W-:Y:S01]  /*9270*/  ISETP.GT.U32.AND P5, PT, R7, R84, PT ;  /* 0x000000540700720c */ /* 0x000fe20003fa4070 */
[----:B------:R-:W-:Y:S01]  /*9280*/  VIADD R4, R6, 0x1c4 ;  /* 0x000001c406047836 */ /* 0x000fe20000000000 */
[----:B------:R-:W-:Y:S01]  /*9290*/  IABS R90, R14 ;  /* 0x0000000e005a7213 */ /* 0x000fe20000000000 */
[--C-:B------:R-:W-:Y:S01]  /*92a0*/  @!P1 IMAD.IADD R88, R88, 0x1, -R7.reuse ;  /* 0x0000000158589824 */ /* 0x100fe200078e0a07 */
[----:B------:R-:W-:Y:S01]  /*92b0*/  ISETP.GE.AND P6, PT, R13, RZ, PT ;  /* 0x000000ff0d00720c */ /* 0x000fe20003fc6270 */
[----:B------:R-:W-:Y:S01]  /*92c0*/  @!P2 IMAD.MOV R82, RZ, RZ, -R82 ;  /* 0x000000ffff52a224 */ /* 0x000fe200078e0a52 */
[----:B------:R-:W-:Y:S01]  /*92d0*/  IABS R92, R4 ;  /* 0x00000004005c7213 */ /* 0x000fe20000000000 */
[----:B------:R-:W-:Y:S01]  /*92e0*/  @!P0 IMAD.IADD R86, R86, 0x1, -R7 ;  /* 0x0000000156568824 */ /* 0x000fe200078e0a07 */
[----:B------:R-:W-:Y:S01]  /*92f0*/  ISETP.GE.AND P2, PT, R4, RZ, PT ;  /* 0x000000ff0400720c */ /* 0x000fe20003f46270 */
[----:B------:R-:W-:Y:S01]  /*9300*/  IMAD.HI.U32 R4, R3, R90, RZ ;  /* 0x0000005a03047227 */ /* 0x000fe200078e00ff */
[----:B------:R-:W-:-:S02]  /*9310*/  ISETP.GT.U32.AND P1, PT, R7, R88, PT ;  /* 0x000000580700720c */ /* 0x000fc40003f24070 */
[C---:B------:R-:W-:Y:S01]  /*9320*/  ISETP.GT.U32.AND P0, PT, R7.reuse, R86, PT ;  /* 0x000000560700720c */ /* 0x040fe20003f04070 */
[----:B------:R-:W-:Y:S02]  /*9330*/  IMAD.MOV R4, RZ, RZ, -R4 ;  /* 0x000000ffff047224 */ /* 0x000fe400078e0a04 */
[----:B------:R-:W-:Y:S02]  /*9340*/  @!P5 IMAD.IADD R84, R84, 0x1, -R7 ;  /* 0x000000015454d824 */ /* 0x000fe400078e0a07 */
[C---:B------:R-:W-:Y:S02]  /*9350*/  IMAD R90, R7.reuse, R4, R90 ;  /* 0x00000004075a7224 */ /* 0x040fe400078e025a */
[----:B------:R-:W-:Y:S01]  /*9360*/  VIADD R16, R6, 0x1bc ;  /* 0x000001bc06107836 */ /* 0x000fe20000000000 */
[----:B------:R-:W-:Y:S01]  /*9370*/  ISETP.GT.U32.AND P5, PT, R7, R84, PT ;  /* 0x000000540700720c */ /* 0x000fe20003fa4070 */
[----:B------:R-:W-:-:S03]  /*9380*/  IMAD.HI.U32 R0, R3, R92, RZ ;  /* 0x0000005c03007227 */ /* 0x000fc600078e00ff */
[----:B------:R-:W-:Y:S01]  /*9390*/  IABS R94, R16 ;  /* 0x00000010005e7213 */ /* 0x000fe20000000000 */
[--C-:B------:R-:W-:Y:S01]  /*93a0*/  @!P1 IMAD.IADD R88, R88, 0x1, -R7.reuse ;  /* 0x0000000158589824 */ /* 0x100fe200078e0a07 */
[C---:B------:R-:W-:Y:S01]  /*93b0*/  ISETP.GT.U32.AND P1, PT, R7.reuse, R90, PT ;  /* 0x0000005a0700720c */ /* 0x040fe20003f24070 */
[----:B------:R-:W-:Y:S01]  /*93c0*/  @!P3 IMAD.MOV R76, RZ, RZ, -R76 ;  /* 0x000000ffff4cb224 */ /* 0x000fe200078e0a4c */
[----:B------:R-:W-:Y:S01]  /*93d0*/  ISETP.GE.AND P3, PT, R18, RZ, PT ;  /* 0x000000ff1200720c */ /* 0x000fe20003f66270 */
[----:B------:R-:W-:Y:S02]  /*93e0*/  IMAD.MOV R0, RZ, RZ, -R0 ;  /* 0x000000ffff007224 */ /* 0x000fe400078e0a00 */
[----:B------:R-:W-:Y:S01]  /*93f0*/  @!P0 IMAD.IADD R86, R86, 0x1, -R7 ;  /* 0x0000000156568824 */ /* 0x000fe200078e0a07 */
[----:B------:R-:W-:Y:S01]  /*9400*/  ISETP.GE.AND P0, PT, R14, RZ, PT ;  /* 0x000000ff0e00720c */ /* 0x000fe20003f06270 */
[----:B------:R-:W-:Y:S02]  /*9410*/  IMAD R92, R7, R0, R92 ;  /* 0x00000000075c7224 */ /* 0x000fe400078e025c */
[----:B------:R-:W-:-:S04]  /*9420*/  IMAD.HI.U32 R13, R3, R94, RZ ;  /* 0x0000005e030d7227 */ /* 0x000fc800078e00ff */
[----:B------:R-:W-:Y:S02]  /*9430*/  VIADD R0, R6, 0x1b8 ;  /* 0x000001b806007836 */ /* 0x000fe40000000000 */
[----:B------:R-:W-:Y:S01]  /*9440*/  @!P5 IMAD.IADD R84, R84, 0x1, -R7 ;  /* 0x000000015454d824 */ /* 0x000fe200078e0a07 */
[----:B------:R-:W-:Y:S01]  /*9450*/  ISETP.GE.AND P5, PT, R16, RZ, PT ;  /* 0x000000ff1000720c */ /* 0x000fe20003fa6270 */
[----:B------:R-:W-:Y:S01]  /*9460*/  @!P4 IMAD.MOV R86, RZ, RZ, -R86 ;  /* 0x000000ffff56c224 */ /* 0x000fe200078e0a56 */
[----:B------:R-:W-:Y:S01]  /*9470*/  ISETP.GT.U32.AND P4, PT, R7, R92, PT ;  /* 0x0000005c0700720c */ /* 0x000fe20003f84070 */
[----:B------:R-:W-:Y:S01]  /*9480*/  IMAD.MOV R13, RZ, RZ, -R13 ;  /* 0x000000ffff0d7224 */ /* 0x000fe200078e0a0d */
[----:B------:R-:W-:Y:S01]  /*9490*/  IABS R96, R0 ;  /* 0x0000000000607213 */ /* 0x000fe20000000000 */
[----:B------:R-:W-:Y:S02]  /*94a0*/  VIADD R16, R6, 0x1b4 ;  /* 0x000001b406107836 */ /* 0x000fe40000000000 */
[----:B------:R-:W-:-:S02]  /*94b0*/  @!P1 IMAD.IADD R90, R90, 0x1, -R7 ;  /* 0x000000015a5a9824 */ /* 0x000fc400078e0a07 */
[----:B------:R-:W-:Y:S01]  /*94c0*/  IMAD R94, R7, R13, R94 ;  /* 0x0000000d075e7224 */ /* 0x000fe200078e025e */
[----:B------:R-:W-:Y:S01]  /*94d0*/  IABS R98, R16 ;  /* 0x0000001000627213 */ /* 0x000fe20000000000 */
[----:B------:R-:W-:Y:S01]  /*94e0*/  @!P3 IMAD.MOV R84, RZ, RZ, -R84 ;  /* 0x000000ffff54b224 */ /* 0x000fe200078e0a54 */
[----:B------:R-:W-:Y:S01]  /*94f0*/  ISETP.GE.AND P3, PT, R0, RZ, PT ;  /* 0x000000ff0000720c */ /* 0x000fe20003f66270 */
[----:B------:R-:W-:Y:S01]  /*9500*/  IMAD.HI.U32 R0, R3, R96, RZ ;  /* 0x0000006003007227 */ /* 0x000fe200078e00ff */
[----:B------:R-:W-:-:S03]  /*9510*/  ISETP.GT.U32.AND P1, PT, R7, R90, PT ;  /* 0x0000005a0700720c */ /* 0x000fc60003f24070 */
[----:B------:R-:W-:Y:S01]  /*9520*/  @!P6 IMAD.MOV R88, RZ, RZ, -R88 ;  /* 0x000000ffff58e224 */ /* 0x000fe200078e0a58 */
[----:B------:R-:W-:Y:S01]  /*9530*/  ISETP.GT.U32.AND P6, PT, R7, R94, PT ;  /* 0x0000005e0700720c */ /* 0x000fe20003fc4070 */
[----:B------:R-:W-:Y:S02]  /*9540*/  VIADD R20, R6, 0x1ac ;  /* 0x000001ac06147836 */ /* 0x000fe40000000000 */
[----:B------:R-:W-:-:S03]  /*9550*/  IMAD.HI.U32 R4, R3, R98, RZ ;  /* 0x0000006203047227 */ /* 0x000fc600078e00ff */
[----:B------:R-:W-:Y:S01]  /*9560*/  IABS R102, R20 ;  /* 0x0000001400667213 */ /* 0x000fe20000000000 */
[----:B------:R-:W-:Y:S02]  /*9570*/  IMAD.MOV R0, RZ, RZ, -R0 ;  /* 0x000000ffff007224 */ /* 0x000fe400078e0a00 */
[--C-:B------:R-:W-:Y:S02]  /*9580*/  @!P4 IMAD.IADD R92, R92, 0x1, -R7.reuse ;  /* 0x000000015c5cc824 */ /* 0x100fe400078e0a07 */
[----:B------:R-:W-:Y:S02]  /*9590*/  IMAD.MOV R4, RZ, RZ, -R4 ;  /* 0x000000ffff047224 */ /* 0x000fe400078e0a04 */
[C---:B------:R-:W-:Y:S01]  /*95a0*/  IMAD R96, R7.reuse, R0, R96 ;  /* 0x0000000007607224 */ /* 0x040fe200078e0260 */
[C---:B------:R-:W-:Y:S01]  /*95b0*/  ISETP.GT.U32.AND P4, PT, R7.reuse, R92, PT ;  /* 0x0000005c0700720c */ /* 0x040fe20003f84070 */
[C---:B------:R-:W-:Y:S02]  /*95c0*/  IMAD R98, R7.reuse, R4, R98 ;  /* 0x0000000407627224 */ /* 0x040fe400078e0262 */
[----:B------:R-:W-:Y:S01]  /*95d0*/  @!P1 IMAD.IADD R90, R90, 0x1, -R7 ;  /* 0x000000015a5a9824 */ /* 0x000fe200078e0a07 */
[----:B------:R-:W-:Y:S01]  /*95e0*/  ISETP.GT.U32.AND P1, PT, R7, R96, PT ;  /* 0x000000600700720c */ /* 0x000fe20003f24070 */
[----:B------:R-:W-:-:S04]  /*95f0*/  IMAD.HI.U32 R14, R3, R102, RZ ;  /* 0x00000066030e7227 */ /* 0x000fc800078e00ff */
[--C-:B------:R-:W-:Y:S01]  /*9600*/  @!P6 IMAD.IADD R94, R94, 0x1, -R7.reuse ;  /* 0x000000015e5ee824 */ /* 0x100fe200078e0a07 */
[C---:B------:R-:W-:Y:S01]  /*9610*/  ISETP.GT.U32.AND P6, PT, R7.reuse, R98, PT ;  /* 0x000000620700720c */ /* 0x040fe20003fc4070 */
[----:B------:R-:W-:Y:S02]  /*9620*/  IMAD.MOV R14, RZ, RZ, -R14 ;  /* 0x000000ffff0e7224 */ /* 0x000fe400078e0a0e */
[C---:B------:R-:W-:Y:S02]  /*9630*/  VIADD R18, R6.reuse, 0x1b0 ;  /* 0x000001b006127836 */ /* 0x040fe40000000000 */
[C---:B------:R-:W-:Y:S02]  /*9640*/  IMAD R102, R7.reuse, R14, R102 ;  /* 0x0000000e07667224 */ /* 0x040fe400078e0266 */
[----:B------:R-:W-:Y:S01]  /*9650*/  VIADD R14, R6, 0x1a8 ;  /* 0x000001a8060e7836 */ /* 0x000fe20000000000 */
[----:B------:R-:W-:Y:S01]  /*9660*/  IABS R100, R18 ;  /* 0x0000001200647213 */ /* 0x000fe20000000000 */
[--C-:B------:R-:W-:Y:S01]  /*9670*/  @!P4 IMAD.IADD R92, R92, 0x1, -R7.reuse ;  /* 0x000000015c5cc824 */ /* 0x100fe200078e0a07 */
[----:B------:R-:W-:Y:S01]  /*9680*/  ISETP.GE.AND P4, PT, R16, RZ, PT ;  /* 0x000000ff1000720c */ /* 0x000fe20003f86270 */
[----:B------:R-:W-:Y:S01]  /*9690*/  VIADD R16, R6, 0x1a4 ;  /* 0x000001a406107836 */ /* 0x000fe20000000000 */
[----:B------:R-:W-:Y:S01]  /*96a0*/  IABS R104, R14 ;  /* 0x0000000e00687213 */ /* 0x000fe20000000000 */
[----:B------:R-:W-:Y:S01]  /*96b0*/  @!P1 IMAD.IADD R96, R96, 0x1, -R7 ;  /* 0x0000000160609824 */ /* 0x000fe200078e0a07 */
[----:B------:R-:W-:Y:S01]  /*96c0*/  ISETP.GT.U32.AND P1, PT, R7, R94, PT ;  /* 0x0000005e0700720c */ /* 0x000fe20003f24070 */
[----:B------:R-:W-:Y:S01]  /*96d0*/  IMAD.HI.U32 R13, R3, R100, RZ ;  /* 0x00000064030d7227 */ /* 0x000fe200078e00ff */
[----:B------:R-:W-:-:S03]  /*96e0*/  IABS R106, R16 ;  /* 0x00000010006a7213 */ /* 0x000fc60000000000 */
[----:B------:R-:W-:Y:S02]  /*96f0*/  @!P6 IMAD.IADD R98, R98, 0x1, -R7 ;  /* 0x000000016262e824 */ /* 0x000fe400078e0a07 */
[----:B------:R-:W-:Y:S01]  /*9700*/  @!P2 IMAD.MOV R92, RZ, RZ, -R92 ;  /* 0x000000ffff5ca224 */ /* 0x000fe200078e0a5c */
[C---:B------:R-:W-:Y:S01]  /*9710*/  ISETP.GT.U32.AND P2, PT, R7.reuse, R96, PT ;  /* 0x000000600700720c */ /* 0x040fe20003f44070 */
[----:B------:R-:W-:Y:S01]  /*9720*/  IMAD.MOV R13, RZ, RZ, -R13 ;  /* 0x000000ffff0d7224 */ /* 0x000fe200078e0a0d */
[----:B------:R-:W-:Y:S01]  /*9730*/  ISETP.GT.U32.AND P6, PT, R7, R98, PT ;  /* 0x000000620700720c */ /* 0x000fe20003fc4070 */
[----:B------:R-:W-:-:S04]  /*9740*/  IMAD.HI.U32 R0, R3, R104, RZ ;  /* 0x0000006803007227 */ /* 0x000fc800078e00ff */
[----:B------:R-:W-:Y:S02]  /*9750*/  IMAD R100, R7, R13, R100 ;  /* 0x0000000d07647224 */ /* 0x000fe400078e0264 */
[----:B------:R-:W-:-:S04]  /*9760*/  IMAD.HI.U32 R4, R3, R106, RZ ;  /* 0x0000006a03047227 */ /* 0x000fc800078e00ff */
[----:B------:R-:W-:Y:S02]  /*9770*/  IMAD.MOV R0, RZ, RZ, -R0 ;  /* 0x000000ffff007224 */ /* 0x000fe400078e0a00 */
[----:B------:R-:W-:Y:S02]  /*9780*/  IMAD.MOV R13, RZ, RZ, -R4 ;  /* 0x000000ffff0d7224 */ /* 0x000fe400078e0a04 */
[----:B------:R-:W-:Y:S01]  /*9790*/  @!P0 IMAD.MOV R90, RZ, RZ, -R90 ;  /* 0x000000ffff5a8224 */ /* 0x000fe200078e0a5a */
[C---:B------:R-:W-:Y:S01]  /*97a0*/  ISETP.GT.U32.AND P0, PT, R7.reuse, R100, PT ;  /* 0x000000640700720c */ /* 0x040fe20003f04070 */
[----:B------:R-:W-:Y:S01]  /*97b0*/  @!P1 IMAD.IADD R94, R94, 0x1, -R7 ;  /* 0x000000015e5e9824 */ /* 0x000fe200078e0a07 */
[C---:B------:R-:W-:Y:S01]  /*97c0*/  ISETP.GT.U32.AND P1, PT, R7.reuse, R102, PT ;  /* 0x000000660700720c */ /* 0x040fe20003f24070 */
[C---:B------:R-:W-:Y:S02]  /*97d0*/  IMAD R104, R7.reuse, R0, R104 ;  /* 0x0000000007687224 */ /* 0x040fe400078e0268 */
[----:B------:R-:W-:-:S02]  /*97e0*/  IMAD R106, R7, R13, R106 ;  /* 0x0000000d076a7224 */ /* 0x000fc400078e026a */
[--C-:B------:R-:W-:Y:S01]  /*97f0*/  @!P2 IMAD.IADD R96, R96, 0x1, -R7.reuse ;  /* 0x000000016060a824 */ /* 0x100fe200078e0a07 */
[C---:B------:R-:W-:Y:S01]  /*9800*/  ISETP.GT.U32.AND P2, PT, R7.reuse, R104, PT ;  /* 0x000000680700720c */ /* 0x040fe20003f44070 */
[--C-:B------:R-:W-:Y:S01]  /*9810*/  @!P6 IMAD.IADD R98, R98, 0x1, -R7.reuse ;  /* 0x000000016262e824 */ /* 0x100fe200078e0a07 */
[C---:B------:R-:W-:Y:S01]  /*9820*/  ISETP.GT.U32.AND P6, PT, R7.reuse, R106, PT ;  /* 0x0000006a0700720c */ /* 0x040fe20003fc4070 */
[----:B------:R-:W-:Y:S02]  /*9830*/  VIADD R22, R6, 0x19c ;  /* 0x0000019c06167836 */ /* 0x000fe40000000000 */
[--C-:B------:R-:W-:Y:S01]  /*9840*/  @!P0 IMAD.IADD R100, R100, 0x1, -R7.reuse ;  /* 0x0000000164648824 */ /* 0x100fe200078e0a07 */
[----:B------:R-:W-:Y:S01]  /*9850*/  ISETP.GE.AND P0, PT, R18, RZ, PT ;  /* 0x000000ff1200720c */ /* 0x000fe20003f06270 */
[--C-:B------:R-:W-:Y:S01]  /*9860*/  @!P1 IMAD.IADD R102, R102, 0x1, -R7.reuse ;  /* 0x0000000166669824 */ /* 0x100fe200078e0a07 */
[----:B------:R-:W-:Y:S01]  /*9870*/  IABS R110, R22 ;  /* 0x00000016006e7213 */ /* 0x000fe20000000000 */
[----:B------:R-:W-:Y:S01]  /*9880*/  VIADD R21, R6, 0x1a0 ;  /* 0x000001a006157836 */ /* 0x000fe20000000000 */
[----:B------:R-:W-:Y:S01]  /*9890*/  ISETP.GE.AND P1, PT, R20, RZ, PT ;  /* 0x000000ff1400720c */ /* 0x000fe20003f26270 */
[----:B------:R-:W-:Y:S01]  /*98a0*/  @!P5 IMAD.MOV R94, RZ, RZ, -R94 ;  /* 0x000000ffff5ed224 */ /* 0x000fe200078e0a5e */
[C---:B------:R-:W-:Y:S01]  /*98b0*/  ISETP.GT.U32.AND P5, PT, R7.reuse, R102, PT ;  /* 0x000000660700720c */ /* 0x040fe20003fa4070 */
[----:B------:R-:W-:Y:S01]  /*98c0*/  @!P2 IMAD.IADD R104, R104, 0x1, -R7 ;  /* 0x000000016868a824 */ /* 0x000fe200078e0a07 */
[----:B------:R-:W-:Y:S01]  /*98d0*/  ISETP.GT.U32.AND P2, PT, R7, R100, PT ;  /* 0x000000640700720c */ /* 0x000fe20003f44070 */
[----:B------:R-:W-:Y:S01]  /*98e0*/  IMAD.HI.U32 R4, R3, R110, RZ ;  /* 0x0000006e03047227 */ /* 0x000fe200078e00ff */
[----:B------:R-:W-:-:S03]  /*98f0*/  IABS R108, R21 ;  /* 0x00000015006c7213 */ /* 0x000fc60000000000 */
[----:B------:R-:W-:Y:S01]  /*9900*/  @!P6 IMAD.IADD R106, R106, 0x1, -R7 ;  /* 0x000000016a6ae824 */ /* 0x000fe200078e0a07 */
[----:B------:R-:W-:Y:S01]  /*9910*/  ISETP.GT.U32.AND P6, PT, R7, R104, PT ;  /* 0x000000680700720c */ /* 0x000fe20003fc4070 */
[----:B------:R-:W-:Y:S02]  /*9920*/  IMAD.MOV R4, RZ, RZ, -R4 ;  /* 0x000000ffff047224 */ /* 0x000fe400078e0a04 */
[----:B------:R-:W-:Y:S02]  /*9930*/  VIADD R13, R6, 0x198 ;  /* 0x00000198060d7836 */ /* 0x000fe40000000000 */
[----:B------:R-:W-:-:S03]  /*9940*/  IMAD.HI.U32 R0, R3, R108, RZ ;  /* 0x0000006c03007227 */ /* 0x000fc600078e00ff */
[----:B------:R-:W-:Y:S01]  /*9950*/  IABS R112, R13 ;  /* 0x0000000d00707213 */ /* 0x000fe20000000000 */
[C---:B------:R-:W-:Y:S02]  /*9960*/  IMAD R110, R7.reuse, R4, R110 ;  /* 0x00000004076e7224 */ /* 0x040fe400078e026e */
[----:B------:R-:W-:Y:S02]  /*9970*/  VIADD R18, R6, 0x194 ;  /* 0x0000019406127836 */ /* 0x000fe40000000000 */
[----:B------:R-:W-:Y:S02]  /*9980*/  IMAD.MOV R0, RZ, RZ, -R0 ;  /* 0x000000ffff007224 */ /* 0x000fe400078e0a00 */
[----:B------:R-:W-:Y:S01]  /*9990*/  @!P3 IMAD.MOV R96, RZ, RZ, -R96 ;  /* 0x000000ffff60b224 */ /* 0x000fe200078e0a60 */
[C---:B------:R-:W-:Y:S01]  /*99a0*/  ISETP.GT.U32.AND P3, PT, R7.reuse, R106, PT ;  /* 0x0000006a0700720c */ /* 0x040fe20003f64070 */
[--C-:B------:R-:W-:Y:S01]  /*99b0*/  @!P2 IMAD.IADD R100, R100, 0x1, -R7.reuse ;  /* 0x000000016464a824 */ /* 0x100fe200078e0a07 */
[----:B------:R-:W-:Y:S01]  /*99c0*/  IABS R114, R18 ;  /* 0x0000001200727213 */ /* 0x000fe20000000000 */
[----:B------:R-:W-:Y:S01]  /*99d0*/  @!P5 IMAD.IADD R102, R102, 0x1, -R7 ;  /* 0x000000016666d824 */ /* 0x000fe200078e0a07 */
[----:B------:R-:W-:Y:S01]  /*99e0*/  ISETP.GE.AND P2, PT, R14, RZ, PT ;  /* 0x000000ff0e00720c */ /* 0x000fe20003f46270 */
[C---:B------:R-:W-:Y:S01]  /*99f0*/  IMAD R108, R7.reuse, R0, R108 ;  /* 0x00000000076c7224 */ /* 0x040fe200078e026c */
[----:B------:R-:W-:Y:S01]  /*9a00*/  ISETP.GT.U32.AND P5, PT, R7, R110, PT ;  /* 0x0000006e0700720c */ /* 0x000fe20003fa4070 */
[----:B------:R-:W-:-:S04]  /*9a10*/  IMAD.HI.U32 R0, R3, R112, RZ ;  /* 0x0000007003007227 */ /* 0x000fc800078e00ff */
[----:B------:R-:W-:Y:S01]  /*9a20*/  @!P6 IMAD.IADD R104, R104, 0x1, -R7 ;  /* 0x000000016868e824 */ /* 0x000fe200078e0a07 */
[----:B------:R-:W-:Y:S01]  /*9a30*/  ISETP.GE.AND P6, PT, R16, RZ, PT ;  /* 0x000000ff1000720c */ /* 0x000fe20003fc6270 */
[----:B------:R-:W-:-:S04]  /*9a40*/  IMAD.HI.U32 R4, R3, R114, RZ ;  /* 0x0000007203047227 */ /* 0x000fc800078e00ff */
[----:B------:R-:W-:Y:S02]  /*9a50*/  IMAD.MOV R0, RZ, RZ, -R0 ;  /* 0x000000ffff007224 */ /* 0x000fe400078e0a00 */
[----:B------:R-:W-:Y:S01]  /*9a60*/  @!P4 IMAD.MOV R98, RZ, RZ, -R98 ;  /* 0x000000ffff62c224 */ /* 0x000fe200078e0a62 */
[C---:B------:R-:W-:Y:S01]  /*9a70*/  ISETP.GT.U32.AND P4, PT, R7.reuse, R108, PT ;  /* 0x0000006c0700720c */ /* 0x040fe20003f84070 */
[----:B------:R-:W-:Y:S02]  /*9a80*/  IMAD.MOV R4, RZ, RZ, -R4 ;  /* 0x000000ffff047224 */ /* 0x000fe400078e0a04 */
[----:B------:R-:W-:Y:S02]  /*9a90*/  IMAD R112, R7, R0, R112 ;  /* 0x0000000007707224 */ /* 0x000fe400078e0270 */
[--C-:B------:R-:W-:Y:S01]  /*9aa0*/  @!P3 IMAD.IADD R106, R106, 0x1, -R7.reuse ;  /* 0x000000016a6ab824 */ /* 0x100fe200078e0a07 */
[----:B------:R-:W-:Y:S01]  /*9ab0*/  ISETP.GE.AND P3, PT, R21, RZ, PT ;  /* 0x000000ff1500720c */ /* 0x000fe20003f66270 */
[----:B------:R-:W-:Y:S01]  /*9ac0*/  @!P5 IMAD.IADD R110, R110, 0x1, -R7 ;  /* 0x000000016e6ed824 */ /* 0x000fe200078e0a07 */
[----:B------:R-:W-:Y:S01]  /*9ad0*/  ISETP.GE.AND P5, PT, R13, RZ, PT ;  /* 0x000000ff0d00720c */ /* 0x000fe20003fa6270 */
[----:B------:R-:W-:-:S02]  /*9ae0*/  IMAD R114, R7, R4, R114 ;  /* 0x0000000407727224 */ /* 0x000fc400078e0272 */
[----:B------:R-:W-:Y:S01]  /*9af0*/  @!P2 IMAD.MOV R104, RZ, RZ, -R104 ;  /* 0x000000ffff68a224 */ /* 0x000fe200078e0a68 */
[C---:B------:R-:W-:Y:S01]  /*9b00*/  ISETP.GT.U32.AND P2, PT, R7.reuse, R112, PT ;  /* 0x000000700700720c */ /* 0x040fe20003f44070 */
[----:B------:R-:W-:Y:S01]  /*9b10*/  @!P1 IMAD.MOV R102, RZ, RZ, -R102 ;  /* 0x000000ffff669224 */ /* 0x000fe200078e0a66 */
[C---:B------:R-:W-:Y:S01]  /*9b20*/  ISETP.GT.U32.AND P1, PT, R7.reuse, R110, PT ;  /* 0x0000006e0700720c */ /* 0x040fe20003f24070 */
[----:B------:R-:W-:Y:S01]  /*9b30*/  @!P6 IMAD.MOV R106, RZ, RZ, -R106 ;  /* 0x000000ffff6ae224 */ /* 0x000fe200078e0a6a */
[C---:B------:R-:W-:Y:S01]  /*9b40*/  ISETP.GT.U32.AND P6, PT, R7.reuse, R114, PT ;  /* 0x000000720700720c */ /* 0x040fe20003fc4070 */
[--C-:B------:R-:W-:Y:S01]  /*9b50*/  @!P4 IMAD.IADD R108, R108, 0x1, -R7.reuse ;  /* 0x000000016c6cc824 */ /* 0x100fe200078e0a07 */
[----:B------:R-:W-:Y:S01]  /*9b60*/  ISETP.GE.AND P4, PT, R22, RZ, PT ;  /* 0x000000ff1600720c */ /* 0x000fe20003f86270 */
[C---:B------:R-:W-:Y:S02]  /*9b70*/  VIADD R0, R6.reuse, 0x190 ;  /* 0x0000019006007836 */ /* 0x040fe40000000000 */
[----:B------:R-:W-:Y:S01]  /*9b80*/  @!P0 IMAD.MOV R100, RZ, RZ, -R100 ;  /* 0x000000ffff648224 */ /* 0x000fe200078e0a64 */
[----:B------:R-:W-:Y:S01]  /*9b90*/  ISETP.GT.U32.AND P0, PT, R7, R108, PT ;  /* 0x0000006c0700720c */ /* 0x000fe20003f04070 */
[----:B------:R-:W-:Y:S01]  /*9ba0*/  VIADD R4, R6, 0x18c ;  /* 0x0000018c06047836 */ /* 0x000fe20000000000 */
[----:B------:R-:W-:Y:S01]  /*9bb0*/  IABS R116, R0 ;  /* 0x0000000000747213 */ /* 0x000fe20000000000 */
[----:B------:R-:W-:-:S02]  /*9bc0*/  @!P2 IMAD.IADD R112, R112, 0x1, -R7 ;  /* 0x000000017070a824 */ /* 0x000fc400078e0a07 */
[--C-:B------:R-:W-:Y:S01]  /*9bd0*/  @!P1 IMAD.IADD R110, R110, 0x1, -R7.reuse ;  /* 0x000000016e6e9824 */ /* 0x100fe200078e0a07 */
[----:B------:R-:W-:Y:S01]  /*9be0*/  ISETP.GE.AND P1, PT, R0, RZ, PT ;  /* 0x000000ff0000720c */ /* 0x000fe20003f26270 */
[--C-:B------:R-:W-:Y:S01]  /*9bf0*/  @!P6 IMAD.IADD R114, R114, 0x1, -R7.reuse ;  /* 0x000000017272e824 */ /* 0x100fe200078e0a07 */
[----:B------:R-:W-:Y:S01]  /*9c00*/  ISETP.GT.U32.AND P6, PT, R7, R112, PT ;  /* 0x000000700700720c */ /* 0x000fe20003fc4070 */
[----:B------:R-:W-:Y:S01]  /*9c10*/  IMAD.HI.U32 R0, R3, R116, RZ ;  /* 0x0000007403007227 */ /* 0x000fe200078e00ff */
[----:B------:R-:W-:Y:S02]  /*9c20*/  IABS R118, R4 ;  /* 0x0000000400767213 */ /* 0x000fe40000000000 */
[----:B------:R-:W-:Y:S01]  /*9c30*/  ISETP.GE.AND P2, PT, R4, RZ, PT ;  /* 0x000000ff0400720c */ /* 0x000fe20003f46270 */
[----:B------:R-:W-:Y:S02]  /*9c40*/  IMAD.MOV R0, RZ, RZ, -R0 ;  /* 0x000000ffff007224 */ /* 0x000fe400078e0a00 */
[----:B------:R-:W-:Y:S01]  /*9c50*/  @!P0 IMAD.IADD R108, R108, 0x1, -R7 ;  /* 0x000000016c6c8824 */ /* 0x000fe200078e0a07 */
[----:B------:R-:W-:Y:S01]  /*9c60*/  ISETP.GE.AND P0, PT, R18, RZ, PT ;  /* 0x000000ff1200720c */ /* 0x000fe20003f06270 */
[----:B------:R-:W-:-:S02]  /*9c70*/  IMAD R116, R7, R0, R116 ;  /* 0x0000000007747224 */ /* 0x000fc400078e0274 */
[----:B------:R-:W-:-:S04]  /*9c80*/  IMAD.HI.U32 R4, R3, R118, RZ ;  /* 0x0000007603047227 */ /* 0x000fc800078e00ff */
[----:B------:R-:W-:Y:S01]  /*9c90*/  @!P3 IMAD.MOV R108, RZ, RZ, -R108 ;  /* 0x000000ffff6cb224 */ /* 0x000fe200078e0a6c */
[C---:B------:R-:W-:Y:S01]  /*9ca0*/  ISETP.GT.U32.AND P3, PT, R7.reuse, R114, PT ;  /* 0x000000720700720c */ /* 0x040fe20003f64070 */
[--C-:B------:R-:W-:Y:S01]  /*9cb0*/  @!P6 IMAD.IADD R112, R112, 0x1, -R7.reuse ;  /* 0x000000017070e824 */ /* 0x100fe200078e0a07 */
[C---:B------:R-:W-:Y:S01]  /*9cc0*/  ISETP.GT.U32.AND P6, PT, R7.reuse, R116, PT ;  /* 0x000000740700720c */ /* 0x040fe20003fc4070 */
[----:B------:R-:W-:Y:S02]  /*9cd0*/  IMAD.MOV R4, RZ, RZ, -R4 ;  /* 0x000000ffff047224 */ /* 0x000fe400078e0a04 */
[C---:B------:R-:W-:Y:S02]  /*9ce0*/  VIADD R13, R6.reuse, 0x188 ;  /* 0x00000188060d7836 */ /* 0x040fe40000000000 */
[C---:B------:R-:W-:Y:S02]  /*9cf0*/  IMAD R118, R7.reuse, R4, R118 ;  /* 0x0000000407767224 */ /* 0x040fe400078e0276 */
[----:B------:R-:W-:Y:S01]  /*9d00*/  VIADD R0, R6, 0x184 ;  /* 0x0000018406007836 */ /* 0x000fe20000000000 */
[----:B------:R-:W-:Y:S01]  /*9d10*/  IABS R122, R13 ;  /* 0x0000000d007a7213 */ /* 0x000fe20000000000 */
[----:B------:R-:W-:Y:S01]  /*9d20*/  @!P5 IMAD.MOV R112, RZ, RZ, -R112 ;  /* 0x000000ffff70d224 */ /* 0x000fe200078e0a70 */
[----:B------:R-:W-:Y:S01]  /*9d30*/  ISETP.GT.U32.AND P5, PT, R7, R118, PT ;  /* 0x000000760700720c */ /* 0x000fe20003fa4070 */
[--C-:B------:R-:W-:Y:S01]  /*9d40*/  @!P3 IMAD.IADD R114, R114, 0x1, -R7.reuse ;  /* 0x000000017272b824 */ /* 0x100fe200078e0a07 */
[----:B------:R-:W-:Y:S01]  /*9d50*/  ISETP.GE.AND P3, PT, R0, RZ, PT ;  /* 0x000000ff0000720c */ /* 0x000fe20003f66270 */
[----:B------:R-:W-:Y:S01]  /*9d60*/  @!P6 IMAD.IADD R116, R116, 0x1, -R7 ;  /* 0x000000017474e824 */ /* 0x000fe200078e0a07 */
[----:B------:R-:W-:Y:S01]  /*9d70*/  IABS R120, R0 ;  /* 0x0000000000787213 */ /* 0x000fe20000000000 */
[----:B------:R-:W-:-:S03]  /*9d80*/  IMAD.HI.U32 R0, R3, R122, RZ ;  /* 0x0000007a03007227 */ /* 0x000fc600078e00ff */
[----:B------:R-:W-:Y:S01]  /*9d90*/  ISETP.GT.U32.AND P6, PT, R7, R116, PT ;  /* 0x000000740700720c */ /* 0x000fe20003fc4070 */
[----:B------:R-:W-:Y:S01]  /*9da0*/  @!P4 IMAD.MOV R110, RZ, RZ, -R110 ;  /* 0x000000ffff6ec224 */ /* 0x000fe200078e0a6e */
[----:B------:R-:W-:Y:S01]  /*9db0*/  ISETP.GE.AND P4, PT, R13, RZ, PT ;  /* 0x000000ff0d00720c */ /* 0x000fe20003f86270 */
[----:B------:R-:W-:Y:S02]  /*9dc0*/  VIADD R4, R6, 0x180 ;  /* 0x0000018006047836 */ /* 0x000fe40000000000 */
[----:B------:R-:W-:Y:S02]  /*9dd0*/  IMAD.MOV R13, RZ, RZ, -R0 ;  /* 0x000000ffff0d7224 */ /* 0x000fe400078e0a00 */
[----:B------:R-:W-:Y:S01]  /*9de0*/  IMAD.HI.U32 R0, R3, R120, RZ ;  /* 0x0000007803007227 */ /* 0x000fe200078e00ff */
[----:B------:R-:W-:-:S03]  /*9df0*/  IABS R124, R4 ;  /* 0x00000004007c7213 */ /* 0x000fc60000000000 */
[----:B------:R-:W-:Y:S02]  /*9e00*/  VIADD R14, R6, 0x17c ;  /* 0x0000017c060e7836 */ /* 0x000fe40000000000 */
[----:B------:R-:W-:Y:S02]  /*9e10*/  @!P5 IMAD.IADD R118, R118, 0x1, -R7 ;  /* 0x000000017676d824 */ /* 0x000fe400078e0a07 */
[----:B------:R-:W-:Y:S01]  /*9e20*/  IMAD.MOV R0, RZ, RZ, -R0 ;  /* 0x000000ffff007224 */ /* 0x000fe200078e0a00 */
[----:B------:R-:W-:Y:S01]  /*9e30*/  IABS R126, R14 ;  /* 0x0000000e007e7213 */ /* 0x000fe20000000000 */
[C---:B------:R-:W-:Y:S01]  /*9e40*/  IMAD R122, R7.reuse, R13, R122 ;  /* 0x0000000d077a7224 */ /* 0x040fe200078e027a */
[C---:B------:R-:W-:Y:S01]  /*9e50*/  ISETP.GT.U32.AND P5, PT, R7.reuse, R118, PT ;  /* 0x000000760700720c */ /* 0x040fe20003fa4070 */
[----:B------:R-:W-:Y:S02]  /*9e60*/  IMAD R120, R7, R0, R120 ;  /* 0x0000000007787224 */ /* 0x000fe400078e0278 */
[----:B------:R-:W-:-:S04]  /*9e70*/  IMAD.HI.U32 R0, R3, R124, RZ ;  /* 0x0000007c03007227 */ /* 0x000fc800078e00ff */
[----:B------:R-:W-:Y:S01]  /*9e80*/  @!P0 IMAD.MOV R114, RZ, RZ, -R114 ;  /* 0x000000ffff728224 */ /* 0x000fe200078e0a72 */
[----:B------:R-:W-:Y:S01]  /*9e90*/  ISETP.GE.AND P0, PT, R4, RZ, PT ;  /* 0x000000ff0400720c */ /* 0x000fe20003f06270 */
[----:B------:R-:W-:Y:S01]  /*9ea0*/  @!P6 IMAD.IADD R116, R116, 0x1, -R7 ;  /* 0x000000017474e824 */ /* 0x000fe200078e0a07 */
[----:B------:R-:W-:Y:S01]  /*9eb0*/  ISETP.GT.U32.AND P6, PT, R7, R122, PT ;  /* 0x0000007a0700720c */ /* 0x000fe20003fc4070 */
[----:B------:R-:W-:-:S04]  /*9ec0*/  IMAD.HI.U32 R4, R3, R126, RZ ;  /* 0x0000007e03047227 */ /* 0x000fc800078e00ff */
[----:B------:R-:W-:Y:S02]  /*9ed0*/  IMAD.MOV R0, RZ, RZ, -R0 ;  /* 0x000000ffff007224 */ /* 0x000fe400078e0a00 */
[----:B------:R-:W-:Y:S02]  /*9ee0*/  IMAD.MOV R4, RZ, RZ, -R4 ;  /* 0x000000ffff047224 */ /* 0x000fe400078e0a04 */
[C---:B------:R-:W-:Y:S02]  /*9ef0*/  IMAD R124, R7.reuse, R0, R124 ;  /* 0x00000000077c7224 */ /* 0x040fe400078e027c */
[C---:B------:R-:W-:Y:S02]  /*9f00*/  IMAD R126, R7.reuse, R4, R126 ;  /* 0x00000004077e7224 */ /* 0x040fe400078e027e */
[----:B------:R-:W-:Y:S01]  /*9f10*/  @!P5 IMAD.IADD R118, R118, 0x1, -R7 ;  /* 0x000000017676d824 */ /* 0x000fe200078e0a07 */
[----:B------:R-:W-:Y:S01]  /*9f20*/  ISETP.GT.U32.AND P5, PT, R7, R124, PT ;  /* 0x0000007c0700720c */ /* 0x000fe20003fa4070 */
[----:B------:R-:W-:-:S02]  /*9f30*/  VIADD R13, R6, 0x178 ;  /* 0x00000178060d7836 */ /* 0x000fc40000000000 */
[--C-:B------:R-:W-:Y:S01]  /*9f40*/  @!P6 IMAD.IADD R122, R122, 0x1, -R7.reuse ;  /* 0x000000017a7ae824 */ /* 0x100fe200078e0a07 */
[C---:B------:R-:W-:Y:S01]  /*9f50*/  ISETP.GT.U32.AND P6, PT, R7.reuse, R126, PT ;  /* 0x0000007e0700720c */ /* 0x040fe20003fc4070 */
[----:B------:R-:W-:Y:S01]  /*9f60*/  @!P1 IMAD.MOV R116, RZ, RZ, -R116 ;  /* 0x000000ffff749224 */ /* 0x000fe200078e0a74 */
[----:B------:R-:W-:Y:S01]  /*9f70*/  IABS R128, R13 ;  /* 0x0000000d00807213 */ /* 0x000fe20000000000 */
[C---:B------:R-:W-:Y:S01]  /*9f80*/  VIADD R16, R6.reuse, 0x174 ;  /* 0x0000017406107836 */ /* 0x040fe20000000000 */
[----:B------:R-:W-:Y:S01]  /*9f90*/  ISETP.GT.U32.AND P1, PT, R7, R120, PT ;  /* 0x000000780700720c */ /* 0x000fe20003f24070 */
[----:B------:R-:W-:Y:S02]  /*9fa0*/  VIADD R18, R6, 0x170 ;  /* 0x0000017006127836 */ /* 0x000fe40000000000 */
[----:B------:R-:W-:Y:S01]  /*9fb0*/  IMAD.HI.U32 R0, R3, R128, RZ ;  /* 0x0000008003007227 */ /* 0x000fe200078e00ff */
[----:B------:R-:W-:Y:S02]  /*9fc0*/  IABS R132, R16 ;  /* 0x0000001000847213 */ /* 0x000fe40000000000 */
[----:B------:R-:W-:Y:S01]  /*9fd0*/  IABS R134, R18 ;  /* 0x0000001200867213 */ /* 0x000fe20000000000 */
[----:B------:R-:W-:-:S02]  /*9fe0*/  @!P5 IMAD.IADD R124, R124, 0x1, -R7 ;  /* 0x000000017c7cd824 */ /* 0x000fc400078e0a07 */
[----:B------:R-:W-:Y:S02]  /*9ff0*/  IMAD.MOV R0, RZ, RZ, -R0 ;  /* 0x000000ffff007224 */ /* 0x000fe400078e0a00 */
[----:B------:R-:W-:Y:S01]  /*a000*/  @!P6 IMAD.IADD R126, R126, 0x1, -R7 ;  /* 0x000000017e7ee824 */ /* 0x000fe200078e0a07 */
[C---:B------:R-:W-:Y:S01]  /*a010*/  ISETP.GT.U32.AND P6, PT, R7.reuse, R124, PT ;  /* 0x0000007c0700720c */ /* 0x040fe20003fc4070 */
[----:B------:R-:W-:Y:S02]  /*a020*/  IMAD R128, R7, R0, R128 ;  /* 0x0000000007807224 */ /* 0x000fe400078e0280 */
[----:B------:R-:W-:-:S04]  /*a030*/  IMAD.HI.U32 R0, R3, R132, RZ ;  /* 0x0000008403007227 */ /* 0x000fc800078e00ff */
[--C-:B------:R-:W-:Y:S01]  /*a040*/  @!P1 IMAD.IADD R120, R120, 0x1, -R7.reuse ;  /* 0x0000000178789824 */ /* 0x100fe200078e0a07 */
[C---:B------:R-:W-:Y:S01]  /*a050*/  ISETP.GT.U32.AND P1, PT, R7.reuse, R122, PT ;  /* 0x0000007a0700720c */ /* 0x040fe20003f24070 */
[----:B------:R-:W-:Y:S02]  /*a060*/  IMAD.MOV R0, RZ, RZ, -R0 ;  /* 0x000000ffff007224 */ /* 0x000fe400078e0a00 */
[----:B------:R-:W-:Y:S01]  /*a070*/  VIADD R20, R6, 0x16c ;  /* 0x0000016c06147836 */ /* 0x000fe20000000000 */
[C---:B------:R-:W-:Y:S01]  /*a080*/  ISETP.GT.U32.AND P5, PT, R7.reuse, R120, PT ;  /* 0x000000780700720c */ /* 0x040fe20003fa4070 */
[----:B------:R-:W-:Y:S02]  /*a090*/  IMAD R132, R7, R0, R132 ;  /* 0x0000000007847224 */ /* 0x000fe400078e0284 */
[----:B------:R-:W-:Y:S01]  /*a0a0*/  @!P6 IMAD.IADD R124, R124, 0x1, -R7 ;  /* 0x000000017c7ce824 */ /* 0x000fe200078e0a07 */
[----:B------:R-:W-:Y:S01]  /*a0b0*/  IABS R140, R20 ;  /* 0x00000014008c7213 */ /* 0x000fe20000000000 */
[----:B------:R-:W-:Y:S01]  /*a0c0*/  IMAD.HI.U32 R0, R3, R134, RZ ;  /* 0x0000008603007227 */ /* 0x000fe200078e00ff */
[----:B------:R-:W-:-:S03]  /*a0d0*/  ISETP.GT.U32.AND P6, PT, R7, R132, PT ;  /* 0x000000840700720c */ /* 0x000fc60003fc4070 */
[----:B------:R-:W-:Y:S02]  /*a0e0*/  IMAD.MOV R0, RZ, RZ, -R0 ;  /* 0x000000ffff007224 */ /* 0x000fe400078e0a00 */
[----:B------:R-:W-:Y:S01]  /*a0f0*/  @!P2 IMAD.MOV R118, RZ, RZ, -R118 ;  /* 0x000000ffff76a224 */ /* 0x000fe200078e0a76 */
[C---:B------:R-:W-:Y:S01]  /*a100*/  ISETP.GT.U32.AND P2, PT, R7.reuse, R126, PT ;  /* 0x0000007e0700720c */ /* 0x040fe20003f44070 */
[--C-:B------:R-:W-:Y:S01]  /*a110*/  @!P5 IMAD.IADD R120, R120, 0x1, -R7.reuse ;  /* 0x000000017878d824 */ /* 0x100fe200078e0a07 */
[----:B------:R-:W-:Y:S01]  /*a120*/  ISETP.GE.AND P5, PT, R14, RZ, PT ;  /* 0x000000ff0e00720c */ /* 0x000fe20003fa6270 */
[----:B------:R-:W-:Y:S02]  /*a130*/  VIADD R14, R6, 0x168 ;  /* 0x00000168060e7836 */ /* 0x000fe40000000000 */
[----:B------:R-:W-:Y:S02]  /*a140*/  @!P3 IMAD.MOV R120, RZ, RZ, -R120 ;  /* 0x000000ffff78b224 */ /* 0x000fe400078e0a78 */
[----:B------:R-:W-:Y:S01]  /*a150*/  @!P6 IMAD.IADD R132, R132, 0x1, -R7 ;  /* 0x000000018484e824 */ /* 0x000fe200078e0a07 */
[----:B------:R-:W-:Y:S01]  /*a160*/  IABS R138, R14 ;  /* 0x0000000e008a7213 */ /* 0x000fe20000000000 */
[----:B------:R-:W-:-:S02]  /*a170*/  IMAD R134, R7, R0, R134 ;  /* 0x0000000007867224 */ /* 0x000fc400078e0286 */
[----:B------:R-:W-:Y:S01]  /*a180*/  @!P1 IMAD.IADD R122, R122, 0x1, -R7 ;  /* 0x000000017a7a9824 */ /* 0x000fe200078e0a07 */
[----:B------:R-:W-:Y:S01]  /*a190*/  ISETP.GT.U32.AND P3, PT, R7, R132, PT ;  /* 0x000000840700720c */ /* 0x000fe20003f64070 */
[----:B------:R-:W-:Y:S01]  /*a1a0*/  IMAD.HI.U32 R0, R3, R138, RZ ;  /* 0x0000008a03007227 */ /* 0x000fe200078e00ff */
[C---:B------:R-:W-:Y:S02]  /*a1b0*/  ISETP.GT.U32.AND P1, PT, R7.reuse, R128, PT ;  /* 0x000000800700720c */ /* 0x040fe40003f24070 */
[----:B------:R-:W-:Y:S01]  /*a1c0*/  ISETP.GT.U32.AND P6, PT, R7, R134, PT ;  /* 0x000000860700720c */ /* 0x000fe20003fc4070 */
[----:B------:R-:W-:Y:S02]  /*a1d0*/  IMAD.MOV R0, RZ, RZ, -R0 ;  /* 0x000000ffff007224 */ /* 0x000fe400078e0a00 */
[----:B------:R-:W-:-:S04]  /*a1e0*/  IMAD.HI.U32 R4, R3, R140, RZ ;  /* 0x0000008c03047227 */ /* 0x000fc800078e00ff */
[C---:B------:R-:W-:Y:S02]  /*a1f0*/  IMAD R138, R7.reuse, R0, R138 ;  /* 0x00000000078a7224 */ /* 0x040fe400078e028a */
[----:B------:R-:W-:Y:S02]  /*a200*/  IMAD.MOV R4, RZ, RZ, -R4 ;  /* 0x000000ffff047224 */ /* 0x000fe400078e0a04 */
[--C-:B------:R-:W-:Y:S01]  /*a210*/  @!P3 IMAD.IADD R132, R132, 0x1, -R7.reuse ;  /* 0x000000018484b824 */ /* 0x100fe200078e0a07 */
[----:B------:R-:W-:Y:S01]  /*a220*/  ISETP.GT.U32.AND P3, PT, R7, R138, PT ;  /* 0x0000008a0700720c */ /* 0x000fe20003f64070 */
[--C-:B------:R-:W-:Y:S01]  /*a230*/  @!P2 IMAD.IADD R126, R126, 0x1, -R7.reuse ;  /* 0x000000017e7ea824 */ /* 0x100fe200078e0a07 */
[----:B------:R-:W-:Y:S01]  /*a240*/  ISETP.GE.AND P2, PT, R13, RZ, PT ;  /* 0x000000ff0d00720c */ /* 0x000fe20003f46270 */
[----:B------:R-:W-:Y:S01]  /*a250*/  @!P1 IMAD.IADD R128, R128, 0x1, -R7 ;  /* 0x0000000180809824 */ /* 0x000fe200078e0a07 */
[----:B------:R-:W-:Y:S01]  /*a260*/  ISETP.GE.AND P1, PT, R16, RZ, PT ;  /* 0x000000ff1000720c */ /* 0x000fe20003f26270 */
[----:B------:R-:W-:-:S02]  /*a270*/  IMAD R140, R7, R4, R140 ;  /* 0x00000004078c7224 */ /* 0x000fc400078e028c */
[C---:B------:R-:W-:Y:S02]  /*a280*/  VIADD R13, R6.reuse, 0x164 ;  /* 0x00000164060d7836 */ /* 0x040fe40000000000 */
[----:B------:R-:W-:Y:S01]  /*a290*/  @!P4 IMAD.MOV R122, RZ, RZ, -R122 ;  /* 0x000000ffff7ac224 */ /* 0x000fe200078e0a7a */
[C---:B------:R-:W-:Y:S01]  /*a2a0*/  ISETP.GT.U32.AND P4, PT, R7.reuse, R128, PT ;  /* 0x000000800700720c */ /* 0x040fe20003f84070 */
[----:B------:R-:W-:Y:S01]  /*a2b0*/  @!P5 IMAD.MOV R126, RZ, RZ, -R126 ;  /* 0x000000ffff7ed224 */ /* 0x000fe200078e0a7e */
[----:B------:R-:W-:Y:S01]  /*a2c0*/  ISETP.GT.U32.AND P5, PT, R7, R140, PT ;  /* 0x0000008c0700720c */ /* 0x000fe20003fa4070 */
[----:B------:R-:W-:Y:S01]  /*a2d0*/  VIADD R16, R6, 0x160 ;  /* 0x0000016006107836 */ /* 0x000fe20000000000 */
[----:B------:R-:W-:Y:S01]  /*a2e0*/  IABS R136, R13 ;  /* 0x0000000d00887213 */ /* 0x000fe20000000000 */
[--C-:B------:R-:W-:Y:S02]  /*a2f0*/  @!P3 IMAD.IADD R138, R138, 0x1, -R7.reuse ;  /* 0x000000018a8ab824 */ /* 0x100fe400078e0a07 */
[----:B------:R-:W-:Y:S01]  /*a300*/  @!P6 IMAD.IADD R134, R134, 0x1, -R7 ;  /* 0x000000018686e824 */ /* 0x000fe200078e0a07 */
[----:B------:R-:W-:Y:S01]  /*a310*/  IABS R142, R16 ;  /* 0x00000010008e7213 */ /* 0x000fe20000000000 */
[----:B------:R-:W-:Y:S01]  /*a320*/  IMAD.HI.U32 R0, R3, R136, RZ ;  /* 0x0000008803007227 */ /* 0x000fe200078e00ff */
[----:B------:R-:W-:-:S02]  /*a330*/  ISETP.GT.U32.AND P3, PT, R7, R138, PT ;  /* 0x0000008a0700720c */ /* 0x000fc40003f64070 */
[----:B------:R-:W-:Y:S01]  /*a340*/  ISETP.GE.AND P6, PT, R14, RZ, PT ;  /* 0x000000ff0e00720c */ /* 0x000fe20003fc6270 */
[----:B------:R-:W-:Y:S02]  /*a350*/  IMAD.MOV R4, RZ, RZ, -R0 ;  /* 0x000000ffff047224 */ /* 0x000fe400078e0a00 */
[----:B------:R-:W-:-:S04]  /*a360*/  IMAD.HI.U32 R0, R3, R142, RZ ;  /* 0x0000008e03007227 */ /* 0x000fc800078e00ff */
[--C-:B------:R-:W-:Y:S01]  /*a370*/  @!P4 IMAD.IADD R128, R128, 0x1, -R7.reuse ;  /* 0x000000018080c824 */ /* 0x100fe200078e0a07 */
[----:B------:R-:W-:Y:S01]  /*a380*/  ISETP.GE.AND P4, PT, R20, RZ, PT ;  /* 0x000000ff1400720c */ /* 0x000fe20003f86270 */
[----:B------:R-:W-:Y:S01]  /*a390*/  @!P5 IMAD.IADD R140, R140, 0x1, -R7 ;  /* 0x000000018c8cd824 */ /* 0x000fe200078e0a07 */
[C---:B------:R-:W-:Y:S01]  /*a3a0*/  ISETP.GT.U32.AND P5, PT, R7.reuse, R134, PT ;  /* 0x000000860700720c */ /* 0x040fe20003fa4070 */
[----:B------:R-:W-:Y:S02]  /*a3b0*/  IMAD.MOV R0, RZ, RZ, -R0 ;  /* 0x000000ffff007224 */ /* 0x000fe400078e0a00 */
[----:B------:R-:W-:Y:S01]  /*a3c0*/  @!P2 IMAD.MOV R128, RZ, RZ, -R128 ;  /* 0x000000ffff80a224 */ /* 0x000fe200078e0a80 */
[C---:B------:R-:W-:Y:S01]  /*a3d0*/  ISETP.GT.U32.AND P2, PT, R7.reuse, R140, PT ;  /* 0x0000008c0700720c */ /* 0x040fe20003f44070 */
[----:B------:R-:W-:Y:S02]  /*a3e0*/  IMAD R142, R7, R0, R142 ;  /* 0x00000000078e7224 */ /* 0x000fe400078e028e */
[----:B------:R-:W-:-:S02]  /*a3f0*/  VIADD R14, R6, 0x15c ;  /* 0x0000015c060e7836 */ /* 0x000fc40000000000 */
[----:B------:R-:W-:Y:S01]  /*a400*/  @!P0 IMAD.MOV R124, RZ, RZ, -R124 ;  /* 0x000000ffff7c8224 */ /* 0x000fe200078e0a7c */
[----:B------:R-:W-:Y:S01]  /*a410*/  ISETP.GE.AND P0, PT, R18, RZ, PT ;  /* 0x000000ff1200720c */ /* 0x000fe20003f06270 */
[--C-:B------:R-:W-:Y:S01]  /*a420*/  @!P3 IMAD.IADD R138, R138, 0x1, -R7.reuse ;  /* 0x000000018a8ab824 */ /* 0x100fe200078e0a07 */
[C---:B------:R-:W-:Y:S01]  /*a430*/  ISETP.GT.U32.AND P3, PT, R7.reuse, R142, PT ;  /* 0x0000008e0700720c */ /* 0x040fe20003f64070 */
[----:B------:R-:W-:Y:S01]  /*a440*/  VIADD R18, R6, 0x158 ;  /* 0x0000015806127836 */ /* 0x000fe20000000000 */
[----:B------:R-:W-:Y:S01]  /*a450*/  IABS R144, R14 ;  /* 0x0000000e00907213 */ /* 0x000fe20000000000 */
[----:B------:R-:W-:Y:S02]  /*a460*/  IMAD R136, R7, R4, R136 ;  /* 0x0000000407887224 */ /* 0x000fe400078e0288 */
[----:B------:R-:W-:Y:S01]  /*a470*/  @!P2 IMAD.IADD R140, R140, 0x1, -R7 ;  /* 0x000000018c8ca824 */ /* 0x000fe200078e0a07 */
[----:B------:R-:W-:Y:S01]  /*a480*/  IABS R148, R18 ;  /* 0x0000001200947213 */ /* 0x000fe20000000000 */
[----:B------:R-:W-:Y:S01]  /*a490*/  IMAD.HI.U32 R0, R3, R144, RZ ;  /* 0x0000009003007227 */ /* 0x000fe200078e00ff */
[----:B------:R-:W-:-:S03]  /*a4a0*/  ISETP.GE.AND P2, PT, R13, RZ, PT ;  /* 0x000000ff0d00720c */ /* 0x000fc60003f46270 */
[----:B------:R-:W-:Y:S02]  /*a4b0*/  VIADD R13, R6, 0x154 ;  /* 0x00000154060d7836 */ /* 0x000fe40000000000 */
[----:B------:R-:W-:-:S03]  /*a4c0*/  IMAD.HI.U32 R4, R3, R148, RZ ;  /* 0x0000009403047227 */ /* 0x000fc600078e00ff */
[----:B------:R-:W-:Y:S01]  /*a4d0*/  IABS R146, R13 ;  /* 0x0000000d00927213 */ /* 0x000fe20000000000 */
[----:B------:R-:W-:Y:S02]  /*a4e0*/  IMAD.MOV R0, RZ, RZ, -R0 ;  /* 0x000000ffff007224 */ /* 0x000fe400078e0a00 */
[--C-:B------:R-:W-:Y:S01]  /*a4f0*/  @!P5 IMAD.IADD R134, R134, 0x1, -R7.reuse ;  /* 0x000000018686d824 */ /* 0x100fe200078e0a07 */
[C---:B------:R-:W-:Y:S01]  /*a500*/  ISETP.GT.U32.AND P5, PT, R7.reuse, R136, PT ;  /* 0x000000880700720c */ /* 0x040fe20003fa4070 */
[----:B------:R-:W-:Y:S02]  /*a510*/  @!P3 IMAD.IADD R142, R142, 0x1, -R7 ;  /* 0x000000018e8eb824 */ /* 0x000fe400078e0a07 */
[----:B------:R-:W-:Y:S02]  /*a520*/  IMAD.MOV R4, RZ, RZ, -R4 ;  /* 0x000000ffff047224 */ /* 0x000fe400078e0a04 */
[C---:B------:R-:W-:Y:S02]  /*a530*/  IMAD R144, R7.reuse, R0, R144 ;  /* 0x0000000007907224 */ /* 0x040fe400078e0290 */
[----:B------:R-:W-:Y:S01]  /*a540*/  @!P0 IMAD.MOV R134, RZ, RZ, -R134 ;  /* 0x000000ffff868224 */ /* 0x000fe200078e0a86 */
[C---:B------:R-:W-:Y:S01]  /*a550*/  ISETP.GT.U32.AND P0, PT, R7.reuse, R142, PT ;  /* 0x0000008e0700720c */ /* 0x040fe20003f04070 */
[C---:B------:R-:W-:Y:S01]  /*a560*/  IMAD R148, R7.reuse, R4, R148 ;  /* 0x0000000407947224 */ /* 0x040fe200078e0294 */
[----:B------:R-:W-:Y:S01]  /*a570*/  ISETP.GT.U32.AND P3, PT, R7, R144, PT ;  /* 0x000000900700720c */ /* 0x000fe20003f64070 */
[----:B------:R-:W-:-:S04]  /*a580*/  IMAD.HI.U32 R0, R3, R146, RZ ;  /* 0x0000009203007227 */ /* 0x000fc800078e00ff */
[----:B------:R-:W-:Y:S02]  /*a590*/  IMAD.MOV R0, RZ, RZ, -R0 ;  /* 0x000000ffff007224 */ /* 0x000fe400078e0a00 */
[----:B------:R-:W-:Y:S01]  /*a5a0*/  @!P6 IMAD.MOV R138, RZ, RZ, -R138 ;  /* 0x000000ffff8ae224 */ /* 0x000fe200078e0a8a */
[C---:B------:R-:W-:Y:S01]  /*a5b0*/  ISETP.GT.U32.AND P6, PT, R7.reuse, R148, PT ;  /* 0x000000940700720c */ /* 0x040fe20003fc4070 */
[--C-:B------:R-:W-:Y:S01]  /*a5c0*/  @!P5 IMAD.IADD R136, R136, 0x1, -R7.reuse ;  /* 0x000000018888d824 */ /* 0x100fe200078e0a07 */
[----:B------:R-:W-:Y:S01]  /*a5d0*/  ISETP.GE.AND P5, PT, R16, RZ, PT ;  /* 0x000000ff1000720c */ /* 0x000fe20003fa6270 */
[C---:B------:R-:W-:Y:S02]  /*a5e0*/  IMAD R146, R7.reuse, R0, R146 ;  /* 0x0000000007927224 */ /* 0x040fe400078e0292 */
[----:B------:R-:W-:Y:S02]  /*a5f0*/  VIADD R16, R6, 0x150 ;  /* 0x0000015006107836 */ /* 0x000fe40000000000 */
[--C-:B------:R-:W-:Y:S01]  /*a600*/  @!P0 IMAD.IADD R142, R142, 0x1, -R7.reuse ;  /* 0x000000018e8e8824 */ /* 0x100fe200078e0a07 */
[C---:B------:R-:W-:Y:S01]  /*a610*/  ISETP.GT.U32.AND P0, PT, R7.reuse, R146, PT ;  /* 0x000000920700720c */ /* 0x040fe20003f04070 */
[--C-:B------:R-:W-:Y:S01]  /*a620*/  @!P3 IMAD.IADD R144, R144, 0x1, -R7.reuse ;  /* 0x000000019090b824 */ /* 0x100fe200078e0a07 */
[----:B------:R-:W-:Y:S01]  /*a630*/  IABS R154, R16 ;  /* 0x00000010009a7213 */ /* 0x000fe20000000000 */
[----:B------:R-:W-:Y:S01]  /*a640*/  @!P1 IMAD.MOV R132, RZ, RZ, -R132 ;  /* 0x000000ffff849224 */ /* 0x000fe200078e0a84 */
[C---:B------:R-:W-:Y:S01]  /*a650*/  ISETP.GT.U32.AND P1, PT, R7.reuse, R136, PT ;  /* 0x000000880700720c */ /* 0x040fe20003f24070 */
[----:B------:R-:W-:Y:S01]  /*a660*/  @!P6 IMAD.IADD R148, R148, 0x1, -R7 ;  /* 0x000000019494e824 */ /* 0x000fe200078e0a07 */
[----:B------:R-:W-:Y:S01]  /*a670*/  ISETP.GT.U32.AND P6, PT, R7, R144, PT ;  /* 0x000000900700720c */ /* 0x000fe20003fc4070 */
[----:B------:R-:W-:Y:S01]  /*a680*/  IMAD.HI.U32 R0, R3, R154, RZ ;  /* 0x0000009a03007227 */ /* 0x000fe200078e00ff */
[----:B------:R-:W-:-:S03]  /*a690*/  ISETP.GE.AND P3, PT, R13, RZ, PT ;  /* 0x000000ff0d00720c */ /* 0x000fc60003f66270 */
[----:B------:R-:W-:Y:S02]  /*a6a0*/  VIADD R4, R6, 0x14c ;  /* 0x0000014c06047836 */ /* 0x000fe40000000000 */
[----:B------:R-:W-:Y:S02]  /*a6b0*/  IMAD.MOV R0, RZ, RZ, -R0 ;  /* 0x000000ffff007224 */ /* 0x000fe400078e0a00 */
[--C-:B------:R-:W-:Y:S01]  /*a6c0*/  @!P0 IMAD.IADD R146, R146, 0x1, -R7.reuse ;  /* 0x0000000192928824 */ /* 0x100fe200078e0a07 */
[----:B------:R-:W-:Y:S01]  /*a6d0*/  IABS R150, R4 ;  /* 0x0000000400967213 */ /* 0x000fe20000000000 */
[C---:B------:R-:W-:Y:S02]  /*a6e0*/  IMAD R154, R7.reuse, R0, R154 ;  /* 0x00000000079a7224 */ /* 0x040fe400078e029a */
[----:B------:R-:W-:Y:S01]  /*a6f0*/  @!P6 IMAD.IADD R144, R144, 0x1, -R7 ;  /* 0x000000019090e824 */ /* 0x000fe200078e0a07 */
[----:B------:R-:W-:Y:S01]  /*a700*/  ISETP.GT.U32.AND P0, PT, R7, R146, PT ;  /* 0x000000920700720c */ /* 0x000fe20003f04070 */
[----:B------:R-:W-:Y:S01]  /*a710*/  IMAD.HI.U32 R0, R3, R150, RZ ;  /* 0x0000009603007227 */ /* 0x000fe200078e00ff */
[----:B------:R-:W-:-:S03]  /*a720*/  ISETP.GT.U32.AND P6, PT, R7, R154, PT ;  /* 0x0000009a0700720c */ /* 0x000fc60003fc4070 */
[----:B------:R-:W-:Y:S01]  /*a730*/  @!P4 IMAD.MOV R140, RZ, RZ, -R140 ;  /* 0x000000ffff8cc224 */ /* 0x000fe200078e0a8c */
[----:B------:R-:W-:Y:S01]  /*a740*/  ISETP.GE.AND P4, PT, R14, RZ, PT ;  /* 0x000000ff0e00720c */ /* 0x000fe20003f86270 */
[--C-:B------:R-:W-:Y:S01]  /*a750*/  @!P1 IMAD.IADD R136, R136, 0x1, -R7.reuse ;  /* 0x0000000188889824 */ /* 0x100fe200078e0a07 */
[----:B------:R-:W-:Y:S01]  /*a760*/  ISETP.GE.AND P1, PT, R18, RZ, PT ;  /* 0x000000ff1200720c */ /* 0x000fe20003f26270 */
[----:B------:R-:W-:Y:S02]  /*a770*/  VIADD R13, R6, 0x148 ;  /* 0x00000148060d7836 */ /* 0x000fe40000000000 */
[----:B------:R-:W-:Y:S02]  /*a780*/  IMAD.MOV R0, RZ, RZ, -R0 ;  /* 0x000000ffff007224 */ /* 0x000fe400078e0a00 */
[----:B------:R-:W-:Y:S01]  /*a790*/  @!P2 IMAD.MOV R136, RZ, RZ, -R136 ;  /* 0x000000ffff88a224 */ /* 0x000fe200078e0a88 */
[C---:B------:R-:W-:Y:S01]  /*a7a0*/  ISETP.GT.U32.AND P2, PT, R7.reuse, R148, PT ;  /* 0x000000940700720c */ /* 0x040fe20003f44070 */
[C---:B------:R-:W-:Y:S01]  /*a7b0*/  IMAD R150, R7.reuse, R0, R150 ;  /* 0x0000000007967224 */ /* 0x040fe200078e0296 */
[----:B------:R-:W-:Y:S01]  /*a7c0*/  IABS R156, R13 ;  /* 0x0000000d009c7213 */ /* 0x000fe20000000000 */
[----:B------:R-:W-:Y:S01]  /*a7d0*/  @!P5 IMAD.MOV R142, RZ, RZ, -R142 ;  /* 0x000000ffff8ed224 */ /* 0x000fe200078e0a8e */
[----:B------:R-:W-:Y:S01]  /*a7e0*/  ISETP.GE.AND P5, PT, R16, RZ, PT ;  /* 0x000000ff1000720c */ /* 0x000fe20003fa6270 */
[----:B------:R-:W-:Y:S01]  /*a7f0*/  @!P0 IMAD.IADD R146, R146, 0x1, -R7 ;  /* 0x0000000192928824 */ /* 0x000fe200078e0a07 */
[----:B------:R-:W-:Y:S01]  /*a800*/  ISETP.GT.U32.AND P0, PT, R7, R150, PT ;  /* 0x000000960700720c */ /* 0x000fe20003f04070 */
[----:B------:R-:W-:-:S02]  /*a810*/  VIADD R16, R6, 0x140 ;  /* 0x0000014006107836 */ /* 0x000fc40000000000 */
[----:B------:R-:W-:-:S03]  /*a820*/  IMAD.HI.U32 R0, R3, R156, RZ ;  /* 0x0000009c03007227 */ /* 0x000fc600078e00ff */
[----:B------:R-:W-:Y:S01]  /*a830*/  IABS R160, R16 ;  /* 0x0000001000a07213 */ /* 0x000fe20000000000 */
[--C-:B------:R-:W-:Y:S01]  /*a840*/  @!P6 IMAD.IADD R154, R154, 0x1, -R7.reuse ;  /* 0x000000019a9ae824 */ /* 0x100fe200078e0a07 */
[----:B------:R-:W-:Y:S01]  /*a850*/  ISETP.GE.AND P6, PT, R13, RZ, PT ;  /* 0x000000ff0d00720c */ /* 0x000fe20003fc6270 */
[----:B------:R-:W-:Y:S02]  /*a860*/  IMAD.MOV R0, RZ, RZ, -R0 ;  /* 0x000000ffff007224 */ /* 0x000fe400078e0a00 */
[----:B------:R-:W-:Y:S01]  /*a870*/  @!P4 IMAD.MOV R144, RZ, RZ, -R144 ;  /* 0x000000ffff90c224 */ /* 0x000fe200078e0a90 */
[C---:B------:R-:W-:Y:S01]  /*a880*/  ISETP.GT.U32.AND P4, PT, R7.reuse, R154, PT ;  /* 0x0000009a0700720c */ /* 0x040fe20003f84070 */
[----:B------:R-:W-:Y:S01]  /*a890*/  @!P2 IMAD.IADD R148, R148, 0x1, -R7 ;  /* 0x000000019494a824 */ /* 0x000fe200078e0a07 */
[----:B------:R-:W-:Y:S01]  /*a8a0*/  ISETP.GE.AND P2, PT, R4, RZ, PT ;  /* 0x000000ff0400720c */ /* 0x000fe20003f46270 */
[----:B------:R-:W-:Y:S02]  /*a8b0*/  VIADD R14, R6, 0x144 ;  /* 0x00000144060e7836 */ /* 0x000fe40000000000 */
[----:B------:R-:W-:-:S02]  /*a8c0*/  IMAD R156, R7, R0, R156 ;  /* 0x00000000079c7224 */ /* 0x000fc400078e029c */
        /* <DEDUP_REMOVED lines=8> */
[--C-:B------:R-:W-:Y:S01]  /*a950*/  @!P4 IMAD.IADD R154, R154, 0x1, -R7.reuse ;  /* 0x000000019a9ac824 */ /* 0x100fe200078e0a07 */
[----:B------:R-:W-:Y:S01]  /*a960*/  ISETP.GE.AND P4, PT, R16, RZ, PT ;  /* 0x000000ff1000720c */ /* 0x000fe20003f86270 */
[C---:B------:R-:W-:Y:S02]  /*a970*/  IMAD R160, R7.reuse, R4, R160 ;  /* 0x0000000407a07224 */ /* 0x040fe400078e02a0 */
[----:B------:R-:W-:Y:S02]  /*a980*/  IMAD.MOV R0, RZ, RZ, -R0 ;  /* 0x000000ffff007224 */ /* 0x000fe400078e0a00 */
[----:B------:R-:W-:Y:S01]  /*a990*/  @!P5 IMAD.MOV R154, RZ, RZ, -R154 ;  /* 0x000000ffff9ad224 */ /* 0x000fe200078e0a9a */
[C---:B------:R-:W-:Y:S01]  /*a9a0*/  ISETP.GT.U32.AND P5, PT, R7.reuse, R160, PT ;  /* 0x000000a00700720c */ /* 0x040fe20003fa4070 */
[----:B------:R-:W-:Y:S02]  /*a9b0*/  IMAD R158, R7, R0, R158 ;  /* 0x00000000079e7224 */ /* 0x000fe400078e029e */
[----:B------:R-:W-:-:S02]  /*a9c0*/  @!P1 IMAD.IADD R156, R156, 0x1, -R7 ;  /* 0x000000019c9c9824 */ /* 0x000fc400078e0a07 */
[--C-:B------:R-:W-:Y:S01]  /*a9d0*/  @!P0 IMAD.IADD R150, R150, 0x1, -R7.reuse ;  /* 0x0000000196968824 */ /* 0x100fe200078e0a07 */
[C---:B------:R-:W-:Y:S01]  /*a9e0*/  ISETP.GT.U32.AND P0, PT, R7.reuse, R158, PT ;  /* 0x0000009e0700720c */ /* 0x040fe20003f04070 */
[----:B------:R-:W-:Y:S01]  /*a9f0*/  @!P3 IMAD.MOV R146, RZ, RZ, -R146 ;  /* 0x000000ffff92b224 */ /* 0x000fe200078e0a92 */
[C---:B------:R-:W-:Y:S01]  /*aa00*/  ISETP.GT.U32.AND P1, PT, R7.reuse, R156, PT ;  /* 0x0000009c0700720c */ /* 0x040fe20003f24070 */
[----:B------:R-:W-:Y:S01]  /*aa10*/  VIADD R13, R6, 0x13c ;  /* 0x0000013c060d7836 */ /* 0x000fe20000000000 */
[----:B------:R-:W-:Y:S01]  /*aa20*/  ISETP.GE.AND P3, PT, R14, RZ, PT ;  /* 0x000000ff0e00720c */ /* 0x000fe20003f66270 */
[----:B------:R-:W-:Y:S02]  /*aa30*/  VIADD R14, R6, 0x134 ;  /* 0x00000134060e7836 */ /* 0x000fe40000000000 */
[--C-:B------:R-:W-:Y:S01]  /*aa40*/  @!P5 IMAD.IADD R160, R160, 0x1, -R7.reuse ;  /* 0x00000001a0a0d824 */ /* 0x100fe200078e0a07 */
[----:B------:R-:W-:Y:S01]  /*aa50*/  IABS R162, R13 ;  /* 0x0000000d00a27213 */ /* 0x000fe20000000000 */
[----:B------:R-:W-:Y:S01]  /*aa60*/  VIADD R4, R6, 0x138 ;  /* 0x0000013806047836 */ /* 0x000fe20000000000 */
[----:B------:R-:W-:Y:S01]  /*aa70*/  IABS R164, R14 ;  /* 0x0000000e00a47213 */ /* 0x000fe20000000000 */
[----:B------:R-:W-:Y:S01]  /*aa80*/  @!P2 IMAD.MOV R150, RZ, RZ, -R150 ;  /* 0x000000ffff96a224 */ /* 0x000fe200078e0a96 */
[----:B------:R-:W-:Y:S01]  /*aa90*/  ISETP.GT.U32.AND P5, PT, R7, R160, PT ;  /* 0x000000a00700720c */ /* 0x000fe20003fa4070 */
[--C-:B------:R-:W-:Y:S01]  /*aaa0*/  @!P0 IMAD.IADD R158, R158, 0x1, -R7.reuse ;  /* 0x000000019e9e8824 */ /* 0x100fe200078e0a07 */
[----:B------:R-:W-:Y:S01]  /*aab0*/  IABS R166, R4 ;  /* 0x0000000400a67213 */ /* 0x000fe20000000000 */
[----:B------:R-:W-:Y:S01]  /*aac0*/  @!P1 IMAD.IADD R156, R156, 0x1, -R7 ;  /* 0x000000019c9c9824 */ /* 0x000fe200078e0a07 */
[----:B------:R-:W-:Y:S01]  /*aad0*/  ISETP.GE.AND P1, PT, R4, RZ, PT ;  /* 0x000000ff0400720c */ /* 0x000fe20003f26270 */
[----:B------:R-:W-:Y:S01]  /*aae0*/  IMAD.HI.U32 R4, R3, R164, RZ ;  /* 0x000000a403047227 */ /* 0x000fe200078e00ff */
[----:B------:R-:W-:-:S02]  /*aaf0*/  ISETP.GT.U32.AND P0, PT, R7, R158, PT ;  /* 0x0000009e0700720c */ /* 0x000fc40003f04070 */
[----:B------:R-:W-:Y:S01]  /*ab00*/  ISETP.GE.AND P2, PT, R13, RZ, PT ;  /* 0x000000ff0d00720c */ /* 0x000fe20003f46270 */
[----:B------:R-:W-:-:S04]  /*ab10*/  IMAD.HI.U32 R0, R3, R162, RZ ;  /* 0x000000a203007227 */ /* 0x000fc800078e00ff */
[----:B------:R-:W-:Y:S02]  /*ab20*/  IMAD.MOV R4, RZ, RZ, -R4 ;  /* 0x000000ffff047224 */ /* 0x000fe400078e0a04 */
[----:B------:R-:W-:Y:S02]  /*ab30*/  IMAD.MOV R13, RZ, RZ, -R0 ;  /* 0x000000ffff0d7224 */ /* 0x000fe400078e0a00 */
[C---:B------:R-:W-:Y:S02]  /*ab40*/  IMAD R164, R7.reuse, R4, R164 ;  /* 0x0000000407a47224 */ /* 0x040fe400078e02a4 */
[----:B------:R-:W-:Y:S02]  /*ab50*/  @!P5 IMAD.IADD R160, R160, 0x1, -R7 ;  /* 0x00000001a0a0d824 */ /* 0x000fe400078e0a07 */
[C---:B------:R-:W-:Y:S02]  /*ab60*/  IMAD R162, R7.reuse, R13, R162 ;  /* 0x0000000d07a27224 */ /* 0x040fe400078e02a2 */
[----:B------:R-:W-:Y:S01]  /*ab70*/  @!P4 IMAD.MOV R160, RZ, RZ, -R160 ;  /* 0x000000ffffa0c224 */ /* 0x000fe200078e0aa0 */
[----:B------:R-:W-:Y:S01]  /*ab80*/  ISETP.GT.U32.AND P4, PT, R7, R164, PT ;  /* 0x000000a40700720c */ /* 0x000fe20003f84070 */
[----:B------:R-:W-:Y:S01]  /*ab90*/  @!P6 IMAD.MOV R156, RZ, RZ, -R156 ;  /* 0x000000ffff9ce224 */ /* 0x000fe200078e0a9c */
[----:B------:R-:W-:Y:S01]  /*aba0*/  ISETP.GE.AND P6, PT, R14, RZ, PT ;  /* 0x000000ff0e00720c */ /* 0x000fe20003fc6270 */
[----:B------:R-:W-:-:S04]  /*abb0*/  IMAD.HI.U32 R0, R3, R166, RZ ;  /* 0x000000a603007227 */ /* 0x000fc800078e00ff */
[--C-:B------:R-:W-:Y:S01]  /*abc0*/  @!P0 IMAD.IADD R158, R158, 0x1, -R7.reuse ;  /* 0x000000019e9e8824 */ /* 0x100fe200078e0a07 */
[C---:B------:R-:W-:Y:S01]  /*abd0*/  ISETP.GT.U32.AND P0, PT, R7.reuse, R162, PT ;  /* 0x000000a20700720c */ /* 0x040fe20003f04070 */
[C---:B------:R-:W-:Y:S02]  /*abe0*/  VIADD R14, R6.reuse, 0x12c ;  /* 0x0000012c060e7836 */ /* 0x040fe40000000000 */
[----:B------:R-:W-:Y:S02]  /*abf0*/  IMAD.MOV R0, RZ, RZ, -R0 ;  /* 0x000000ffff007224 */ /* 0x000fe400078e0a00 */
[----:B------:R-:W-:Y:S01]  /*ac00*/  VIADD R18, R6, 0x124 ;  /* 0x0000012406127836 */ /* 0x000fe20000000000 */
[----:B------:R-:W-:Y:S01]  /*ac10*/  IABS R170, R14 ;  /* 0x0000000e00aa7213 */ /* 0x000fe20000000000 */
[----:B------:R-:W-:Y:S02]  /*ac20*/  IMAD R166, R7, R0, R166 ;  /* 0x0000000007a67224 */ /* 0x000fe400078e02a6 */
[----:B------:R-:W-:Y:S01]  /*ac30*/  @!P4 IMAD.IADD R164, R164, 0x1, -R7 ;  /* 0x00000001a4a4c824 */ /* 0x000fe200078e0a07 */
[----:B------:R-:W-:Y:S01]  /*ac40*/  IABS R174, R18 ;  /* 0x0000001200ae7213 */ /* 0x000fe20000000000 */
[----:B------:R-:W-:-:S03]  /*ac50*/  IMAD.HI.U32 R4, R3, R170, RZ ;  /* 0x000000aa03047227 */ /* 0x000fc600078e00ff */
[C---:B------:R-:W-:Y:S01]  /*ac60*/  ISETP.GT.U32.AND P4, PT, R7.reuse, R164, PT ;  /* 0x000000a40700720c */ /* 0x040fe20003f84070 */
[----:B------:R-:W-:Y:S01]  /*ac70*/  @!P3 IMAD.MOV R158, RZ, RZ, -R158 ;  /* 0x000000ffff9eb224 */ /* 0x000fe200078e0a9e */
[C---:B------:R-:W-:Y:S01]  /*ac80*/  ISETP.GT.U32.AND P3, PT, R7.reuse, R166, PT ;  /* 0x000000a60700720c */ /* 0x040fe20003f64070 */
[----:B------:R-:W-:Y:S02]  /*ac90*/  VIADD R0, R6, 0x130 ;  /* 0x0000013006007836 */ /* 0x000fe40000000000 */
[----:B------:R-:W-:Y:S02]  /*aca0*/  @!P0 IMAD.IADD R162, R162, 0x1, -R7 ;  /* 0x00000001a2a28824 */ /* 0x000fe400078e0a07 */
[----:B------:R-:W-:Y:S01]  /*acb0*/  IMAD.MOV R4, RZ, RZ, -R4 ;  /* 0x000000ffff047224 */ /* 0x000fe200078e0a04 */
[----:B------:R-:W-:Y:S01]  /*acc0*/  IABS R168, R0 ;  /* 0x0000000000a87213 */ /* 0x000fe20000000000 */
[----:B------:R-:W-:Y:S01]  /*acd0*/  VIADD R16, R6, 0x128 ;  /* 0x0000012806107836 */ /* 0x000fe20000000000 */
[C---:B------:R-:W-:Y:S01]  /*ace0*/  ISETP.GT.U32.AND P0, PT, R7.reuse, R162, PT ;  /* 0x000000a20700720c */ /* 0x040fe20003f04070 */
[----:B------:R-:W-:Y:S01]  /*acf0*/  IMAD R170, R7, R4, R170 ;  /* 0x0000000407aa7224 */ /* 0x000fe200078e02aa */
[----:B------:R-:W-:Y:S01]  /*ad00*/  ISETP.GE.AND P5, PT, R0, RZ, PT ;  /* 0x000000ff0000720c */ /* 0x000fe20003fa6270 */
[----:B------:R-:W-:Y:S01]  /*ad10*/  IMAD.HI.U32 R4, R3, R174, RZ ;  /* 0x000000ae03047227 */ /* 0x000fe200078e00ff */
[----:B------:R-:W-:-:S03]  /*ad20*/  IABS R172, R16 ;  /* 0x0000001000ac7213 */ /* 0x000fc60000000000 */
[----:B------:R-:W-:-:S04]  /*ad30*/  IMAD.HI.U32 R0, R3, R168, RZ ;  /* 0x000000a803007227 */ /* 0x000fc800078e00ff */
[----:B------:R-:W-:Y:S02]  /*ad40*/  IMAD.MOV R4, RZ, RZ, -R4 ;  /* 0x000000ffff047224 */ /* 0x000fe400078e0a04 */
[--C-:B------:R-:W-:Y:S02]  /*ad50*/  @!P3 IMAD.IADD R166, R166, 0x1, -R7.reuse ;  /* 0x00000001a6a6b824 */ /* 0x100fe400078e0a07 */
[----:B------:R-:W-:Y:S02]  /*ad60*/  IMAD.MOV R13, RZ, RZ, -R0 ;  /* 0x000000ffff0d7224 */ /* 0x000fe400078e0a00 */
[C---:B------:R-:W-:Y:S01]  /*ad70*/  IMAD R174, R7.reuse, R4, R174 ;  /* 0x0000000407ae7224 */ /* 0x040fe200078e02ae */
[C---:B------:R-:W-:Y:S01]  /*ad80*/  ISETP.GT.U32.AND P3, PT, R7.reuse, R166, PT ;  /* 0x000000a60700720c */ /* 0x040fe20003f64070 */
[--C-:B------:R-:W-:Y:S02]  /*ad90*/  @!P4 IMAD.IADD R164, R164, 0x1, -R7.reuse ;  /* 0x00000001a4a4c824 */ /* 0x100fe400078e0a07 */
[----:B------:R-:W-:Y:S01]  /*ada0*/  @!P0 IMAD.IADD R162, R162, 0x1, -R7 ;  /* 0x00000001a2a28824 */ /* 0x000fe200078e0a07 */
[----:B------:R-:W-:Y:S01]  /*adb0*/  ISETP.GE.AND P0, PT, R14, RZ, PT ;  /* 0x000000ff0e00720c */ /* 0x000fe20003f06270 */
[----:B------:R-:W-:-:S02]  /*adc0*/  IMAD R168, R7, R13, R168 ;  /* 0x0000000d07a87224 */ /* 0x000fc400078e02a8 */
[----:B------:R-:W-:Y:S01]  /*add0*/  @!P6 IMAD.MOV R164, RZ, RZ, -R164 ;  /* 0x000000ffffa4e224 */ /* 0x000fe200078e0aa4 */
[----:B------:R-:W-:Y:S01]  /*ade0*/  ISETP.GT.U32.AND P6, PT, R7, R174, PT ;  /* 0x000000ae0700720c */ /* 0x000fe20003fc4070 */
[----:B------:R-:W-:Y:S02]  /*adf0*/  VIADD R13, R6, 0x120 ;  /* 0x00000120060d7836 */ /* 0x000fe40000000000 */
[----:B------:R-:W-:-:S03]  /*ae00*/  IMAD.HI.U32 R0, R3, R172, RZ ;  /* 0x000000ac03007227 */ /* 0x000fc600078e00ff */
[----:B------:R-:W-:Y:S01]  /*ae10*/  IABS R176, R13 ;  /* 0x0000000d00b07213 */ /* 0x000fe20000000000 */
[----:B------:R-:W-:Y:S01]  /*ae20*/  @!P2 IMAD.MOV R162, RZ, RZ, -R162 ;  /* 0x000000ffffa2a224 */ /* 0x000fe200078e0aa2 */
[C---:B------:R-:W-:Y:S01]  /*ae30*/  ISETP.GT.U32.AND P2, PT, R7.reuse, R170, PT ;  /* 0x000000aa0700720c */ /* 0x040fe20003f44070 */
[----:B------:R-:W-:Y:S02]  /*ae40*/  IMAD.MOV R0, RZ, RZ, -R0 ;  /* 0x000000ffff007224 */ /* 0x000fe400078e0a00 */
[----:B------:R-:W-:Y:S02]  /*ae50*/  VIADD R14, R6, 0x11c ;  /* 0x0000011c060e7836 */ /* 0x000fe40000000000 */
[----:B------:R-:W-:Y:S02]  /*ae60*/  IMAD R172, R7, R0, R172 ;  /* 0x0000000007ac7224 */ /* 0x000fe400078e02ac */
[----:B------:R-:W-:Y:S01]  /*ae70*/  IMAD.HI.U32 R0, R3, R176, RZ ;  /* 0x000000b003007227 */ /* 0x000fe200078e00ff */
[----:B------:R-:W-:-:S02]  /*ae80*/  IABS R178, R14 ;  /* 0x0000000e00b27213 */ /* 0x000fc40000000000 */
[C---:B------:R-:W-:Y:S01]  /*ae90*/  ISETP.GT.U32.AND P4, PT, R7.reuse, R172, PT ;  /* 0x000000ac0700720c */ /* 0x040fe20003f84070 */
[--C-:B------:R-:W-:Y:S01]  /*aea0*/  @!P3 IMAD.IADD R166, R166, 0x1, -R7.reuse ;  /* 0x00000001a6a6b824 */ /* 0x100fe200078e0a07 */
[C---:B------:R-:W-:Y:S01]  /*aeb0*/  ISETP.GT.U32.AND P3, PT, R7.reuse, R168, PT ;  /* 0x000000a80700720c */ /* 0x040fe20003f64070 */
[--C-:B------:R-:W-:Y:S02]  /*aec0*/  @!P6 IMAD.IADD R174, R174, 0x1, -R7.reuse ;  /* 0x00000001aeaee824 */ /* 0x100fe400078e0a07 */
[----:B------:R-:W-:Y:S02]  /*aed0*/  IMAD.MOV R0, RZ, RZ, -R0 ;  /* 0x000000ffff007224 */ /* 0x000fe400078e0a00 */
[----:B------:R-:W-:Y:S01]  /*aee0*/  @!P2 IMAD.IADD R170, R170, 0x1, -R7 ;  /* 0x00000001aaaaa824 */ /* 0x000fe200078e0a07 */
[C---:B------:R-:W-:Y:S01]  /*aef0*/  ISETP.GT.U32.AND P6, PT, R7.reuse, R174, PT ;  /* 0x000000ae0700720c */ /* 0x040fe20003fc4070 */
[----:B------:R-:W-:Y:S02]  /*af00*/  IMAD R176, R7, R0, R176 ;  /* 0x0000000007b07224 */ /* 0x000fe400078e02b0 */
[----:B------:R-:W-:Y:S01]  /*af10*/  IMAD.HI.U32 R0, R3, R178, RZ ;  /* 0x000000b203007227 */ /* 0x000fe200078e00ff */
[----:B------:R-:W-:-:S03]  /*af20*/  ISETP.GT.U32.AND P2, PT, R7, R170, PT ;  /* 0x000000aa0700720c */ /* 0x000fc60003f44070 */
[----:B------:R-:W-:Y:S02]  /*af30*/  IMAD.MOV R0, RZ, RZ, -R0 ;  /* 0x000000ffff007224 */ /* 0x000fe400078e0a00 */
[--C-:B------:R-:W-:Y:S02]  /*af40*/  @!P3 IMAD.IADD R168, R168, 0x1, -R7.reuse ;  /* 0x00000001a8a8b824 */ /* 0x100fe400078e0a07 */
[--C-:B------:R-:W-:Y:S02]  /*af50*/  @!P4 IMAD.IADD R172, R172, 0x1, -R7.reuse ;  /* 0x00000001acacc824 */ /* 0x100fe400078e0a07 */
[C---:B------:R-:W-:Y:S01]  /*af60*/  IMAD R178, R7.reuse, R0, R178 ;  /* 0x0000000007b27224 */ /* 0x040fe200078e02b2 */
[C---:B------:R-:W-:Y:S01]  /*af70*/  ISETP.GT.U32.AND P3, PT, R7.reuse, R168, PT ;  /* 0x000000a80700720c */ /* 0x040fe20003f64070 */
[----:B------:R-:W-:Y:S01]  /*af80*/  @!P1 IMAD.MOV R166, RZ, RZ, -R166 ;  /* 0x000000ffffa69224 */ /* 0x000fe200078e0aa6 */
[----:B------:R-:W-:Y:S01]  /*af90*/  ISETP.GE.AND P1, PT, R16, RZ, PT ;  /* 0x000000ff1000720c */ /* 0x000fe20003f26270 */
[----:B------:R-:W-:Y:S01]  /*afa0*/  VIADD R16, R6, 0x118 ;  /* 0x0000011806107836 */ /* 0x000fe20000000000 */
[C---:B------:R-:W-:Y:S01]  /*afb0*/  ISETP.GT.U32.AND P4, PT, R7.reuse, R172, PT ;  /* 0x000000ac0700720c */ /* 0x040fe20003f84070 */
[--C-:B------:R-:W-:Y:S01]  /*afc0*/  @!P6 IMAD.IADD R174, R174, 0x1, -R7.reuse ;  /* 0x00000001aeaee824 */ /* 0x100fe200078e0a07 */
[C---:B------:R-:W-:Y:S01]  /*afd0*/  ISETP.GT.U32.AND P6, PT, R7.reuse, R178, PT ;  /* 0x000000b20700720c */ /* 0x040fe20003fc4070 */
[----:B------:R-:W-:Y:S01]  /*afe0*/  @!P2 IMAD.IADD R170, R170, 0x1, -R7 ;  /* 0x00000001aaaaa824 */ /* 0x000fe200078e0a07 */
[----:B------:R-:W-:Y:S01]  /*aff0*/  IABS R184, R16 ;  /* 0x0000001000b87213 */ /* 0x000fe20000000000 */
[----:B------:R-:W-:Y:S01]  /*b000*/  VIADD R0, R6, 0x114 ;  /* 0x0000011406007836 */ /* 0x000fe20000000000 */
[----:B------:R-:W-:Y:S01]  /*b010*/  ISETP.GT.U32.AND P2, PT, R7, R176, PT ;  /* 0x000000b00700720c */ /* 0x000fe20003f44070 */
[----:B------:R-:W-:Y:S01]  /*b020*/  @!P0 IMAD.MOV R170, RZ, RZ, -R170 ;  /* 0x000000ffffaa8224 */ /* 0x000fe200078e0aaa */
[----:B------:R-:W-:Y:S01]  /*b030*/  ISETP.GE.AND P0, PT, R14, RZ, PT ;  /* 0x000000ff0e00720c */ /* 0x000fe20003f06270 */
[----:B------:R-:W-:Y:S01]  /*b040*/  IMAD.HI.U32 R4, R3, R184, RZ ;  /* 0x000000b803047227 */ /* 0x000fe200078e00ff */
[----:B------:R-:W-:-:S03]  /*b050*/  IABS R182, R0 ;  /* 0x0000000000b67213 */ /* 0x000fc60000000000 */
[--C-:B------:R-:W-:Y:S01]  /*b060*/  @!P3 IMAD.IADD R168, R168, 0x1, -R7.reuse ;  /* 0x00000001a8a8b824 */ /* 0x100fe200078e0a07 */
[----:B------:R-:W-:Y:S01]  /*b070*/  ISETP.GE.AND P3, PT, R18, RZ, PT ;  /* 0x000000ff1200720c */ /* 0x000fe20003f66270 */
[----:B------:R-:W-:Y:S02]  /*b080*/  IMAD.MOV R4, RZ, RZ, -R4 ;  /* 0x000000ffff047224 */ /* 0x000fe400078e0a04 */
[--C-:B------:R-:W-:Y:S01]  /*b090*/  @!P4 IMAD.IADD R172, R172, 0x1, -R7.reuse ;  /* 0x00000001acacc824 */ /* 0x100fe200078e0a07 */
[----:B------:R-:W-:Y:S01]  /*b0a0*/  ISETP.GE.AND P4, PT, R16, RZ, PT ;  /* 0x000000ff1000720c */ /* 0x000fe20003f86270 */
[--C-:B------:R-:W-:Y:S02]  /*b0b0*/  @!P6 IMAD.IADD R178, R178, 0x1, -R7.reuse ;  /* 0x00000001b2b2e824 */ /* 0x100fe400078e0a07 */
[C---:B------:R-:W-:Y:S02]  /*b0c0*/  IMAD R184, R7.reuse, R4, R184 ;  /* 0x0000000407b87224 */ /* 0x040fe400078e02b8 */
[----:B------:R-:W-:Y:S01]  /*b0d0*/  @!P2 IMAD.IADD R176, R176, 0x1, -R7 ;  /* 0x00000001b0b0a824 */ /* 0x000fe200078e0a07 */
[----:B------:R-:W-:Y:S01]  /*b0e0*/  ISETP.GT.U32.AND P6, PT, R7, R178, PT ;  /* 0x000000b20700720c */ /* 0x000fe20003fc4070 */
[----:B------:R-:W-:-:S02]  /*b0f0*/  VIADD R4, R6, 0x110 ;  /* 0x0000011006047836 */ /* 0x000fc40000000000 */
[----:B------:R-:W-:Y:S01]  /*b100*/  @!P1 IMAD.MOV R172, RZ, RZ, -R172 ;  /* 0x000000ffffac9224 */ /* 0x000fe200078e0aac */
[----:B------:R-:W-:Y:S01]  /*b110*/  ISETP.GE.AND P1, PT, R0, RZ, PT ;  /* 0x000000ff0000720c */ /* 0x000fe20003f26270 */
[----:B------:R-:W-:Y:S01]  /*b120*/  IMAD.HI.U32 R0, R3, R182, RZ ;  /* 0x000000b603007227 */ /* 0x000fe200078e00ff */
[----:B------:R-:W-:Y:S02]  /*b130*/  ISETP.GT.U32.AND P2, PT, R7, R176, PT ;  /* 0x000000b00700720c */ /* 0x000fe40003f44070 */
[----:B------:R-:W-:Y:S01]  /*b140*/  IABS R180, R4 ;  /* 0x0000000400b47213 */ /* 0x000fe20000000000 */
[----:B------:R-:W-:Y:S02]  /*b150*/  IMAD.MOV R0, RZ, RZ, -R0 ;  /* 0x000000ffff007224 */ /* 0x000fe400078e0a00 */
[----:B------:R-:W-:Y:S01]  /*b160*/  @!P5 IMAD.MOV R168, RZ, RZ, -R168 ;  /* 0x000000ffffa8d224 */ /* 0x000fe200078e0aa8 */
[----:B------:R-:W-:Y:S01]  /*b170*/  ISETP.GE.AND P5, PT, R13, RZ, PT ;  /* 0x000000ff0d00720c */ /* 0x000fe20003fa6270 */
[----:B------:R-:W-:Y:S01]  /*b180*/  @!P3 IMAD.MOV R174, RZ, RZ, -R174 ;  /* 0x000000ffffaeb224 */ /* 0x000fe200078e0aae */
[----:B------:R-:W-:Y:S01]  /*b190*/  ISETP.GE.AND P3, PT, R4, RZ, PT ;  /* 0x000000ff0400720c */ /* 0x000fe20003f66270 */
[----:B------:R-:W-:-:S04]  /*b1a0*/  IMAD.HI.U32 R4, R3, R180, RZ ;  /* 0x000000b403047227 */ /* 0x000fc800078e00ff */
[C---:B------:R-:W-:Y:S02]  /*b1b0*/  IMAD R182, R7.reuse, R0, R182 ;  /* 0x0000000007b67224 */ /* 0x040fe400078e02b6 */
[----:B------:R-:W-:Y:S02]  /*b1c0*/  IMAD.MOV R4, RZ, RZ, -R4 ;  /* 0x000000ffff047224 */ /* 0x000fe400078e0a04 */
[--C-:B------:R-:W-:Y:S01]  /*b1d0*/  @!P6 IMAD.IADD R178, R178, 0x1, -R7.reuse ;  /* 0x00000001b2b2e824 */ /* 0x100fe200078e0a07 */
[C---:B------:R-:W-:Y:S01]  /*b1e0*/  ISETP.GT.U32.AND P6, PT, R7.reuse, R182, PT ;  /* 0x000000b60700720c */ /* 0x040fe20003fc4070 */
[----:B------:R-:W-:Y:S01]  /*b1f0*/  @!P2 IMAD.IADD R176, R176, 0x1, -R7 ;  /* 0x00000001b0b0a824 */ /* 0x000fe200078e0a07 */
[C---:B------:R-:W-:Y:S01]  /*b200*/  ISETP.GT.U32.AND P2, PT, R7.reuse, R184, PT ;  /* 0x000000b80700720c */ /* 0x040fe20003f44070 */
[----:B------:R-:W-:Y:S02]  /*b210*/  IMAD R180, R7, R4, R180 ;  /* 0x0000000407b47224 */ /* 0x000fe400078e02b4 */
[----:B------:R-:W-:-:S02]  /*b220*/  @!P5 IMAD.MOV R176, RZ, RZ, -R176 ;  /* 0x000000ffffb0d224 */ /* 0x000fc400078e0ab0 */
[C---:B------:R-:W-:Y:S01]  /*b230*/  VIADD R13, R6.reuse, 0x10c ;  /* 0x0000010c060d7836 */ /* 0x040fe20000000000 */
[----:B------:R-:W-:Y:S01]  /*b240*/  ISETP.GT.U32.AND P5, PT, R7, R180, PT ;  /* 0x000000b40700720c */ /* 0x000fe20003fa4070 */
[C---:B------:R-:W-:Y:S02]  /*b250*/  VIADD R14, R6.reuse, 0x108 ;  /* 0x00000108060e7836 */ /* 0x040fe40000000000 */
[----:B------:R-:W-:Y:S01]  /*b260*/  VIADD R16, R6, 0x104 ;  /* 0x0000010406107836 */ /* 0x000fe20000000000 */
[----:B------:R-:W-:Y:S01]  /*b270*/  IABS R194, R13 ;  /* 0x0000000d00c27213 */ /* 0x000fe20000000000 */
[--C-:B------:R-:W-:Y:S01]  /*b280*/  @!P6 IMAD.IADD R182, R182, 0x1, -R7.reuse ;  /* 0x00000001b6b6e824 */ /* 0x100fe200078e0a07 */
[----:B------:R-:W-:Y:S01]  /*b290*/  IABS R192, R14 ;  /* 0x0000000e00c07213 */ /* 0x000fe20000000000 */
[----:B------:R-:W-:Y:S01]  /*b2a0*/  @!P2 IMAD.IADD R184, R184, 0x1, -R7 ;  /* 0x00000001b8b8a824 */ /* 0x000fe200078e0a07 */
[----:B------:R-:W-:Y:S01]  /*b2b0*/  IABS R190, R16 ;  /* 0x0000001000be7213 */ /* 0x000fe20000000000 */
[----:B------:R-:W-:Y:S01]  /*b2c0*/  IMAD.HI.U32 R0, R3, R194, RZ ;  /* 0x000000c203007227 */ /* 0x000fe200078e00ff */
[----:B------:R-:W-:-:S02]  /*b2d0*/  ISETP.GT.U32.AND P6, PT, R7, R182, PT ;  /* 0x000000b60700720c */ /* 0x000fc40003fc4070 */
[----:B------:R-:W-:Y:S01]  /*b2e0*/  ISETP.GT.U32.AND P2, PT, R7, R184, PT ;  /* 0x000000b80700720c */ /* 0x000fe20003f44070 */
[----:B------:R-:W-:Y:S02]  /*b2f0*/  @!P5 IMAD.IADD R180, R180, 0x1, -R7 ;  /* 0x00000001b4b4d824 */ /* 0x000fe400078e0a07 */
[----:B------:R-:W-:Y:S02]  /*b300*/  IMAD.MOV R0, RZ, RZ, -R0 ;  /* 0x000000ffff007224 */ /* 0x000fe400078e0a00 */
[----:B------:R-:W-:Y:S01]  /*b310*/  IMAD.HI.U32 R4, R3, R192, RZ ;  /* 0x000000c003047227 */ /* 0x000fe200078e00ff */
[----:B------:R-:W-:-:S03]  /*b320*/  ISETP.GT.U32.AND P5, PT, R7, R180, PT ;  /* 0x000000b40700720c */ /* 0x000fc60003fa4070 */
[C---:B------:R-:W-:Y:S02]  /*b330*/  IMAD R194, R7.reuse, R0, R194 ;  /* 0x0000000007c27224 */ /* 0x040fe400078e02c2 */
[----:B------:R-:W-:Y:S02]  /*b340*/  IMAD.MOV R4, RZ, RZ, -R4 ;  /* 0x000000ffff047224 */ /* 0x000fe400078e0a04 */
[----:B------:R-:W-:Y:S02]  /*b350*/  VIADD R18, R6, 0x100 ;  /* 0x0000010006127836 */ /* 0x000fe40000000000 */
[----:B------:R-:W-:Y:S01]  /*b360*/  @!P6 IMAD.IADD R182, R182, 0x1, -R7 ;  /* 0x00000001b6b6e824 */ /* 0x000fe200078e0a07 */
[----:B------:R-:W-:Y:S01]  /*b370*/  ISETP.GT.U32.AND P6, PT, R7, R194, PT ;  /* 0x000000c20700720c */ /* 0x000fe20003fc4070 */
[----:B------:R-:W-:Y:S01]  /*b380*/  IMAD.HI.U32 R0, R3, R190, RZ ;  /* 0x000000be03007227 */ /* 0x000fe200078e00ff */
[----:B------:R-:W-:-:S03]  /*b390*/  IABS R188, R18 ;  /* 0x0000001200bc7213 */ /* 0x000fc60000000000 */
[----:B------:R-:W-:Y:S01]  /*b3a0*/  @!P0 IMAD.MOV R178, RZ, RZ, -R178 ;  /* 0x000000ffffb28224 */ /* 0x000fe200078e0ab2 */
[----:B------:R-:W-:Y:S01]  /*b3b0*/  ISETP.GE.AND P0, PT, R13, RZ, PT ;  /* 0x000000ff0d00720c */ /* 0x000fe20003f06270 */
[C---:B------:R-:W-:Y:S02]  /*b3c0*/  IMAD R192, R7.reuse, R4, R192 ;  /* 0x0000000407c07224 */ /* 0x040fe400078e02c0 */
[----:B------:R-:W-:Y:S02]  /*b3d0*/  IMAD.MOV R13, RZ, RZ, -R0 ;  /* 0x000000ffff0d7224 */ /* 0x000fe400078e0a00 */
[----:B------:R-:W-:Y:S01]  /*b3e0*/  @!P5 IMAD.IADD R180, R180, 0x1, -R7 ;  /* 0x00000001b4b4d824 */ /* 0x000fe200078e0a07 */
[----:B------:R-:W-:Y:S01]  /*b3f0*/  ISETP.GT.U32.AND P5, PT, R7, R192, PT ;  /* 0x000000c00700720c */ /* 0x000fe20003fa4070 */
[----:B------:R-:W-:-:S04]  /*b400*/  IMAD.HI.U32 R0, R3, R188, RZ ;  /* 0x000000bc03007227 */ /* 0x000fc800078e00ff */
[C---:B------:R-:W-:Y:S02]  /*b410*/  IMAD R190, R7.reuse, R13, R190 ;  /* 0x0000000d07be7224 */ /* 0x040fe400078e02be */
[--C-:B------:R-:W-:Y:S01]  /*b420*/  @!P2 IMAD.IADD R184, R184, 0x1, -R7.reuse ;  /* 0x00000001b8b8a824 */ /* 0x100fe200078e0a07 */
[----:B------:R-:W-:Y:S01]  /*b430*/  ISETP.GE.AND P2, PT, R14, RZ, PT ;  /* 0x000000ff0e00720c */ /* 0x000fe20003f46270 */
[----:B------:R-:W-:Y:S02]  /*b440*/  VIADD R20, R6, 0xfc ;  /* 0x000000fc06147836 */ /* 0x000fe40000000000 */
[----:B------:R-:W-:Y:S02]  /*b450*/  IMAD.MOV R14, RZ, RZ, -R0 ;  /* 0x000000ffff0e7224 */ /* 0x000fe400078e0a00 */
[--C-:B------:R-:W-:Y:S01]  /*b460*/  @!P6 IMAD.IADD R194, R194, 0x1, -R7.reuse ;  /* 0x00000001c2c2e824 */ /* 0x100fe200078e0a07 */
[C---:B------:R-:W-:Y:S01]  /*b470*/  ISETP.GT.U32.AND P6, PT, R7.reuse, R190, PT ;  /* 0x000000be0700720c */ /* 0x040fe20003fc4070 */
[----:B------:R-:W-:Y:S01]  /*b480*/  IMAD R188, R7, R14, R188 ;  /* 0x0000000e07bc7224 */ /* 0x000fe200078e02bc */
[----:B------:R-:W-:Y:S01]  /*b490*/  IABS R186, R20 ;  /* 0x0000001400ba7213 */ /* 0x000fe20000000000 */
[----:B------:R-:W-:-:S02]  /*b4a0*/  @!P5 IMAD.IADD R192, R192, 0x1, -R7 ;  /* 0x00000001c0c0d824 */ /* 0x000fc400078e0a07 */
[C---:B------:R-:W-:Y:S01]  /*b4b0*/  VIADD R21, R6.reuse, 0xf8 ;  /* 0x000000f806157836 */ /* 0x040fe20000000000 */
[----:B------:R-:W-:Y:S01]  /*b4c0*/  ISETP.GT.U32.AND P5, PT, R7, R188, PT ;  /* 0x000000bc0700720c */ /* 0x000fe20003fa4070 */
[----:B------:R-:W-:Y:S02]  /*b4d0*/  VIADD R22, R6, 0xf4 ;  /* 0x000000f406167836 */ /* 0x000fe40000000000 */
[----:B------:R-:W-:Y:S01]  /*b4e0*/  IMAD.HI.U32 R4, R3, R186, RZ ;  /* 0x000000ba03047227 */ /* 0x000fe200078e00ff */
[----:B------:R-:W-:Y:S02]  /*b4f0*/  IABS R196, R21 ;  /* 0x0000001500c47213 */ /* 0x000fe40000000000 */
[----:B------:R-:W-:Y:S01]  /*b500*/  IABS R198, R22 ;  /* 0x0000001600c67213 */ /* 0x000fe20000000000 */
[----:B------:R-:W-:Y:S02]  /*b510*/  IMAD.MOV R4, RZ, RZ, -R4 ;  /* 0x000000ffff047224 */ /* 0x000fe400078e0a04 */
[----:B------:R-:W-:Y:S01]  /*b520*/  @!P6 IMAD.IADD R190, R190, 0x1, -R7 ;  /* 0x00000001bebee824 */ /* 0x000fe200078e0a07 */
[C---:B------:R-:W-:Y:S01]  /*b530*/  ISETP.GT.U32.AND P6, PT, R7.reuse, R192, PT ;  /* 0x000000c00700720c */ /* 0x040fe20003fc4070 */
[----:B------:R-:W-:-:S02]  /*b540*/  IMAD R186, R7, R4, R186 ;  /* 0x0000000407ba7224 */ /* 0x000fc400078e02ba */
[----:B------:R-:W-:Y:S01]  /*b550*/  @!P1 IMAD.MOV R182, RZ, RZ, -R182 ;  /* 0x000000ffffb69224 */ /* 0x000fe200078e0ab6 */
[----:B------:R-:W-:Y:S01]  /*b560*/  ISETP.GT.U32.AND P1, PT, R7, R190, PT ;  /* 0x000000be0700720c */ /* 0x000fe20003f24070 */
[----:B------:R-:W-:-:S04]  /*b570*/  IMAD.HI.U32 R13, R3, R196, RZ ;  /* 0x000000c4030d7227 */ /* 0x000fc800078e00ff */
[----:B------:R-:W-:-:S04]  /*b580*/  IMAD.HI.U32 R0, R3, R198, RZ ;  /* 0x000000c603007227 */ /* 0x000fc800078e00ff */
[----:B------:R-:W-:Y:S01]  /*b590*/  @!P4 IMAD.MOV R184, RZ, RZ, -R184 ;  /* 0x000000ffffb8c224 */ /* 0x000fe200078e0ab8 */
[C---:B------:R-:W-:Y:S01]  /*b5a0*/  ISETP.GT.U32.AND P4, PT, R7.reuse, R194, PT ;  /* 0x000000c20700720c */ /* 0x040fe20003f84070 */
[----:B------:R-:W-:Y:S02]  /*b5b0*/  @!P5 IMAD.IADD R188, R188, 0x1, -R7 ;  /* 0x00000001bcbcd824 */ /* 0x000fe400078e0a07 */
[----:B------:R-:W-:Y:S01]  /*b5c0*/  @!P3 IMAD.MOV R180, RZ, RZ, -R180 ;  /* 0x000000ffffb4b224 */ /* 0x000fe200078e0ab4 */
[C---:B------:R-:W-:Y:S01]  /*b5d0*/  ISETP.GT.U32.AND P3, PT, R7.reuse, R186, PT ;  /* 0x000000ba0700720c */ /* 0x040fe20003f64070 */
[----:B------:R-:W-:Y:S01]  /*b5e0*/  IMAD.MOV R13, RZ, RZ, -R13 ;  /* 0x000000ffff0d7224 */ /* 0x000fe200078e0a0d */
[C---:B------:R-:W-:Y:S01]  /*b5f0*/  ISETP.GT.U32.AND P5, PT, R7.reuse, R188, PT ;  /* 0x000000bc0700720c */ /* 0x040fe20003fa4070 */
[----:B------:R-:W-:Y:S02]  /*b600*/  IMAD.MOV R0, RZ, RZ, -R0 ;  /* 0x000000ffff007224 */ /* 0x000fe400078e0a00 */
[----:B------:R-:W-:-:S02]  /*b610*/  IMAD R196, R7, R13, R196 ;  /* 0x0000000d07c47224 */ /* 0x000fc400078e02c4 */
[C---:B------:R-:W-:Y:S02]  /*b620*/  VIADD R14, R6.reuse, 0xec ;  /* 0x000000ec060e7836 */ /* 0x040fe40000000000 */
[----:B------:R-:W-:Y:S02]  /*b630*/  VIADD R13, R6, 0xf0 ;  /* 0x000000f0060d7836 */ /* 0x000fe40000000000 */
[C---:B------:R-:W-:Y:S01]  /*b640*/  IMAD R198, R7.reuse, R0, R198 ;  /* 0x0000000007c67224 */ /* 0x040fe200078e02c6 */
[----:B------:R-:W-:Y:S01]  /*b650*/  IABS R202, R14 ;  /* 0x0000000e00ca7213 */ /* 0x000fe20000000000 */
[--C-:B------:R-:W-:Y:S01]  /*b660*/  @!P1 IMAD.IADD R190, R190, 0x1, -R7.reuse ;  /* 0x00000001bebe9824 */ /* 0x100fe200078e0a07 */
[----:B------:R-:W-:Y:S01]  /*b670*/  IABS R200, R13 ;  /* 0x0000000d00c87213 */ /* 0x000fe20000000000 */
[--C-:B------:R-:W-:Y:S01]  /*b680*/  @!P4 IMAD.IADD R194, R194, 0x1, -R7.reuse ;  /* 0x00000001c2c2c824 */ /* 0x100fe200078e0a07 */
[C---:B------:R-:W-:Y:S01]  /*b690*/  ISETP.GT.U32.AND P1, PT, R7.reuse, R198, PT ;  /* 0x000000c60700720c */ /* 0x040fe20003f24070 */
[--C-:B------:R-:W-:Y:S01]  /*b6a0*/  @!P6 IMAD.IADD R192, R192, 0x1, -R7.reuse ;  /* 0x00000001c0c0e824 */ /* 0x100fe200078e0a07 */
[----:B------:R-:W-:Y:S01]  /*b6b0*/  ISETP.GE.AND P6, PT, R16, RZ, PT ;  /* 0x000000ff1000720c */ /* 0x000fe20003fc6270 */
[----:B------:R-:W-:Y:S01]  /*b6c0*/  @!P3 IMAD.IADD R186, R186, 0x1, -R7 ;  /* 0x00000001babab824 */ /* 0x000fe200078e0a07 */
[----:B------:R-:W-:Y:S01]  /*b6d0*/  ISETP.GT.U32.AND P4, PT, R7, R196, PT ;  /* 0x000000c40700720c */ /* 0x000fe20003f84070 */
[----:B------:R-:W-:Y:S01]  /*b6e0*/  IMAD.HI.U32 R4, R3, R202, RZ ;  /* 0x000000ca03047227 */ /* 0x000fe200078e00ff */
[----:B------:R-:W-:-:S03]  /*b6f0*/  ISETP.GE.AND P3, PT, R20, RZ, PT ;  /* 0x000000ff1400720c */ /* 0x000fc60003f66270 */
[----:B------:R-:W-:-:S04]  /*b700*/  IMAD.HI.U32 R0, R3, R200, RZ ;  /* 0x000000c803007227 */ /* 0x000fc800078e00ff */
[----:B------:R-:W-:Y:S01]  /*b710*/  @!P5 IMAD.IADD R188, R188, 0x1, -R7 ;  /* 0x00000001bcbcd824 */ /* 0x000fe200078e0a07 */
[----:B------:R-:W-:Y:S01]  /*b720*/  ISETP.GE.AND P5, PT, R18, RZ, PT ;  /* 0x000000ff1200720c */ /* 0x000fe20003fa6270 */
[----:B------:R-:W-:Y:S01]  /*b730*/  @!P0 IMAD.MOV R194, RZ, RZ, -R194 ;  /* 0x000000ffffc28224 */ /* 0x000fe200078e0ac2 */
[C---:B------:R-:W-:Y:S01]  /*b740*/  ISETP.GT.U32.AND P0, PT, R7.reuse, R186, PT ;  /* 0x000000ba0700720c */ /* 0x040fe20003f04070 */
[----:B------:R-:W-:Y:S02]  /*b750*/  IMAD.MOV R4, RZ, RZ, -R4 ;  /* 0x000000ffff047224 */ /* 0x000fe400078e0a04 */
[----:B------:R-:W-:Y:S02]  /*b760*/  IMAD.MOV R0, RZ, RZ, -R0 ;  /* 0x000000ffff007224 */ /* 0x000fe400078e0a00 */
[C---:B------:R-:W-:Y:S02]  /*b770*/  IMAD R202, R7.reuse, R4, R202 ;  /* 0x0000000407ca7224 */ /* 0x040fe400078e02ca */
[----:B------:R-:W-:-:S02]  /*b780*/  IMAD R200, R7, R0, R200 ;  /* 0x0000000007c87224 */ /* 0x000fc400078e02c8 */
[----:B------:R-:W-:Y:S02]  /*b790*/  VIADD R4, R6, 0xe8 ;  /* 0x000000e806047836 */ /* 0x000fe40000000000 */
[--C-:B------:R-:W-:Y:S02]  /*b7a0*/  @!P1 IMAD.IADD R198, R198, 0x1, -R7.reuse ;  /* 0x00000001c6c69824 */ /* 0x100fe400078e0a07 */
[----:B------:R-:W-:Y:S01]  /*b7b0*/  @!P6 IMAD.MOV R190, RZ, RZ, -R190 ;  /* 0x000000ffffbee224 */ /* 0x000fe200078e0abe */
[C---:B------:R-:W-:Y:S01]  /*b7c0*/  ISETP.GT.U32.AND P6, PT, R7.reuse, R200, PT ;  /* 0x000000c80700720c */ /* 0x040fe20003fc4070 */
[--C-:B------:R-:W-:Y:S01]  /*b7d0*/  @!P4 IMAD.IADD R196, R196, 0x1, -R7.reuse ;  /* 0x00000001c4c4c824 */ /* 0x100fe200078e0a07 */
[C---:B------:R-:W-:Y:S01]  /*b7e0*/  ISETP.GT.U32.AND P1, PT, R7.reuse, R198, PT ;  /* 0x000000c60700720c */ /* 0x040fe20003f24070 */
[----:B------:R-:W-:Y:S01]  /*b7f0*/  @!P5 IMAD.MOV R188, RZ, RZ, -R188 ;  /* 0x000000ffffbcd224 */ /* 0x000fe200078e0abc */
[----:B------:R-:W-:Y:S01]  /*b800*/  IABS R206, R4 ;  /* 0x0000000400ce7213 */ /* 0x000fe20000000000 */
[----:B------:R-:W-:Y:S01]  /*b810*/  @!P0 IMAD.IADD R186, R186, 0x1, -R7 ;  /* 0x00000001baba8824 */ /* 0x000fe200078e0a07 */
[----:B------:R-:W-:Y:S01]  /*b820*/  ISETP.GE.AND P5, PT, R22, RZ, PT ;  /* 0x000000ff1600720c */ /* 0x000fe20003fa6270 */
[----:B------:R-:W-:Y:S01]  /*b830*/  @!P2 IMAD.MOV R192, RZ, RZ, -R192 ;  /* 0x000000ffffc0a224 */ /* 0x000fe200078e0ac0 */
[----:B------:R-:W-:Y:S01]  /*b840*/  ISETP.GT.U32.AND P0, PT, R7, R202, PT ;  /* 0x000000ca0700720c */ /* 0x000fe20003f04070 */
[----:B------:R-:W-:Y:S01]  /*b850*/  IMAD.HI.U32 R0, R3, R206, RZ ;  /* 0x000000ce03007227 */ /* 0x000fe200078e00ff */
[----:B------:R-:W-:-:S02]  /*b860*/  ISETP.GT.U32.AND P2, PT, R7, R196, PT ;  /* 0x000000c40700720c */ /* 0x000fc40003f44070 */
[----:B------:R-:W-:Y:S01]  /*b870*/  ISETP.GE.AND P4, PT, R21, RZ, PT ;  /* 0x000000ff1500720c */ /* 0x000fe20003f86270 */
[----:B------:R-:W-:Y:S02]  /*b880*/  IMAD.MOV R0, RZ, RZ, -R0 ;  /* 0x000000ffff007224 */ /* 0x000fe400078e0a00 */
[--C-:B------:R-:W-:Y:S01]  /*b890*/  @!P1 IMAD.IADD R198, R198, 0x1, -R7.reuse ;  /* 0x00000001c6c69824 */ /* 0x100fe200078e0a07 */
[----:B------:R-:W-:Y:S01]  /*b8a0*/  ISETP.GE.AND P1, PT, R14, RZ, PT ;  /* 0x000000ff0e00720c */ /* 0x000fe20003f26270 */
[--C-:B------:R-:W-:Y:S01]  /*b8b0*/  @!P6 IMAD.IADD R200, R200, 0x1, -R7.reuse ;  /* 0x00000001c8c8e824 */ /* 0x100fe200078e0a07 */
[----:B------:R-:W-:Y:S01]  /*b8c0*/  ISETP.GE.AND P6, PT, R4, RZ, PT ;  /* 0x000000ff0400720c */ /* 0x000fe20003fc6270 */
[C---:B------:R-:W-:Y:S02]  /*b8d0*/  IMAD R206, R7.reuse, R0, R206 ;  /* 0x0000000007ce7224 */ /* 0x040fe400078e02ce */
[----:B------:R-:W-:Y:S01]  /*b8e0*/  @!P0 IMAD.IADD R202, R202, 0x1, -R7 ;  /* 0x00000001caca8824 */ /* 0x000fe200078e0a07 */
[C---:B------:R-:W-:Y:S01]  /*b8f0*/  ISETP.GT.U32.AND P0, PT, R7.reuse, R200, PT ;  /* 0x000000c80700720c */ /* 0x040fe20003f04070 */
[----:B------:R-:W-:Y:S01]  /*b900*/  @!P5 IMAD.MOV R198, RZ, RZ, -R198 ;  /* 0x000000ffffc6d224 */ /* 0x000fe200078e0ac6 */
[----:B------:R-:W-:Y:S01]  /*b910*/  ISETP.GT.U32.AND P5, PT, R7, R206, PT ;  /* 0x000000ce0700720c */ /* 0x000fe20003fa4070 */
[----:B------:R-:W-:-:S02]  /*b920*/  VIADD R16, R6, 0xe4 ;  /* 0x000000e406107836 */ /* 0x000fc40000000000 */
[----:B------:R-:W-:Y:S01]  /*b930*/  @!P2 IMAD.IADD R196, R196, 0x1, -R7 ;  /* 0x00000001c4c4a824 */ /* 0x000fe200078e0a07 */
[----:B------:R-:W-:Y:S01]  /*b940*/  ISETP.GE.AND P2, PT, R13, RZ, PT ;  /* 0x000000ff0d00720c */ /* 0x000fe20003f46270 */
[C---:B------:R-:W-:Y:S01]  /*b950*/  VIADD R0, R6.reuse, 0xe0 ;  /* 0x000000e006007836 */ /* 0x040fe20000000000 */
[----:B------:R-:W-:Y:S01]  /*b960*/  IABS R204, R16 ;  /* 0x0000001000cc7213 */ /* 0x000fe20000000000 */
[----:B------:R-:W-:Y:S01]  /*b970*/  @!P4 IMAD.MOV R196, RZ, RZ, -R196 ;  /* 0x000000ffffc4c224 */ /* 0x000fe200078e0ac4 */
[----:B------:R-:W-:Y:S01]  /*b980*/  ISETP.GT.U32.AND P4, PT, R7, R202, PT ;  /* 0x000000ca0700720c */ /* 0x000fe20003f84070 */
[----:B------:R-:W-:Y:S01]  /*b990*/  VIADD R14, R6, 0xd8 ;  /* 0x000000d8060e7836 */ /* 0x000fe20000000000 */
[----:B------:R-:W-:Y:S01]  /*b9a0*/  IABS R212, R0 ;  /* 0x0000000000d47213 */ /* 0x000fe20000000000 */
[----:B------:R-:W-:-:S03]  /*b9b0*/  IMAD.HI.U32 R4, R3, R204, RZ ;  /* 0x000000cc03047227 */ /* 0x000fc600078e00ff */
[----:B------:R-:W-:Y:S01]  /*b9c0*/  IABS R208, R14 ;  /* 0x0000000e00d07213 */ /* 0x000fe20000000000 */
[--C-:B------:R-:W-:Y:S01]  /*b9d0*/  @!P0 IMAD.IADD R200, R200, 0x1, -R7.reuse ;  /* 0x00000001c8c88824 */ /* 0x100fe200078e0a07 */
[----:B------:R-:W-:Y:S01]  /*b9e0*/  ISETP.GE.AND P0, PT, R0, RZ, PT ;  /* 0x000000ff0000720c */ /* 0x000fe20003f06270 */
[----:B------:R-:W-:Y:S02]  /*b9f0*/  @!P5 IMAD.IADD R206, R206, 0x1, -R7 ;  /* 0x00000001ceced824 */ /* 0x000fe400078e0a07 */
[----:B------:R-:W-:Y:S02]  /*ba00*/  IMAD.MOV R4, RZ, RZ, -R4 ;  /* 0x000000ffff047224 */ /* 0x000fe400078e0a04 */
[----:B------:R-:W-:Y:S01]  /*ba10*/  @!P2 IMAD.MOV R200, RZ, RZ, -R200 ;  /* 0x000000ffffc8a224 */ /* 0x000fe200078e0ac8 */
[----:B------:R-:W-:Y:S01]  /*ba20*/  ISETP.GT.U32.AND P2, PT, R7, R206, PT ;  /* 0x000000ce0700720c */ /* 0x000fe20003f44070 */
[----:B------:R-:W-:-:S04]  /*ba30*/  IMAD.HI.U32 R0, R3, R212, RZ ;  /* 0x000000d403007227 */ /* 0x000fc800078e00ff */
[C---:B------:R-:W-:Y:S02]  /*ba40*/  IMAD R204, R7.reuse, R4, R204 ;  /* 0x0000000407cc7224 */ /* 0x040fe400078e02cc */
[----:B------:R-:W-:Y:S02]  /*ba50*/  VIADD R4, R6, 0xdc ;  /* 0x000000dc06047836 */ /* 0x000fe40000000000 */
[----:B------:R-:W-:Y:S02]  /*ba60*/  IMAD.MOV R0, RZ, RZ, -R0 ;  /* 0x000000ffff007224 */ /* 0x000fe400078e0a00 */
[--C-:B------:R-:W-:Y:S01]  /*ba70*/  @!P4 IMAD.IADD R202, R202, 0x1, -R7.reuse ;  /* 0x00000001cacac824 */ /* 0x100fe200078e0a07 */
[----:B------:R-:W-:Y:S01]  /*ba80*/  IABS R210, R4 ;  /* 0x0000000400d27213 */ /* 0x000fe20000000000 */
[C---:B------:R-:W-:Y:S01]  /*ba90*/  IMAD R212, R7.reuse, R0, R212 ;  /* 0x0000000007d47224 */ /* 0x040fe200078e02d4 */
[----:B------:R-:W-:Y:S01]  /*baa0*/  ISETP.GE.AND P5, PT, R4, RZ, PT ;  /* 0x000000ff0400720c */ /* 0x000fe20003fa6270 */
[----:B------:R-:W-:Y:S01]  /*bab0*/  @!P2 IMAD.IADD R206, R206, 0x1, -R7 ;  /* 0x00000001cecea824 */ /* 0x000fe200078e0a07 */
[----:B------:R-:W-:Y:S01]  /*bac0*/  ISETP.GT.U32.AND P4, PT, R7, R204, PT ;  /* 0x000000cc0700720c */ /* 0x000fe20003f84070 */
[----:B------:R-:W-:Y:S01]  /*bad0*/  IMAD.HI.U32 R4, R3, R210, RZ ;  /* 0x000000d203047227 */ /* 0x000fe200078e00ff */
[----:B------:R-:W-:-:S03]  /*bae0*/  ISETP.GT.U32.AND P2, PT, R7, R212, PT ;  /* 0x000000d40700720c */ /* 0x000fc60003f44070 */
[----:B------:R-:W-:Y:S02]  /*baf0*/  IMAD.MOV R4, RZ, RZ, -R4 ;  /* 0x000000ffff047224 */ /* 0x000fe400078e0a04 */
[----:B------:R-:W-:-:S04]  /*bb00*/  IMAD.HI.U32 R13, R3, R208, RZ ;  /* 0x000000d0030d7227 */ /* 0x000fc800078e00ff */
[C---:B------:R-:W-:Y:S02]  /*bb10*/  IMAD R210, R7.reuse, R4, R210 ;  /* 0x0000000407d27224 */ /* 0x040fe400078e02d2 */
[----:B------:R-:W-:Y:S02]  /*bb20*/  IMAD.MOV R13, RZ, RZ, -R13 ;  /* 0x000000ffff0d7224 */ /* 0x000fe400078e0a0d */
[----:B------:R-:W-:Y:S02]  /*bb30*/  VIADD R4, R6, 0xd4 ;  /* 0x000000d406047836 */ /* 0x000fe40000000000 */
[--C-:B------:R-:W-:Y:S02]  /*bb40*/  @!P4 IMAD.IADD R204, R204, 0x1, -R7.reuse ;  /* 0x00000001ccccc824 */ /* 0x100fe400078e0a07 */
[C---:B------:R-:W-:Y:S01]  /*bb50*/  IMAD R208, R7.reuse, R13, R208 ;  /* 0x0000000d07d07224 */ /* 0x040fe200078e02d0 */
[----:B------:R-:W-:Y:S01]  /*bb60*/  IABS R214, R4 ;  /* 0x0000000400d67213 */ /* 0x000fe20000000000 */
[----:B------:R-:W-:Y:S01]  /*bb70*/  @!P2 IMAD.IADD R212, R212, 0x1, -R7 ;  /* 0x00000001d4d4a824 */ /* 0x000fe200078e0a07 */
[C---:B------:R-:W-:Y:S01]  /*bb80*/  ISETP.GT.U32.AND P4, PT, R7.reuse, R204, PT ;  /* 0x000000cc0700720c */ /* 0x040fe20003f84070 */
[----:B------:R-:W-:Y:S01]  /*bb90*/  @!P6 IMAD.MOV R206, RZ, RZ, -R206 ;  /* 0x000000ffffcee224 */ /* 0x000fe200078e0ace */
[----:B------:R-:W-:Y:S01]  /*bba0*/  ISETP.GT.U32.AND P2, PT, R7, R208, PT ;  /* 0x000000d00700720c */ /* 0x000fe20003f44070 */
[----:B------:R-:W-:Y:S01]  /*bbb0*/  IMAD.HI.U32 R0, R3, R214, RZ ;  /* 0x000000d603007227 */ /* 0x000fe200078e00ff */
[----:B------:R-:W-:-:S03]  /*bbc0*/  ISETP.GT.U32.AND P6, PT, R7, R212, PT ;  /* 0x000000d40700720c */ /* 0x000fc60003fc4070 */
[----:B------:R-:W-:Y:S01]  /*bbd0*/  @!P3 IMAD.MOV R186, RZ, RZ, -R186 ;  /* 0x000000ffffbab224 */ /* 0x000fe200078e0aba */
[----:B------:R-:W-:Y:S01]  /*bbe0*/  ISETP.GE.AND P3, PT, R16, RZ, PT ;  /* 0x000000ff1000720c */ /* 0x000fe20003f66270 */
[----:B------:R-:W-:Y:S02]  /*bbf0*/  IMAD.MOV R0, RZ, RZ, -R0 ;  /* 0x000000ffff007224 */ /* 0x000fe400078e0a00 */
[----:B------:R-:W-:Y:S02]  /*bc00*/  VIADD R16, R6, 0xcc ;  /* 0x000000cc06107836 */ /* 0x000fe40000000000 */
[C---:B------:R-:W-:Y:S02]  /*bc10*/  IMAD R214, R7.reuse, R0, R214 ;  /* 0x0000000007d67224 */ /* 0x040fe400078e02d6 */
[--C-:B------:R-:W-:Y:S01]  /*bc20*/  @!P4 IMAD.IADD R204, R204, 0x1, -R7.reuse ;  /* 0x00000001ccccc824 */ /* 0x100fe200078e0a07 */
[----:B------:R-:W-:Y:S01]  /*bc30*/  IABS R218, R16 ;  /* 0x0000001000da7213 */ /* 0x000fe20000000000 */
[--C-:B------:R-:W-:Y:S01]  /*bc40*/  @!P6 IMAD.IADD R212, R212, 0x1, -R7.reuse ;  /* 0x00000001d4d4e824 */ /* 0x100fe200078e0a07 */
[C---:B------:R-:W-:Y:S01]  /*bc50*/  ISETP.GT.U32.AND P6, PT, R7.reuse, R214, PT ;  /* 0x000000d60700720c */ /* 0x040fe20003fc4070 */
[----:B------:R-:W-:Y:S01]  /*bc60*/  @!P2 IMAD.IADD R208, R208, 0x1, -R7 ;  /* 0x00000001d0d0a824 */ /* 0x000fe200078e0a07 */
[----:B------:R-:W-:Y:S01]  /*bc70*/  ISETP.GT.U32.AND P4, PT, R7, R210, PT ;  /* 0x000000d20700720c */ /* 0x000fe20003f84070 */
[----:B------:R-:W-:Y:S01]  /*bc80*/  @!P3 IMAD.MOV R204, RZ, RZ, -R204 ;  /* 0x000000ffffccb224 */ /* 0x000fe200078e0acc */
[----:B------:R-:W-:Y:S01]  /*bc90*/  ISETP.GE.AND P3, PT, R4, RZ, PT ;  /* 0x000000ff0400720c */ /* 0x000fe20003f66270 */
[----:B------:R-:W-:Y:S01]  /*bca0*/  IMAD.HI.U32 R4, R3, R218, RZ ;  /* 0x000000da03047227 */ /* 0x000fe200078e00ff */
[----:B------:R-:W-:-:S03]  /*bcb0*/  ISETP.GT.U32.AND P2, PT, R7, R208, PT ;  /* 0x000000d00700720c */ /* 0x000fc60003f44070 */
[----:B------:R-:W-:Y:S01]  /*bcc0*/  @!P1 IMAD.MOV R202, RZ, RZ, -R202 ;  /* 0x000000ffffca9224 */ /* 0x000fe200078e0aca */
[----:B------:R-:W-:Y:S01]  /*bcd0*/  ISETP.GE.AND P1, PT, R14, RZ, PT ;  /* 0x000000ff0e00720c */ /* 0x000fe20003f26270 */
[C---:B------:R-:W-:Y:S02]  /*bce0*/  VIADD R18, R6.reuse, 0xc8 ;  /* 0x000000c806127836 */ /* 0x040fe40000000000 */
[----:B------:R-:W-:Y:S02]  /*bcf0*/  VIADD R14, R6, 0xd0 ;  /* 0x000000d0060e7836 */ /* 0x000fe40000000000 */
[----:B------:R-:W-:Y:S01]  /*bd00*/  IMAD.MOV R4, RZ, RZ, -R4 ;  /* 0x000000ffff047224 */ /* 0x000fe200078e0a04 */
[----:B------:R-:W-:Y:S01]  /*bd10*/  IABS R220, R18 ;  /* 0x0000001200dc7213 */ /* 0x000fe20000000000 */
[----:B------:R-:W-:Y:S01]  /*bd20*/  @!P6 IMAD.IADD R214, R214, 0x1, -R7 ;  /* 0x00000001d6d6e824 */ /* 0x000fe200078e0a07 */
[----:B------:R-:W-:Y:S01]  /*bd30*/  IABS R216, R14 ;  /* 0x0000000e00d87213 */ /* 0x000fe20000000000 */
[----:B------:R-:W-:-:S02]  /*bd40*/  IMAD R218, R7, R4, R218 ;  /* 0x0000000407da7224 */ /* 0x000fc400078e02da */
[----:B------:R-:W-:Y:S01]  /*bd50*/  @!P2 IMAD.IADD R208, R208, 0x1, -R7 ;  /* 0x00000001d0d0a824 */ /* 0x000fe200078e0a07 */
[----:B------:R-:W-:Y:S01]  /*bd60*/  ISETP.GT.U32.AND P6, PT, R7, R214, PT ;  /* 0x000000d60700720c */ /* 0x000fe20003fc4070 */
[----:B------:R-:W-:Y:S01]  /*bd70*/  IMAD.HI.U32 R13, R3, R220, RZ ;  /* 0x000000dc030d7227 */ /* 0x000fe200078e00ff */
[----:B------:R-:W-:-:S03]  /*bd80*/  ISETP.GT.U32.AND P2, PT, R7, R218, PT ;  /* 0x000000da0700720c */ /* 0x000fc60003f44070 */
[----:B------:R-:W-:Y:S02]  /*bd90*/  VIADD R4, R6, 0xc4 ;  /* 0x000000c406047836 */ /* 0x000fe40000000000 */
[----:B------:R-:W-:-:S03]  /*bda0*/  IMAD.HI.U32 R0, R3, R216, RZ ;  /* 0x000000d803007227 */ /* 0x000fc600078e00ff */
[----:B------:R-:W-:Y:S01]  /*bdb0*/  IABS R222, R4 ;  /* 0x0000000400de7213 */ /* 0x000fe20000000000 */
[----:B------:R-:W-:Y:S02]  /*bdc0*/  IMAD.MOV R13, RZ, RZ, -R13 ;  /* 0x000000ffff0d7224 */ /* 0x000fe400078e0a0d */
[----:B------:R-:W-:Y:S02]  /*bdd0*/  IMAD.MOV R0, RZ, RZ, -R0 ;  /* 0x000000ffff007224 */ /* 0x000fe400078e0a00 */
[----:B------:R-:W-:Y:S02]  /*bde0*/  @!P4 IMAD.IADD R210, R210, 0x1, -R7 ;  /* 0x00000001d2d2c824 */ /* 0x000fe400078e0a07 */
[C---:B------:R-:W-:Y:S02]  /*bdf0*/  IMAD R220, R7.reuse, R13, R220 ;  /* 0x0000000d07dc7224 */ /* 0x040fe400078e02dc */
[C---:B------:R-:W-:Y:S01]  /*be00*/  IMAD R216, R7.reuse, R0, R216 ;  /* 0x0000000007d87224 */ /* 0x040fe200078e02d8 */
[----:B------:R-:W-:Y:S01]  /*be10*/  ISETP.GT.U32.AND P4, PT, R7, R210, PT ;  /* 0x000000d20700720c */ /* 0x000fe20003f84070 */
[----:B------:R-:W-:-:S02]  /*be20*/  VIADD R13, R6, 0xc0 ;  /* 0x000000c0060d7836 */ /* 0x000fc40000000000 */
[----:B------:R-:W-:-:S03]  /*be30*/  IMAD.HI.U32 R0, R3, R222, RZ ;  /* 0x000000de03007227 */ /* 0x000fc600078e00ff */
[----:B------:R-:W-:Y:S01]  /*be40*/  IABS R224, R13 ;  /* 0x0000000d00e07213 */ /* 0x000fe20000000000 */
[--C-:B------:R-:W-:Y:S01]  /*be50*/  @!P6 IMAD.IADD R214, R214, 0x1, -R7.reuse ;  /* 0x00000001d6d6e824 */ /* 0x100fe200078e0a07 */
[----:B------:R-:W-:Y:S01]  /*be60*/  ISETP.GE.AND P6, PT, R18, RZ, PT ;  /* 0x000000ff1200720c */ /* 0x000fe20003fc6270 */
[----:B------:R-:W-:Y:S02]  /*be70*/  @!P2 IMAD.IADD R218, R218, 0x1, -R7 ;  /* 0x00000001dadaa824 */ /* 0x000fe400078e0a07 */
[----:B------:R-:W-:Y:S02]  /*be80*/  IMAD.MOV R0, RZ, RZ, -R0 ;  /* 0x000000ffff007224 */ /* 0x000fe400078e0a00 */
[----:B------:R-:W-:Y:S01]  /*be90*/  @!P1 IMAD.MOV R208, RZ, RZ, -R208 ;  /* 0x000000ffffd09224 */ /* 0x000fe200078e0ad0 */
[C---:B------:R-:W-:Y:S01]  /*bea0*/  ISETP.GT.U32.AND P1, PT, R7.reuse, R220, PT ;  /* 0x000000dc0700720c */ /* 0x040fe20003f24070 */
[----:B------:R-:W-:Y:S01]  /*beb0*/  @!P3 IMAD.MOV R214, RZ, RZ, -R214 ;  /* 0x000000ffffd6b224 */ /* 0x000fe200078e0ad6 */
[C---:B------:R-:W-:Y:S01]  /*bec0*/  ISETP.GT.U32.AND P3, PT, R7.reuse, R218, PT ;  /* 0x000000da0700720c */ /* 0x040fe20003f64070 */
[----:B------:R-:W-:-:S02]  /*bed0*/  IMAD R222, R7, R0, R222 ;  /* 0x0000000007de7224 */ /* 0x000fc400078e02de */
[----:B------:R-:W-:-:S04]  /*bee0*/  IMAD.HI.U32 R0, R3, R224, RZ ;  /* 0x000000e003007227 */ /* 0x000fc800078e00ff */
[----:B------:R-:W-:Y:S01]  /*bef0*/  @!P0 IMAD.MOV R212, RZ, RZ, -R212 ;  /* 0x000000ffffd48224 */ /* 0x000fe200078e0ad4 */
[C---:B------:R-:W-:Y:S01]  /*bf00*/  ISETP.GT.U32.AND P0, PT, R7.reuse, R216, PT ;  /* 0x000000d80700720c */ /* 0x040fe20003f04070 */
[----:B------:R-:W-:Y:S02]  /*bf10*/  IMAD.MOV R0, RZ, RZ, -R0 ;  /* 0x000000ffff007224 */ /* 0x000fe400078e0a00 */
[--C-:B------:R-:W-:Y:S01]  /*bf20*/  @!P4 IMAD.IADD R210, R210, 0x1, -R7.reuse ;  /* 0x00000001d2d2c824 */ /* 0x100fe200078e0a07 */
[----:B------:R-:W-:Y:S01]  /*bf30*/  ISETP.GE.AND P4, PT, R14, RZ, PT ;  /* 0x000000ff0e00720c */ /* 0x000fe20003f86270 */
[----:B------:R-:W-:Y:S02]  /*bf40*/  VIADD R14, R6, 0xbc ;  /* 0x000000bc060e7836 */ /* 0x000fe40000000000 */
[----:B------:R-:W-:Y:S02]  /*bf50*/  IMAD R224, R7, R0, R224 ;  /* 0x0000000007e07224 */ /* 0x000fe400078e02e0 */
[----:B------:R-:W-:Y:S01]  /*bf60*/  @!P5 IMAD.MOV R210, RZ, RZ, -R210 ;  /* 0x000000ffffd2d224 */ /* 0x000fe200078e0ad2 */
[----:B------:R-:W-:Y:S01]  /*bf70*/  ISETP.GE.AND P5, PT, R16, RZ, PT ;  /* 0x000000ff1000720c */ /* 0x000fe20003fa6270 */
[----:B------:R-:W-:Y:S01]  /*bf80*/  @!P1 IMAD.IADD R220, R220, 0x1, -R7 ;  /* 0x00000001dcdc9824 */ /* 0x000fe200078e0a07 */
[----:B------:R-:W-:Y:S01]  /*bf90*/  IABS R226, R14 ;  /* 0x0000000e00e27213 */ /* 0x000fe20000000000 */
[----:B------:R-:W-:-:S02]  /*bfa0*/  VIADD R16, R6, 0xb8 ;  /* 0x000000b806107836 */ /* 0x000fc40000000000 */
[--C-:B------:R-:W-:Y:S01]  /*bfb0*/  @!P3 IMAD.IADD R218, R218, 0x1, -R7.reuse ;  /* 0x00000001dadab824 */ /* 0x100fe200078e0a07 */
[C---:B------:R-:W-:Y:S01]  /*bfc0*/  ISETP.GT.U32.AND P3, PT, R7.reuse, R224, PT ;  /* 0x000000e00700720c */ /* 0x040fe20003f64070 */
[----:B------:R-:W-:Y:S01]  /*bfd0*/  @!P0 IMAD.IADD R216, R216, 0x1, -R7 ;  /* 0x00000001d8d88824 */ /* 0x000fe200078e0a07 */
[----:B------:R-:W-:Y:S01]  /*bfe0*/  ISETP.GT.U32.AND P1, PT, R7, R220, PT ;  /* 0x000000dc0700720c */ /* 0x000fe20003f24070 */
[----:B------:R-:W-:Y:S01]  /*bff0*/  IMAD.HI.U32 R0, R3, R226, RZ ;  /* 0x000000e203007227 */ /* 0x000fe200078e00ff */
[----:B------:R-:W-:Y:S02]  /*c000*/  IABS R228, R16 ;  /* 0x0000001000e47213 */ /* 0x000fe40000000000 */
[----:B------:R-:W-:Y:S01]  /*c010*/  ISETP.GT.U32.AND P2, PT, R7, R216, PT ;  /* 0x000000d80700720c */ /* 0x000fe20003f44070 */
[----:B------:R-:W-:Y:S01]  /*c020*/  VIADD R18, R6, 0xb4 ;  /* 0x000000b406127836 */ /* 0x000fe20000000000 */
[----:B------:R-:W-:Y:S01]  /*c030*/  ISETP.GE.AND P0, PT, R4, RZ, PT ;  /* 0x000000ff0400720c */ /* 0x000fe20003f06270 */
[----:B------:R-:W-:-:S03]  /*c040*/  IMAD.HI.U32 R4, R3, R228, RZ ;  /* 0x000000e403047227 */ /* 0x000fc600078e00ff */
[----:B------:R-:W-:Y:S01]  /*c050*/  IABS R230, R18 ;  /* 0x0000001200e67213 */ /* 0x000fe20000000000 */
[----:B------:R-:W-:Y:S02]  /*c060*/  IMAD.MOV R0, RZ, RZ, -R0 ;  /* 0x000000ffff007224 */ /* 0x000fe400078e0a00 */
[----:B------:R-:W-:Y:S02]  /*c070*/  IMAD.MOV R4, RZ, RZ, -R4 ;  /* 0x000000ffff047224 */ /* 0x000fe400078e0a04 */
[--C-:B------:R-:W-:Y:S02]  /*c080*/  @!P3 IMAD.IADD R224, R224, 0x1, -R7.reuse ;  /* 0x00000001e0e0b824 */ /* 0x100fe400078e0a07 */
[----:B------:R-:W-:Y:S02]  /*c090*/  IMAD R226, R7, R0, R226 ;  /* 0x0000000007e27224 */ /* 0x000fe400078e02e2 */
[----:B------:R-:W-:Y:S01]  /*c0a0*/  @!P1 IMAD.IADD R220, R220, 0x1, -R7 ;  /* 0x00000001dcdc9824 */ /* 0x000fe200078e0a07 */
[----:B------:R-:W-:Y:S01]  /*c0b0*/  ISETP.GE.AND P1, PT, R13, RZ, PT ;  /* 0x000000ff0d00720c */ /* 0x000fe20003f26270 */
[C---:B------:R-:W-:Y:S01]  /*c0c0*/  IMAD R228, R7.reuse, R4, R228 ;  /* 0x0000000407e47224 */ /* 0x040fe200078e02e4 */
[C---:B------:R-:W-:Y:S01]  /*c0d0*/  ISETP.GT.U32.AND P3, PT, R7.reuse, R224, PT ;  /* 0x000000e00700720c */ /* 0x040fe20003f64070 */
[----:B------:R-:W-:Y:S01]  /*c0e0*/  @!P5 IMAD.MOV R218, RZ, RZ, -R218 ;  /* 0x000000ffffdad224 */ /* 0x000fe200078e0ada */
[----:B------:R-:W-:Y:S01]  /*c0f0*/  ISETP.GT.U32.AND P5, PT, R7, R226, PT ;  /* 0x000000e20700720c */ /* 0x000fe20003fa4070 */
[----:B------:R-:W-:-:S04]  /*c100*/  IMAD.HI.U32 R13, R3, R230, RZ ;  /* 0x000000e6030d7227 */ /* 0x000fc800078e00ff */
[----:B------:R-:W-:Y:S01]  /*c110*/  @!P2 IMAD.IADD R216, R216, 0x1, -R7 ;  /* 0x00000001d8d8a824 */ /* 0x000fe200078e0a07 */
[C---:B------:R-:W-:Y:S01]  /*c120*/  ISETP.GT.U32.AND P2, PT, R7.reuse, R222, PT ;  /* 0x000000de0700720c */ /* 0x040fe20003f44070 */
[----:B------:R-:W-:Y:S01]  /*c130*/  @!P6 IMAD.MOV R220, RZ, RZ, -R220 ;  /* 0x000000ffffdce224 */ /* 0x000fe200078e0adc */
[C---:B------:R-:W-:Y:S01]  /*c140*/  ISETP.GT.U32.AND P6, PT, R7.reuse, R228, PT ;  /* 0x000000e40700720c */ /* 0x040fe20003fc4070 */
[----:B------:R-:W-:Y:S02]  /*c150*/  IMAD.MOV R13, RZ, RZ, -R13 ;  /* 0x000000ffff0d7224 */ /* 0x000fe400078e0a0d */
[----:B------:R-:W-:Y:S02]  /*c160*/  @!P3 IMAD.IADD R224, R224, 0x1, -R7 ;  /* 0x00000001e0e0b824 */ /* 0x000fe400078e0a07 */
[----:B------:R-:W-:Y:S02]  /*c170*/  IMAD R230, R7, R13, R230 ;  /* 0x0000000d07e67224 */ /* 0x000fe400078e02e6 */
[----:B------:R-:W-:-:S02]  /*c180*/  VIADD R13, R6, 0xb0 ;  /* 0x000000b0060d7836 */ /* 0x000fc40000000000 */
[--C-:B------:R-:W-:Y:S01]  /*c190*/  @!P5 IMAD.IADD R226, R226, 0x1, -R7.reuse ;  /* 0x00000001e2e2d824 */ /* 0x100fe200078e0a07 */
[C---:B------:R-:W-:Y:S01]  /*c1a0*/  ISETP.GT.U32.AND P3, PT, R7.reuse, R230, PT ;  /* 0x000000e60700720c */ /* 0x040fe20003f64070 */
[--C-:B------:R-:W-:Y:S01]  /*c1b0*/  @!P2 IMAD.IADD R222, R222, 0x1, -R7.reuse ;  /* 0x00000001dedea824 */ /* 0x100fe200078e0a07 */
[----:B------:R-:W-:Y:S01]  /*c1c0*/  IABS R234, R13 ;  /* 0x0000000d00ea7213 */ /* 0x000fe20000000000 */
[----:B------:R-:W-:Y:S01]  /*c1d0*/  @!P6 IMAD.IADD R228, R228, 0x1, -R7 ;  /* 0x00000001e4e4e824 */ /* 0x000fe200078e0a07 */
[----:B------:R-:W-:Y:S01]  /*c1e0*/  ISETP.GE.AND P2, PT, R14, RZ, PT ;  /* 0x000000ff0e00720c */ /* 0x000fe20003f46270 */
[----:B------:R-:W-:Y:S01]  /*c1f0*/  VIADD R14, R6, 0xac ;  /* 0x000000ac060e7836 */ /* 0x000fe20000000000 */
[----:B------:R-:W-:Y:S01]  /*c200*/  ISETP.GT.U32.AND P6, PT, R7, R226, PT ;  /* 0x000000e20700720c */ /* 0x000fe20003fc4070 */
[----:B------:R-:W-:Y:S01]  /*c210*/  IMAD.HI.U32 R0, R3, R234, RZ ;  /* 0x000000ea03007227 */ /* 0x000fe200078e00ff */
[----:B------:R-:W-:Y:S02]  /*c220*/  ISETP.GE.AND P5, PT, R18, RZ, PT ;  /* 0x000000ff1200720c */ /* 0x000fe40003fa6270 */
[----:B------:R-:W-:Y:S01]  /*c230*/  IABS R232, R14 ;  /* 0x0000000e00e87213 */ /* 0x000fe20000000000 */
[----:B------:R-:W-:Y:S01]  /*c240*/  @!P4 IMAD.MOV R216, RZ, RZ, -R216 ;  /* 0x000000ffffd8c224 */ /* 0x000fe200078e0ad8 */
[----:B------:R-:W-:Y:S01]  /*c250*/  ISETP.GT.U32.AND P4, PT, R7, R222, PT ;  /* 0x000000de0700720c */ /* 0x000fe20003f84070 */
[----:B------:R-:W-:-:S02]  /*c260*/  IMAD.MOV R4, RZ, RZ, -R0 ;  /* 0x000000ffff047224 */ /* 0x000fc400078e0a00 */
[----:B------:R-:W-:Y:S01]  /*c270*/  @!P3 IMAD.IADD R230, R230, 0x1, -R7 ;  /* 0x00000001e6e6b824 */ /* 0x000fe200078e0a07 */
[C---:B------:R-:W-:Y:S01]  /*c280*/  ISETP.GT.U32.AND P3, PT, R7.reuse, R228, PT ;  /* 0x000000e40700720c */ /* 0x040fe20003f64070 */
[----:B------:R-:W-:Y:S02]  /*c290*/  IMAD R234, R7, R4, R234 ;  /* 0x0000000407ea7224 */ /* 0x000fe400078e02ea */
[----:B------:R-:W-:-:S04]  /*c2a0*/  IMAD.HI.U32 R0, R3, R232, RZ ;  /* 0x000000e803007227 */ /* 0x000fc800078e00ff */
[--C-:B------:R-:W-:Y:S01]  /*c2b0*/  @!P6 IMAD.IADD R226, R226, 0x1, -R7.reuse ;  /* 0x00000001e2e2e824 */ /* 0x100fe200078e0a07 */
[C---:B------:R-:W-:Y:S01]  /*c2c0*/  ISETP.GT.U32.AND P6, PT, R7.reuse, R234, PT ;  /* 0x000000ea0700720c */ /* 0x040fe20003fc4070 */
[----:B------:R-:W-:Y:S02]  /*c2d0*/  IMAD.MOV R0, RZ, RZ, -R0 ;  /* 0x000000ffff007224 */ /* 0x000fe400078e0a00 */
[--C-:B------:R-:W-:Y:S01]  /*c2e0*/  @!P4 IMAD.IADD R222, R222, 0x1, -R7.reuse ;  /* 0x00000001dedec824 */ /* 0x100fe200078e0a07 */
[----:B------:R-:W-:Y:S01]  /*c2f0*/  ISETP.GE.AND P4, PT, R16, RZ, PT ;  /* 0x000000ff1000720c */ /* 0x000fe20003f86270 */
[C---:B------:R-:W-:Y:S02]  /*c300*/  VIADD R16, R6.reuse, 0xa8 ;  /* 0x000000a806107836 */ /* 0x040fe40000000000 */
[C---:B------:R-:W-:Y:S02]  /*c310*/  IMAD R232, R7.reuse, R0, R232 ;  /* 0x0000000007e87224 */ /* 0x040fe400078e02e8 */
[----:B------:R-:W-:Y:S01]  /*c320*/  VIADD R18, R6, 0xa4 ;  /* 0x000000a406127836 */ /* 0x000fe20000000000 */
[----:B------:R-:W-:Y:S01]  /*c330*/  IABS R236, R16 ;  /* 0x0000001000ec7213 */ /* 0x000fe20000000000 */
[--C-:B------:R-:W-:Y:S01]  /*c340*/  @!P3 IMAD.IADD R228, R228, 0x1, -R7.reuse ;  /* 0x00000001e4e4b824 */ /* 0x100fe200078e0a07 */
[----:B------:R-:W-:Y:S01]  /*c350*/  ISETP.GT.U32.AND P3, PT, R7, R232, PT ;  /* 0x000000e80700720c */ /* 0x000fe20003f64070 */
[----:B------:R-:W-:Y:S01]  /*c360*/  @!P6 IMAD.IADD R234, R234, 0x1, -R7 ;  /* 0x00000001eaeae824 */ /* 0x000fe200078e0a07 */
[----:B------:R-:W-:Y:S01]  /*c370*/  IABS R238, R18 ;  /* 0x0000001200ee7213 */ /* 0x000fe20000000000 */
[----:B------:R-:W-:Y:S01]  /*c380*/  IMAD.HI.U32 R0, R3, R236, RZ ;  /* 0x000000ec03007227 */ /* 0x000fe200078e00ff */
[----:B------:R-:W-:-:S03]  /*c390*/  ISETP.GE.AND P6, PT, R14, RZ, PT ;  /* 0x000000ff0e00720c */ /* 0x000fc60003fc6270 */
[----:B------:R-:W-:Y:S01]  /*c3a0*/  @!P1 IMAD.MOV R224, RZ, RZ, -R224 ;  /* 0x000000ffffe09224 */ /* 0x000fe200078e0ae0 */
[----:B------:R-:W-:Y:S01]  /*c3b0*/  ISETP.GT.U32.AND P1, PT, R7, R234, PT ;  /* 0x000000ea0700720c */ /* 0x000fe20003f24070 */
[----:B------:R-:W-:Y:S02]  /*c3c0*/  IMAD.MOV R4, RZ, RZ, -R0 ;  /* 0x000000ffff047224 */ /* 0x000fe400078e0a00 */
[----:B------:R-:W-:-:S04]  /*c3d0*/  IMAD.HI.U32 R0, R3, R238, RZ ;  /* 0x000000ee03007227 */ /* 0x000fc800078e00ff */
[----:B------:R-:W-:Y:S01]  /*c3e0*/  @!P0 IMAD.MOV R222, RZ, RZ, -R222 ;  /* 0x000000ffffde8224 */ /* 0x000fe200078e0ade */
[C---:B------:R-:W-:Y:S01]  /*c3f0*/  ISETP.GT.U32.AND P0, PT, R7.reuse, R230, PT ;  /* 0x000000e60700720c */ /* 0x040fe20003f04070 */
[C---:B------:R-:W-:Y:S02]  /*c400*/  IMAD R236, R7.reuse, R4, R236 ;  /* 0x0000000407ec7224 */ /* 0x040fe400078e02ec */
[----:B------:R-:W-:Y:S02]  /*c410*/  VIADD R20, R6, 0xa0 ;  /* 0x000000a006147836 */ /* 0x000fe40000000000 */
[----:B------:R-:W-:Y:S02]  /*c420*/  IMAD.MOV R4, RZ, RZ, -R0 ;  /* 0x000000ffff047224 */ /* 0x000fe400078e0a00 */
[--C-:B------:R-:W-:Y:S01]  /*c430*/  @!P3 IMAD.IADD R232, R232, 0x1, -R7.reuse ;  /* 0x00000001e8e8b824 */ /* 0x100fe200078e0a07 */
[----:B------:R-:W-:Y:S01]  /*c440*/  IABS R240, R20 ;  /* 0x0000001400f07213 */ /* 0x000fe20000000000 */
[----:B------:R-:W-:Y:S01]  /*c450*/  @!P2 IMAD.MOV R226, RZ, RZ, -R226 ;  /* 0x000000ffffe2a224 */ /* 0x000fe200078e0ae2 */
[C---:B------:R-:W-:Y:S01]  /*c460*/  ISETP.GT.U32.AND P3, PT, R7.reuse, R236, PT ;  /* 0x000000ec0700720c */ /* 0x040fe20003f64070 */
[C---:B------:R-:W-:Y:S01]  /*c470*/  IMAD R238, R7.reuse, R4, R238 ;  /* 0x0000000407ee7224 */ /* 0x040fe200078e02ee */
[----:B------:R-:W-:Y:S01]  /*c480*/  ISETP.GT.U32.AND P2, PT, R7, R232, PT ;  /* 0x000000e80700720c */ /* 0x000fe20003f44070 */
[----:B------:R-:W-:-:S02]  /*c490*/  @!P1 IMAD.IADD R234, R234, 0x1, -R7 ;  /* 0x00000001eaea9824 */ /* 0x000fc400078e0a07 */
[----:B------:R-:W-:Y:S01]  /*c4a0*/  IMAD.HI.U32 R0, R3, R240, RZ ;  /* 0x000000f003007227 */ /* 0x000fe200078e00ff */
[----:B------:R-:W-:-:S03]  /*c4b0*/  ISETP.GT.U32.AND P1, PT, R7, R238, PT ;  /* 0x000000ee0700720c */ /* 0x000fc60003f24070 */
[--C-:B------:R-:W-:Y:S01]  /*c4c0*/  @!P0 IMAD.IADD R230, R230, 0x1, -R7.reuse ;  /* 0x00000001e6e68824 */ /* 0x100fe200078e0a07 */
[----:B------:R-:W-:Y:S01]  /*c4d0*/  ISETP.GE.AND P0, PT, R13, RZ, PT ;  /* 0x000000ff0d00720c */ /* 0x000fe20003f06270 */
[----:B------:R-:W-:Y:S02]  /*c4e0*/  IMAD.MOV R0, RZ, RZ, -R0 ;  /* 0x000000ffff007224 */ /* 0x000fe400078e0a00 */
[--C-:B------:R-:W-:Y:S02]  /*c4f0*/  @!P3 IMAD.IADD R236, R236, 0x1, -R7.reuse ;  /* 0x00000001ececb824 */ /* 0x100fe400078e0a07 */
[----:B------:R-:W-:Y:S01]  /*c500*/  @!P2 IMAD.IADD R232, R232, 0x1, -R7 ;  /* 0x00000001e8e8a824 */ /* 0x000fe200078e0a07 */
[----:B------:R-:W-:Y:S01]  /*c510*/  ISETP.GE.AND P2, PT, R20, RZ, PT ;  /* 0x000000ff1400720c */ /* 0x000fe20003f46270 */
[----:B------:R-:W-:Y:S02]  /*c520*/  IMAD R240, R7, R0, R240 ;  /* 0x0000000007f07224 */ /* 0x000fe400078e02f0 */
[----:B------:R-:W-:-:S02]  /*c530*/  VIADD R4, R6, 0x9c ;  /* 0x0000009c06047836 */ /* 0x000fc40000000000 */
[----:B------:R-:W-:Y:S01]  /*c540*/  @!P1 IMAD.IADD R238, R238, 0x1, -R7 ;  /* 0x00000001eeee9824 */ /* 0x000fe200078e0a07 */
[C---:B------:R-:W-:Y:S01]  /*c550*/  ISETP.GT.U32.AND P1, PT, R7.reuse, R236, PT ;  /* 0x000000ec0700720c */ /* 0x040fe20003f24070 */
[----:B------:R-:W-:Y:S01]  /*c560*/  @!P6 IMAD.MOV R232, RZ, RZ, -R232 ;  /* 0x000000ffffe8e224 */ /* 0x000fe200078e0ae8 */
[C---:B------:R-:W-:Y:S01]  /*c570*/  ISETP.GT.U32.AND P6, PT, R7.reuse, R240, PT ;  /* 0x000000f00700720c */ /* 0x040fe20003fc4070 */
[----:B------:R-:W-:Y:S01]  /*c580*/  @!P4 IMAD.MOV R228, RZ, RZ, -R228 ;  /* 0x000000ffffe4c224 */ /* 0x000fe200078e0ae4 */
[----:B------:R-:W-:Y:S01]  /*c590*/  IABS R242, R4 ;  /* 0x0000000400f27213 */ /* 0x000fe20000000000 */
[----:B------:R-:W-:Y:S01]  /*c5a0*/  @!P0 IMAD.MOV R234, RZ, RZ, -R234 ;  /* 0x000000ffffea8224 */ /* 0x000fe200078e0aea */
[----:B------:R-:W-:Y:S01]  /*c5b0*/  ISETP.GE.AND P4, PT, R16, RZ, PT ;  /* 0x000000ff1000720c */ /* 0x000fe20003f86270 */
[----:B------:R-:W-:Y:S01]  /*c5c0*/  VIADD R13, R6, 0x98 ;  /* 0x00000098060d7836 */ /* 0x000fe20000000000 */
[----:B------:R-:W-:Y:S01]  /*c5d0*/  ISETP.GT.U32.AND P0, PT, R7, R238, PT ;  /* 0x000000ee0700720c */ /* 0x000fe20003f04070 */
[----:B------:R-:W-:Y:S01]  /*c5e0*/  IMAD.HI.U32 R0, R3, R242, RZ ;  /* 0x000000f203007227 */ /* 0x000fe200078e00ff */
[----:B------:R-:W-:-:S02]  /*c5f0*/  ISETP.GE.AND P3, PT, R4, RZ, PT ;  /* 0x000000ff0400720c */ /* 0x000fc40003f66270 */
[----:B------:R-:W-:Y:S01]  /*c600*/  IABS R248, R13 ;  /* 0x0000000d00f87213 */ /* 0x000fe20000000000 */
[----:B------:R-:W-:Y:S02]  /*c610*/  VIADD R14, R6, 0x94 ;  /* 0x00000094060e7836 */ /* 0x000fe40000000000 */
[----:B------:R-:W-:Y:S02]  /*c620*/  IMAD.MOV R0, RZ, RZ, -R0 ;  /* 0x000000ffff007224 */ /* 0x000fe400078e0a00 */
[----:B------:R-:W-:Y:S01]  /*c630*/  @!P5 IMAD.MOV R230, RZ, RZ, -R230 ;  /* 0x000000ffffe6d224 */ /* 0x000fe200078e0ae6 */
[----:B------:R-:W-:Y:S01]  /*c640*/  ISETP.GE.AND P5, PT, R18, RZ, PT ;  /* 0x000000ff1200720c */ /* 0x000fe20003fa6270 */
[--C-:B------:R-:W-:Y:S01]  /*c650*/  @!P1 IMAD.IADD R236, R236, 0x1, -R7.reuse ;  /* 0x00000001ecec9824 */ /* 0x100fe200078e0a07 */
[----:B------:R-:W-:Y:S01]  /*c660*/  IABS R246, R14 ;  /* 0x0000000e00f67213 */ /* 0x000fe20000000000 */
[----:B------:R-:W-:Y:S01]  /*c670*/  @!P6 IMAD.IADD R240, R240, 0x1, -R7 ;  /* 0x00000001f0f0e824 */ /* 0x000fe200078e0a07 */
[----:B------:R-:W-:Y:S01]  /*c680*/  ISETP.GE.AND P6, PT, R14, RZ, PT ;  /* 0x000000ff0e00720c */ /* 0x000fe20003fc6270 */
[----:B------:R-:W-:-:S02]  /*c690*/  IMAD R242, R7, R0, R242 ;  /* 0x0000000007f27224 */ /* 0x000fc400078e02f2 */
[----:B------:R-:W-:-:S03]  /*c6a0*/  IMAD.HI.U32 R0, R3, R248, RZ ;  /* 0x000000f803007227 */ /* 0x000fc600078e00ff */
[----:B------:R-:W-:Y:S01]  /*c6b0*/  ISETP.GT.U32.AND P1, PT, R7, R242, PT ;  /* 0x000000f20700720c */ /* 0x000fe20003f24070 */
[----:B------:R-:W-:Y:S01]  /*c6c0*/  @!P0 IMAD.IADD R238, R238, 0x1, -R7 ;  /* 0x00000001eeee8824 */ /* 0x000fe200078e0a07 */
[----:B------:R-:W-:Y:S01]  /*c6d0*/  ISETP.GE.AND P0, PT, R13, RZ, PT ;  /* 0x000000ff0d00720c */ /* 0x000fe20003f06270 */
[----:B------:R-:W-:Y:S01]  /*c6e0*/  @!P4 IMAD.MOV R236, RZ, RZ, -R236 ;  /* 0x000000ffffecc224 */ /* 0x000fe200078e0aec */
[----:B------:R-:W-:Y:S01]  /*c6f0*/  ISETP.GT.U32.AND P4, PT, R7, R240, PT ;  /* 0x000000f00700720c */ /* 0x000fe20003f84070 */
[----:B------:R-:W-:-:S04]  /*c700*/  IMAD.HI.U32 R4, R3, R246, RZ ;  /* 0x000000f603047227 */ /* 0x000fc800078e00ff */
[----:B------:R-:W-:Y:S02]  /*c710*/  IMAD.MOV R13, RZ, RZ, -R0 ;  /* 0x000000ffff0d7224 */ /* 0x000fe400078e0a00 */
[----:B------:R-:W-:Y:S02]  /*c720*/  IMAD.MOV R4, RZ, RZ, -R4 ;  /* 0x000000ffff047224 */ /* 0x000fe400078e0a04 */
[C---:B------:R-:W-:Y:S02]  /*c730*/  IMAD R248, R7.reuse, R13, R248 ;  /* 0x0000000d07f87224 */ /* 0x040fe400078e02f8 */
[C---:B------:R-:W-:Y:S02]  /*c740*/  IMAD R246, R7.reuse, R4, R246 ;  /* 0x0000000407f67224 */ /* 0x040fe400078e02f6 */
[----:B------:R-:W-:Y:S01]  /*c750*/  @!P5 IMAD.MOV R238, RZ, RZ, -R238 ;  /* 0x000000ffffeed224 */ /* 0x000fe200078e0aee */
[----:B------:R-:W-:Y:S01]  /*c760*/  ISETP.GT.U32.AND P5, PT, R7, R248, PT ;  /* 0x000000f80700720c */ /* 0x000fe20003fa4070 */
[----:B------:R-:W-:-:S02]  /*c770*/  VIADD R18, R6, 0x90 ;  /* 0x0000009006127836 */ /* 0x000fc40000000000 */
[--C-:B------:R-:W-:Y:S01]  /*c780*/  @!P4 IMAD.IADD R240, R240, 0x1, -R7.reuse ;  /* 0x00000001f0f0c824 */ /* 0x100fe200078e0a07 */
[----:B------:R-:W-:Y:S01]  /*c790*/  ISETP.GT.U32.AND P4, PT, R7, R246, PT ;  /* 0x000000f60700720c */ /* 0x000fe20003f84070 */
[----:B------:R-:W-:Y:S01]  /*c7a0*/  VIADD R20, R6, 0x8c ;  /* 0x0000008c06147836 */ /* 0x000fe20000000000 */
[----:B------:R-:W-:Y:S01]  /*c7b0*/  IABS R244, R18 ;  /* 0x0000001200f47213 */ /* 0x000fe20000000000 */
[--C-:B------:R-:W-:Y:S02]  /*c7c0*/  @!P1 IMAD.IADD R242, R242, 0x1, -R7.reuse ;  /* 0x00000001f2f29824 */ /* 0x100fe400078e0a07 */
[----:B------:R-:W-:Y:S01]  /*c7d0*/  VIADD R21, R6, 0x88 ;  /* 0x0000008806157836 */ /* 0x000fe20000000000 */
[----:B------:R-:W-:Y:S01]  /*c7e0*/  IABS R250, R20 ;  /* 0x0000001400fa7213 */ /* 0x000fe20000000000 */
[----:B------:R-:W-:Y:S01]  /*c7f0*/  IMAD.HI.U32 R0, R3, R244, RZ ;  /* 0x000000f403007227 */ /* 0x000fe200078e00ff */
[----:B------:R-:W-:Y:S02]  /*c800*/  ISETP.GT.U32.AND P1, PT, R7, R242, PT ;  /* 0x000000f20700720c */ /* 0x000fe40003f24070 */
[----:B------:R-:W-:Y:S01]  /*c810*/  IABS R252, R21 ;  /* 0x0000001500fc7213 */ /* 0x000fe20000000000 */
[----:B------:R-:W-:Y:S01]  /*c820*/  @!P5 IMAD.IADD R248, R248, 0x1, -R7 ;  /* 0x00000001f8f8d824 */ /* 0x000fe200078e0a07 */
[----:B------:R-:W-:Y:S01]  /*c830*/  ISETP.GE.AND P5, PT, R18, RZ, PT ;  /* 0x000000ff1200720c */ /* 0x000fe20003fa6270 */
[----:B------:R-:W-:-:S02]  /*c840*/  IMAD.MOV R0, RZ, RZ, -R0 ;  /* 0x000000ffff007224 */ /* 0x000fc400078e0a00 */
[----:B------:R-:W-:Y:S01]  /*c850*/  @!P4 IMAD.IADD R246, R246, 0x1, -R7 ;  /* 0x00000001f6f6c824 */ /* 0x000fe200078e0a07 */
[C---:B------:R-:W-:Y:S01]  /*c860*/  ISETP.GT.U32.AND P4, PT, R7.reuse, R248, PT ;  /* 0x000000f80700720c */ /* 0x040fe20003f84070 */
[----:B------:R-:W-:Y:S02]  /*c870*/  IMAD R244, R7, R0, R244 ;  /* 0x0000000007f47224 */ /* 0x000fe400078e02f4 */
[----:B------:R-:W-:-:S04]  /*c880*/  IMAD.HI.U32 R0, R3, R250, RZ ;  /* 0x000000fa03007227 */ /* 0x000fc800078e00ff */
[----:B------:R-:W-:Y:S02]  /*c890*/  VIADD R22, R6, 0x84 ;  /* 0x0000008406167836 */ /* 0x000fe40000000000 */
[----:B------:R-:W-:Y:S02]  /*c8a0*/  IMAD.MOV R0, RZ, RZ, -R0 ;  /* 0x000000ffff007224 */ /* 0x000fe400078e0a00 */
[----:B------:R-:W-:Y:S01]  /*c8b0*/  @!P2 IMAD.MOV R240, RZ, RZ, -R240 ;  /* 0x000000fffff0a224 */ /* 0x000fe200078e0af0 */
[----:B------:R-:W-:Y:S01]  /*c8c0*/  ISETP.GT.U32.AND P2, PT, R7, R246, PT ;  /* 0x000000f60700720c */ /* 0x000fe20003f44070 */
[----:B------:R-:W-:Y:S01]  /*c8d0*/  IMAD.HI.U32 R4, R3, R252, RZ ;  /* 0x000000fc03047227 */ /* 0x000fe200078e00ff */
[----:B------:R-:W-:-:S03]  /*c8e0*/  IABS R14, R22 ;  /* 0x00000016000e7213 */ /* 0x000fc60000000000 */
[C---:B------:R-:W-:Y:S02]  /*c8f0*/  IMAD R250, R7.reuse, R0, R250 ;  /* 0x0000000007fa7224 */ /* 0x040fe400078e02fa */
[----:B------:R-:W-:Y:S02]  /*c900*/  IMAD.MOV R13, RZ, RZ, -R4 ;  /* 0x000000ffff0d7224 */ /* 0x000fe400078e0a04 */
[--C-:B------:R-:W-:Y:S01]  /*c910*/  @!P1 IMAD.IADD R242, R242, 0x1, -R7.reuse ;  /* 0x00000001f2f29824 */ /* 0x100fe200078e0a07 */
[C---:B------:R-:W-:Y:S01]  /*c920*/  ISETP.GT.U32.AND P1, PT, R7.reuse, R244, PT ;  /* 0x000000f40700720c */ /* 0x040fe20003f24070 */
[----:B------:R-:W-:Y:S01]  /*c930*/  @!P4 IMAD.IADD R248, R248, 0x1, -R7 ;  /* 0x00000001f8f8c824 */ /* 0x000fe200078e0a07 */
[----:B------:R-:W-:Y:S01]  /*c940*/  ISETP.GT.U32.AND P4, PT, R7, R250, PT ;  /* 0x000000fa0700720c */ /* 0x000fe20003f84070 */
[----:B------:R-:W-:Y:S02]  /*c950*/  VIADD R23, R6, 0x80 ;  /* 0x0000008006177836 */ /* 0x000fe40000000000 */
[----:B------:R-:W-:-:S03]  /*c960*/  IMAD.HI.U32 R0, R3, R14, RZ ;  /* 0x0000000e03007227 */ /* 0x000fc600078e00ff */
[----:B------:R-:W-:Y:S01]  /*c970*/  IABS R16, R23 ;  /* 0x0000001700107213 */ /* 0x000fe20000000000 */
[C---:B------:R-:W-:Y:S02]  /*c980*/  IMAD R252, R7.reuse, R13, R252 ;  /* 0x0000000d07fc7224 */ /* 0x040fe400078e02fc */
[----:B------:R-:W-:Y:S02]  /*c990*/  IMAD.MOV R0, RZ, RZ, -R0 ;  /* 0x000000ffff007224 */ /* 0x000fe400078e0a00 */
[----:B------:R-:W-:Y:S01]  /*c9a0*/  @!P2 IMAD.IADD R246, R246, 0x1, -R7 ;  /* 0x00000001f6f6a824 */ /* 0x000fe200078e0a07 */
[C---:B------:R-:W-:Y:S01]  /*c9b0*/  ISETP.GT.U32.AND P2, PT, R7.reuse, R252, PT ;  /* 0x000000fc0700720c */ /* 0x040fe20003f44070 */
[----:B------:R-:W-:Y:S02]  /*c9c0*/  IMAD R51, R7, R0, R14 ;  /* 0x0000000007337224 */ /* 0x000fe400078e020e */
[----:B------:R-:W-:-:S04]  /*c9d0*/  IMAD.HI.U32 R4, R3, R16, RZ ;  /* 0x0000001003047227 */ /* 0x000fc800078e00ff */
[--C-:B------:R-:W-:Y:S02]  /*c9e0*/  @!P1 IMAD.IADD R244, R244, 0x1, -R7.reuse ;  /* 0x00000001f4f49824 */ /* 0x100fe400078e0a07 */
[--C-:B------:R-:W-:Y:S01]  /*c9f0*/  @!P4 IMAD.IADD R250, R250, 0x1, -R7.reuse ;  /* 0x00000001fafac824 */ /* 0x100fe200078e0a07 */
[C---:B------:R-:W-:Y:S01]  /*ca00*/  ISETP.GT.U32.AND P4, PT, R7.reuse, R51, PT ;  /* 0x000000330700720c */ /* 0x040fe20003f84070 */
[----:B------:R-:W-:Y:S01]  /*ca10*/  IMAD.MOV R4, RZ, RZ, -R4 ;  /* 0x000000ffff047224 */ /* 0x000fe200078e0a04 */
[C---:B------:R-:W-:Y:S01]  /*ca20*/  ISETP.GT.U32.AND P1, PT, R7.reuse, R244, PT ;  /* 0x000000f40700720c */ /* 0x040fe20003f24070 */
[----:B------:R-:W-:Y:S02]  /*ca30*/  VIADD R13, R6, 0x7c ;  /* 0x0000007c060d7836 */ /* 0x000fe40000000000 */
[C---:B------:R-:W-:Y:S02]  /*ca40*/  IMAD R49, R7.reuse, R4, R16 ;  /* 0x0000000407317224 */ /* 0x040fe400078e0210 */
[----:B------:R-:W-:Y:S01]  /*ca50*/  @!P2 IMAD.IADD R252, R252, 0x1, -R7 ;  /* 0x00000001fcfca824 */ /* 0x000fe200078e0a07 */
[----:B------:R-:W-:Y:S01]  /*ca60*/  IABS R14, R13 ;  /* 0x0000000d000e7213 */ /* 0x000fe20000000000 */
[----:B------:R-:W-:Y:S01]  /*ca70*/  @!P3 IMAD.MOV R242, RZ, RZ, -R242 ;  /* 0x000000fffff2b224 */ /* 0x000fe200078e0af2 */
[----:B------:R-:W-:Y:S01]  /*ca80*/  ISETP.GT.U32.AND P2, PT, R7, R250, PT ;  /* 0x000000fa0700720c */ /* 0x000fe20003f44070 */
[----:B------:R-:W-:Y:S01]  /*ca90*/  @!P6 IMAD.MOV R246, RZ, RZ, -R246 ;  /* 0x000000fffff6e224 */ /* 0x000fe200078e0af6 */
[----:B------:R-:W-:Y:S01]  /*caa0*/  ISETP.GE.AND P3, PT, R20, RZ, PT ;  /* 0x000000ff1400720c */ /* 0x000fe20003f66270 */
[----:B------:R-:W-:Y:S01]  /*cab0*/  IMAD.HI.U32 R0, R3, R14, RZ ;  /* 0x0000000e03007227 */ /* 0x000fe200078e00ff */
[----:B------:R-:W-:-:S03]  /*cac0*/  ISETP.GT.U32.AND P6, PT, R7, R49, PT ;  /* 0x000000310700720c */ /* 0x000fc60003fc4070 */
[----:B------:R-:W-:Y:S02]  /*cad0*/  VIADD R18, R6, 0x78 ;  /* 0x0000007806127836 */ /* 0x000fe40000000000 */
[--C-:B------:R-:W-:Y:S02]  /*cae0*/  @!P4 IMAD.IADD R51, R51, 0x1, -R7.reuse ;  /* 0x000000013333c824 */ /* 0x100fe400078e0a07 */
[----:B------:R-:W-:Y:S01]  /*caf0*/  IMAD.MOV R0, RZ, RZ, -R0 ;  /* 0x000000ffff007224 */ /* 0x000fe200078e0a00 */
[----:B------:R-:W-:Y:S01]  /*cb00*/  IABS R16, R18 ;  /* 0x0000001200107213 */ /* 0x000fe20000000000 */
[----:B------:R-:W-:Y:S01]  /*cb10*/  @!P0 IMAD.MOV R248, RZ, RZ, -R248 ;  /* 0x000000fffff88224 */ /* 0x000fe200078e0af8 */
[C---:B------:R-:W-:Y:S01]  /*cb20*/  ISETP.GT.U32.AND P0, PT, R7.reuse, R252, PT ;  /* 0x000000fc0700720c */ /* 0x040fe20003f04070 */
[--C-:B------:R-:W-:Y:S01]  /*cb30*/  @!P1 IMAD.IADD R244, R244, 0x1, -R7.reuse ;  /* 0x00000001f4f49824 */ /* 0x100fe200078e0a07 */
[----:B------:R-:W-:Y:S01]  /*cb40*/  ISETP.GT.U32.AND P4, PT, R7, R51, PT ;  /* 0x000000330700720c */ /* 0x000fe20003f84070 */
[----:B------:R-:W-:Y:S01]  /*cb50*/  @!P2 IMAD.IADD R250, R250, 0x1, -R7 ;  /* 0x00000001fafaa824 */ /* 0x000fe200078e0a07 */
[----:B------:R-:W-:Y:S01]  /*cb60*/  ISETP.GE.AND P1, PT, R21, RZ, PT ;  /* 0x000000ff1500720c */ /* 0x000fe20003f26270 */
[----:B------:R-:W-:Y:S01]  /*cb70*/  IMAD R47, R7, R0, R14 ;  /* 0x00000000072f7224 */ /* 0x000fe200078e020e */
[----:B------:R-:W-:Y:S01]  /*cb80*/  ISETP.GE.AND P2, PT, R23, RZ, PT ;  /* 0x000000ff1700720c */ /* 0x000fe20003f46270 */
[----:B------:R-:W-:Y:S01]  /*cb90*/  @!P5 IMAD.MOV R244, RZ, RZ, -R244 ;  /* 0x000000fffff4d224 */ /* 0x000fe200078e0af4 */
[----:B------:R-:W-:Y:S01]  /*cba0*/  ISETP.GE.AND P5, PT, R22, RZ, PT ;  /* 0x000000ff1600720c */ /* 0x000fe20003fa6270 */
[----:B------:R-:W-:-:S04]  /*cbb0*/  IMAD.HI.U32 R4, R3, R16, RZ ;  /* 0x0000001003047227 */ /* 0x000fc800078e00ff */
[--C-:B------:R-:W-:Y:S02]  /*cbc0*/  @!P6 IMAD.IADD R49, R49, 0x1, -R7.reuse ;  /* 0x000000013131e824 */ /* 0x100fe400078e0a07 */
[----:B------:R-:W-:Y:S01]  /*cbd0*/  @!P3 IMAD.MOV R250, RZ, RZ, -R250 ;  /* 0x000000fffffab224 */ /* 0x000fe200078e0afa */
[C---:B------:R-:W-:Y:S01]  /*cbe0*/  ISETP.GT.U32.AND P3, PT, R7.reuse, R47, PT ;  /* 0x0000002f0700720c */ /* 0x040fe20003f64070 */
[----:B------:R-:W-:Y:S01]  /*cbf0*/  IMAD.MOV R4, RZ, RZ, -R4 ;  /* 0x000000ffff047224 */ /* 0x000fe200078e0a04 */
[----:B------:R-:W-:Y:S01]  /*cc00*/  ISETP.GT.U32.AND P6, PT, R7, R49, PT ;  /* 0x000000310700720c */ /* 0x000fe20003fc4070 */
[----:B------:R-:W-:Y:S01]  /*cc10*/  @!P0 IMAD.IADD R252, R252, 0x1, -R7 ;  /* 0x00000001fcfc8824 */ /* 0x000fe200078e0a07 */
[----:B------:R-:W-:Y:S01]  /*cc20*/  ISETP.GE.AND P0, PT, R13, RZ, PT ;  /* 0x000000ff0d00720c */ /* 0x000fe20003f06270 */
[----:B------:R-:W-:Y:S02]  /*cc30*/  IMAD R45, R7, R4, R16 ;  /* 0x00000004072d7224 */ /* 0x000fe400078e0210 */
[----:B------:R-:W-:-:S02]  /*cc40*/  VIADD R0, R6, 0x74 ;  /* 0x0000007406007836 */ /* 0x000fc40000000000 */
[----:B------:R-:W-:Y:S01]  /*cc50*/  @!P4 IMAD.IADD R51, R51, 0x1, -R7 ;  /* 0x000000013333c824 */ /* 0x000fe200078e0a07 */
[----:B------:R-:W-:Y:S01]  /*cc60*/  ISETP.GE.AND P4, PT, R18, RZ, PT ;  /* 0x000000ff1200720c */ /* 0x000fe20003f86270 */
[----:B------:R-:W-:Y:S01]  /*cc70*/  @!P1 IMAD.MOV R252, RZ, RZ, -R252 ;  /* 0x000000fffffc9224 */ /* 0x000fe200078e0afc */
[----:B------:R-:W-:Y:S01]  /*cc80*/  ISETP.GT.U32.AND P1, PT, R7, R45, PT ;  /* 0x0000002d0700720c */ /* 0x000fe20003f24070 */
[----:B------:R-:W-:Y:S01]  /*cc90*/  @!P5 IMAD.MOV R51, RZ, RZ, -R51 ;  /* 0x000000ffff33d224 */ /* 0x000fe200078e0a33 */
[----:B------:R-:W-:Y:S01]  /*cca0*/  IABS R4, R0 ;  /* 0x0000000000047213 */ /* 0x000fe20000000000 */
[--C-:B------:R-:W-:Y:S01]  /*ccb0*/  @!P3 IMAD.IADD R47, R47, 0x1, -R7.reuse ;  /* 0x000000012f2fb824 */ /* 0x100fe200078e0a07 */
[----:B------:R-:W-:Y:S01]  /*ccc0*/  ISETP.GE.AND P5, PT, R0, RZ, PT ;  /* 0x000000ff0000720c */ /* 0x000fe20003fa6270 */
[C---:B------:R-:W-:Y:S02]  /*ccd0*/  VIADD R0, R6.reuse, 0x70 ;  /* 0x0000007006007836 */ /* 0x040fe40000000000 */
[----:B------:R-:W-:Y:S01]  /*cce0*/  @!P6 IMAD.IADD R49, R49, 0x1, -R7 ;  /* 0x000000013131e824 */ /* 0x000fe200078e0a07 */
[----:B------:R-:W-:Y:S01]  /*ccf0*/  ISETP.GT.U32.AND P3, PT, R7, R47, PT ;  /* 0x0000002f0700720c */ /* 0x000fe20003f64070 */
[----:B------:R-:W-:Y:S01]  /*cd00*/  VIADD R13, R6, 0x6c ;  /* 0x0000006c060d7836 */ /* 0x000fe20000000000 */
[----:B------:R-:W-:Y:S01]  /*cd10*/  ISETP.GE.AND P6, PT, R0, RZ, PT ;  /* 0x000000ff0000720c */ /* 0x000fe20003fc6270 */
[----:B------:R-:W-:Y:S01]  /*cd20*/  VIADD R18, R6, 0x68 ;  /* 0x0000006806127836 */ /* 0x000fe20000000000 */
[----:B------:R-:W-:Y:S01]  /*cd30*/  IABS R14, R0 ;  /* 0x00000000000e7213 */ /* 0x000fe20000000000 */
[----:B------:R-:W-:Y:S01]  /*cd40*/  IMAD.HI.U32 R0, R3, R4, RZ ;  /* 0x0000000403007227 */ /* 0x000fe200078e00ff */
[----:B------:R-:W-:-:S03]  /*cd50*/  IABS R16, R13 ;  /* 0x0000000d00107213 */ /* 0x000fc60000000000 */
[----:B------:R-:W-:Y:S02]  /*cd60*/  IMAD.MOV R0, RZ, RZ, -R0 ;  /* 0x000000ffff007224 */ /* 0x000fe400078e0a00 */
[--C-:B------:R-:W-:Y:S02]  /*cd70*/  @!P1 IMAD.IADD R45, R45, 0x1, -R7.reuse ;  /* 0x000000012d2d9824 */ /* 0x100fe400078e0a07 */
[----:B------:R-:W-:Y:S02]  /*cd80*/  IMAD R43, R7, R0, R4 ;  /* 0x00000000072b7224 */ /* 0x000fe400078e0204 */
[----:B------:R-:W-:Y:S01]  /*cd90*/  @!P3 IMAD.IADD R47, R47, 0x1, -R7 ;  /* 0x000000012f2fb824 */ /* 0x000fe200078e0a07 */
[----:B------:R-:W-:Y:S01]  /*cda0*/  ISETP.GT.U32.AND P1, PT, R7, R45, PT ;  /* 0x0000002d0700720c */ /* 0x000fe20003f24070 */
[----:B------:R-:W-:Y:S01]  /*cdb0*/  IMAD.HI.U32 R0, R3, R14, RZ ;  /* 0x0000000e03007227 */ /* 0x000fe200078e00ff */
[----:B------:R-:W-:-:S03]  /*cdc0*/  ISETP.GT.U32.AND P3, PT, R7, R43, PT ;  /* 0x0000002b0700720c */ /* 0x000fc60003f64070 */
[----:B------:R-:W-:Y:S02]  /*cdd0*/  IMAD.MOV R0, RZ, RZ, -R0 ;  /* 0x000000ffff007224 */ /* 0x000fe400078e0a00 */
[----:B------:R-:W-:Y:S01]  /*cde0*/  @!P2 IMAD.MOV R49, RZ, RZ, -R49 ;  /* 0x000000ffff31a224 */ /* 0x000fe200078e0a31 */
[----:B------:R-:W-:Y:S01]  /*cdf0*/  ISETP.GE.AND P2, PT, R13, RZ, PT ;  /* 0x000000ff0d00720c */ /* 0x000fe20003f46270 */
[----:B------:R-:W-:Y:S01]  /*ce00*/  IMAD R41, R7, R0, R14 ;  /* 0x0000000007297224 */ /* 0x000fe200078e020e */
[----:B------:R-:W-:Y:S01]  /*ce10*/  IABS R13, R18 ;  /* 0x00000012000d7213 */ /* 0x000fe20000000000 */
[----:B------:R-:W-:-:S04]  /*ce20*/  IMAD.HI.U32 R4, R3, R16, RZ ;  /* 0x0000001003047227 */ /* 0x000fc800078e00ff */
[--C-:B------:R-:W-:Y:S01]  /*ce30*/  @!P1 IMAD.IADD R45, R45, 0x1, -R7.reuse ;  /* 0x000000012d2d9824 */ /* 0x100fe200078e0a07 */
[----:B------:R-:W-:Y:S01]  /*ce40*/  ISETP.GE.AND P1, PT, R18, RZ, PT ;  /* 0x000000ff1200720c */ /* 0x000fe20003f26270 */
[----:B------:R-:W-:Y:S02]  /*ce50*/  @!P3 IMAD.IADD R43, R43, 0x1, -R7 ;  /* 0x000000012b2bb824 */ /* 0x000fe400078e0a07 */
[----:B------:R-:W-:Y:S01]  /*ce60*/  @!P4 IMAD.MOV R45, RZ, RZ, -R45 ;  /* 0x000000ffff2dc224 */ /* 0x000fe200078e0a2d */
[C---:B------:R-:W-:Y:S01]  /*ce70*/  ISETP.GT.U32.AND P4, PT, R7.reuse, R41, PT ;  /* 0x000000290700720c */ /* 0x040fe20003f84070 */
[----:B------:R-:W-:Y:S01]  /*ce80*/  IMAD.MOV R4, RZ, RZ, -R4 ;  /* 0x000000ffff047224 */ /* 0x000fe200078e0a04 */
[C---:B------:R-:W-:Y:S01]  /*ce90*/  ISETP.GT.U32.AND P3, PT, R7.reuse, R43, PT ;  /* 0x0000002b0700720c */ /* 0x040fe20003f64070 */
[----:B------:R-:W-:Y:S02]  /*cea0*/  IMAD.MOV.U32 R14, RZ, RZ, R13 ;  /* 0x000000ffff0e7224 */ /* 0x000fe400078e000d */
[----:B------:R-:W-:-:S02]  /*ceb0*/  IMAD R39, R7, R4, R16 ;  /* 0x0000000407277224 */ /* 0x000fc400078e0210 */
[----:B------:R-:W-:Y:S02]  /*cec0*/  VIADD R4, R6, 0x64 ;  /* 0x0000006406047836 */ /* 0x000fe40000000000 */
[----:B------:R-:W-:-:S03]  /*ced0*/  IMAD.HI.U32 R0, R3, R14, RZ ;  /* 0x0000000e03007227 */ /* 0x000fc600078e00ff */
[----:B------:R-:W-:Y:S01]  /*cee0*/  IABS R60, R4 ;  /* 0x00000004003c7213 */ /* 0x000fe20000000000 */
[--C-:B------:R-:W-:Y:S02]  /*cef0*/  @!P4 IMAD.IADD R41, R41, 0x1, -R7.reuse ;  /* 0x000000012929c824 */ /* 0x100fe400078e0a07 */
[----:B------:R-:W-:Y:S01]  /*cf00*/  @!P3 IMAD.IADD R43, R43, 0x1, -R7 ;  /* 0x000000012b2bb824 */ /* 0x000fe200078e0a07 */
[C---:B------:R-:W-:Y:S01]  /*cf10*/  ISETP.GT.U32.AND P3, PT, R7.reuse, R39, PT ;  /* 0x000000270700720c */ /* 0x040fe20003f64070 */
[----:B------:R-:W-:Y:S01]  /*cf20*/  IMAD.MOV R0, RZ, RZ, -R0 ;  /* 0x000000ffff007224 */ /* 0x000fe200078e0a00 */
[C---:B------:R-:W-:Y:S01]  /*cf30*/  ISETP.GT.U32.AND P4, PT, R7.reuse, R41, PT ;  /* 0x000000290700720c */ /* 0x040fe20003f84070 */
[----:B------:R-:W-:Y:S02]  /*cf40*/  VIADD R16, R6, 0x60 ;  /* 0x0000006006107836 */ /* 0x000fe40000000000 */
[----:B------:R-:W-:Y:S02]  /*cf50*/  IMAD R13, R7, R0, R14 ;  /* 0x00000000070d7224 */ /* 0x000fe400078e020e */
[----:B------:R-:W-:Y:S01]  /*cf60*/  IMAD.HI.U32 R0, R3, R60, RZ ;  /* 0x0000003c03007227 */ /* 0x000fe200078e00ff */
[----:B------:R-:W-:-:S03]  /*cf70*/  IABS R36, R16 ;  /* 0x0000001000247213 */ /* 0x000fc60000000000 */
[----:B------:R-:W-:Y:S02]  /*cf80*/  IMAD.MOV R0, RZ, RZ, -R0 ;  /* 0x000000ffff007224 */ /* 0x000fe400078e0a00 */
[----:B------:R-:W-:Y:S02]  /*cf90*/  @!P3 IMAD.IADD R39, R39, 0x1, -R7 ;  /* 0x000000012727b824 */ /* 0x000fe400078e0a07 */
[----:B------:R-:W-:Y:S01]  /*cfa0*/  @!P0 IMAD.MOV R47, RZ, RZ, -R47 ;  /* 0x000000ffff2f8224 */ /* 0x000fe200078e0a2f */
[----:B------:R-:W-:Y:S01]  /*cfb0*/  ISETP.GE.AND P0, PT, R4, RZ, PT ;  /* 0x000000ff0400720c */ /* 0x000fe20003f06270 */
[C---:B------:R-:W-:Y:S01]  /*cfc0*/  IMAD R60, R7.reuse, R0, R60 ;  /* 0x00000000073c7224 */ /* 0x040fe200078e023c */
[----:B------:R-:W-:Y:S01]  /*cfd0*/  ISETP.GT.U32.AND P3, PT, R7, R39, PT ;  /* 0x000000270700720c */ /* 0x000fe20003f64070 */
[----:B------:R-:W-:Y:S01]  /*cfe0*/  @!P4 IMAD.IADD R41, R41, 0x1, -R7 ;  /* 0x000000012929c824 */ /* 0x000fe200078e0a07 */
[----:B------:R-:W-:Y:S01]  /*cff0*/  ISETP.GT.U32.AND P4, PT, R7, R13, PT ;  /* 0x0000000d0700720c */ /* 0x000fe20003f84070 */
[----:B------:R-:W-:-:S04]  /*d000*/  IMAD.HI.U32 R4, R3, R36, RZ ;  /* 0x0000002403047227 */ /* 0x000fc800078e00ff */
[----:B------:R-:W-:Y:S01]  /*d010*/  @!P5 IMAD.MOV R43, RZ, RZ, -R43 ;  /* 0x000000ffff2bd224 */ /* 0x000fe200078e0a2b */
[C---:B------:R-:W-:Y:S01]  /*d020*/  ISETP.GT.U32.AND P5, PT, R7.reuse, R60, PT ;  /* 0x0000003c0700720c */ /* 0x040fe20003fa4070 */
[C---:B------:R-:W-:Y:S02]  /*d030*/  VIADD R14, R6.reuse, 0x5c ;  /* 0x0000005c060e7836 */ /* 0x040fe40000000000 */
[----:B------:R-:W-:Y:S02]  /*d040*/  IMAD.MOV R4, RZ, RZ, -R4 ;  /* 0x000000ffff047224 */ /* 0x000fe400078e0a04 */
[----:B------:R-:W-:Y:S01]  /*d050*/  VIADD R18, R6, 0x58 ;  /* 0x0000005806127836 */ /* 0x000fe20000000000 */
[----:B------:R-:W-:Y:S01]  /*d060*/  IABS R34, R14 ;  /* 0x0000000e00227213 */ /* 0x000fe20000000000 */
[----:B------:R-:W-:Y:S02]  /*d070*/  IMAD R36, R7, R4, R36 ;  /* 0x0000000407247224 */ /* 0x000fe400078e0224 */
[----:B------:R-:W-:Y:S01]  /*d080*/  @!P6 IMAD.MOV R41, RZ, RZ, -R41 ;  /* 0x000000ffff29e224 */ /* 0x000fe200078e0a29 */
[----:B------:R-:W-:Y:S01]  /*d090*/  IABS R32, R18 ;  /* 0x0000001200207213 */ /* 0x000fe20000000000 */
[----:B------:R-:W-:Y:S01]  /*d0a0*/  @!P4 IMAD.IADD R13, R13, 0x1, -R7 ;  /* 0x000000010d0dc824 */ /* 0x000fe200078e0a07 */
[----:B------:R-:W-:Y:S01]  /*d0b0*/  ISETP.GT.U32.AND P6, PT, R7, R36, PT ;  /* 0x000000240700720c */ /* 0x000fe20003fc4070 */
[----:B------:R-:W-:-:S04]  /*d0c0*/  IMAD.HI.U32 R0, R3, R34, RZ ;  /* 0x0000002203007227 */ /* 0x000fc800078e00ff */
[--C-:B------:R-:W-:Y:S01]  /*d0d0*/  @!P3 IMAD.IADD R39, R39, 0x1, -R7.reuse ;  /* 0x000000012727b824 */ /* 0x100fe200078e0a07 */
[----:B------:R-:W-:Y:S01]  /*d0e0*/  ISETP.GE.AND P3, PT, R16, RZ, PT ;  /* 0x000000ff1000720c */ /* 0x000fe20003f66270 */
[----:B------:R-:W-:Y:S01]  /*d0f0*/  @!P5 IMAD.IADD R60, R60, 0x1, -R7 ;  /* 0x000000013c3cd824 */ /* 0x000fe200078e0a07 */
[----:B------:R-:W-:Y:S01]  /*d100*/  ISETP.GT.U32.AND P5, PT, R7, R13, PT ;  /* 0x0000000d0700720c */ /* 0x000fe20003fa4070 */
[----:B------:R-:W-:Y:S02]  /*d110*/  IMAD.MOV R4, RZ, RZ, -R0 ;  /* 0x000000ffff047224 */ /* 0x000fe400078e0a00 */
[C---:B------:R-:W-:Y:S02]  /*d120*/  VIADD R16, R6.reuse, 0x50 ;  /* 0x0000005006107836 */ /* 0x040fe40000000000 */
[----:B------:R-:W-:Y:S02]  /*d130*/  VIADD R20, R6, 0x54 ;  /* 0x0000005406147836 */ /* 0x000fe40000000000 */
[----:B------:R-:W-:Y:S01]  /*d140*/  IMAD.HI.U32 R0, R3, R32, RZ ;  /* 0x0000002003007227 */ /* 0x000fe200078e00ff */
[----:B------:R-:W-:-:S02]  /*d150*/  IABS R28, R16 ;  /* 0x00000010001c7213 */ /* 0x000fc40000000000 */
[----:B------:R-:W-:Y:S01]  /*d160*/  IABS R30, R20 ;  /* 0x00000014001e7213 */ /* 0x000fe20000000000 */
[----:B------:R-:W-:Y:S02]  /*d170*/  IMAD.MOV R0, RZ, RZ, -R0 ;  /* 0x000000ffff007224 */ /* 0x000fe400078e0a00 */
[----:B------:R-:W-:Y:S02]  /*d180*/  VIADD R21, R6, 0x4c ;  /* 0x0000004c06157836 */ /* 0x000fe40000000000 */
[C---:B------:R-:W-:Y:S02]  /*d190*/  IMAD R32, R7.reuse, R0, R32 ;  /* 0x0000000007207224 */ /* 0x040fe400078e0220 */
[----:B------:R-:W-:Y:S01]  /*d1a0*/  @!P6 IMAD.IADD R36, R36, 0x1, -R7 ;  /* 0x000000012424e824 */ /* 0x000fe200078e0a07 */
[C---:B------:R-:W-:Y:S01]  /*d1b0*/  ISETP.GT.U32.AND P6, PT, R7.reuse, R60, PT ;  /* 0x0000003c0700720c */ /* 0x040fe20003fc4070 */
[----:B------:R-:W-:Y:S01]  /*d1c0*/  IMAD R34, R7, R4, R34 ;  /* 0x0000000407227224 */ /* 0x000fe200078e0222 */
[----:B------:R-:W-:Y:S01]  /*d1d0*/  IABS R26, R21 ;  /* 0x00000015001a7213 */ /* 0x000fe20000000000 */
[----:B------:R-:W-:-:S03]  /*d1e0*/  IMAD.HI.U32 R0, R3, R28, RZ ;  /* 0x0000001c03007227 */ /* 0x000fc600078e00ff */
[----:B------:R-:W-:Y:S01]  /*d1f0*/  ISETP.GT.U32.AND P4, PT, R7, R34, PT ;  /* 0x000000220700720c */ /* 0x000fe20003f84070 */
[----:B------:R-:W-:-:S04]  /*d200*/  IMAD.HI.U32 R4, R3, R30, RZ ;  /* 0x0000001e03047227 */ /* 0x000fc800078e00ff */
[----:B------:R-:W-:Y:S01]  /*d210*/  @!P2 IMAD.MOV R39, RZ, RZ, -R39 ;  /* 0x000000ffff27a224 */ /* 0x000fe200078e0a27 */
[----:B------:R-:W-:Y:S01]  /*d220*/  ISETP.GT.U32.AND P2, PT, R7, R36, PT ;  /* 0x000000240700720c */ /* 0x000fe20003f44070 */
[----:B------:R-:W-:Y:S01]  /*d230*/  @!P5 IMAD.IADD R13, R13, 0x1, -R7 ;  /* 0x000000010d0dd824 */ /* 0x000fe200078e0a07 */
[C---:B------:R-:W-:Y:S01]  /*d240*/  ISETP.GT.U32.AND P5, PT, R7.reuse, R32, PT ;  /* 0x000000200700720c */ /* 0x040fe20003fa4070 */
[----:B------:R-:W-:Y:S02]  /*d250*/  IMAD.MOV R0, RZ, RZ, -R0 ;  /* 0x000000ffff007224 */ /* 0x000fe400078e0a00 */
[----:B------:R-:W-:Y:S02]  /*d260*/  IMAD.MOV R4, RZ, RZ, -R4 ;  /* 0x000000ffff047224 */ /* 0x000fe400078e0a04 */
[C---:B------:R-:W-:Y:S02]  /*d270*/  IMAD R28, R7.reuse, R0, R28 ;  /* 0x00000000071c7224 */ /* 0x040fe400078e021c */
[----:B------:R-:W-:-:S02]  /*d280*/  IMAD R30, R7, R4, R30 ;  /* 0x00000004071e7224 */ /* 0x000fc400078e021e */
[----:B------:R-:W-:-:S04]  /*d290*/  IMAD.HI.U32 R0, R3, R26, RZ ;  /* 0x0000001a03007227 */ /* 0x000fc800078e00ff */
[----:B------:R-:W-:Y:S02]  /*d2a0*/  VIADD R23, R6, 0x48 ;  /* 0x0000004806177836 */ /* 0x000fe40000000000 */
[--C-:B------:R-:W-:Y:S01]  /*d2b0*/  @!P6 IMAD.IADD R60, R60, 0x1, -R7.reuse ;  /* 0x000000013c3ce824 */ /* 0x100fe200078e0a07 */
[C---:B------:R-:W-:Y:S01]  /*d2c0*/  ISETP.GT.U32.AND P6, PT, R7.reuse, R30, PT ;  /* 0x0000001e0700720c */ /* 0x040fe20003fc4070 */
[----:B------:R-:W-:Y:S01]  /*d2d0*/  IMAD.MOV R0, RZ, RZ, -R0 ;  /* 0x000000ffff007224 */ /* 0x000fe200078e0a00 */
[----:B------:R-:W-:Y:S01]  /*d2e0*/  IABS R24, R23 ;  /* 0x0000001700187213 */ /* 0x000fe20000000000 */
        /* <DEDUP_REMOVED lines=8> */
[----:B------:R-:W-:Y:S01]  /*d370*/  ISETP.GT.U32.AND P3, PT, R7, R26, PT ;  /* 0x0000001a0700720c */ /* 0x000fe20003f64070 */
[----:B------:R-:W-:-:S04]  /*d380*/  IMAD.HI.U32 R4, R3, R24, RZ ;  /* 0x0000001803047227 */ /* 0x000fc800078e00ff */
[----:B------:R-:W-:Y:S02]  /*d390*/  VIADD R14, R6, 0x44 ;  /* 0x00000044060e7836 */ /* 0x000fe40000000000 */
[----:B------:R-:W-:Y:S02]  /*d3a0*/  IMAD.MOV R4, RZ, RZ, -R4 ;  /* 0x000000ffff047224 */ /* 0x000fe400078e0a04 */
[----:B------:R-:W-:Y:S01]  /*d3b0*/  @!P6 IMAD.IADD R30, R30, 0x1, -R7 ;  /* 0x000000011e1ee824 */ /* 0x000fe200078e0a07 */
[----:B------:R-:W-:Y:S01]  /*d3c0*/  IABS R22, R14 ;  /* 0x0000000e00167213 */ /* 0x000fe20000000000 */
[C---:B------:R-:W-:Y:S01]  /*d3d0*/  IMAD R24, R7.reuse, R4, R24 ;  /* 0x0000000407187224 */ /* 0x040fe200078e0218 */
[----:B------:R-:W-:Y:S01]  /*d3e0*/  ISETP.GE.AND P6, PT, R20, RZ, PT ;  /* 0x000000ff1400720c */ /* 0x000fe20003fc6270 */
[----:B------:R-:W-:Y:S01]  /*d3f0*/  @!P0 IMAD.MOV R60, RZ, RZ, -R60 ;  /* 0x000000ffff3c8224 */ /* 0x000fe200078e0a3c */
[----:B------:R-:W-:Y:S01]  /*d400*/  ISETP.GT.U32.AND P0, PT, R7, R30, PT ;  /* 0x0000001e0700720c */ /* 0x000fe20003f04070 */
[----:B------:R-:W-:-:S02]  /*d410*/  VIADD R4, R6, 0x40 ;  /* 0x0000004006047836 */ /* 0x000fc40000000000 */
[----:B------:R-:W-:-:S03]  /*d420*/  IMAD.HI.U32 R0, R3, R22, RZ ;  /* 0x0000001603007227 */ /* 0x000fc600078e00ff */
[----:B------:R-:W-:Y:S01]  /*d430*/  IABS R20, R4 ;  /* 0x0000000400147213 */ /* 0x000fe20000000000 */
[--C-:B------:R-:W-:Y:S02]  /*d440*/  @!P4 IMAD.IADD R34, R34, 0x1, -R7.reuse ;  /* 0x000000012222c824 */ /* 0x100fe400078e0a07 */
[--C-:B------:R-:W-:Y:S01]  /*d450*/  @!P1 IMAD.IADD R32, R32, 0x1, -R7.reuse ;  /* 0x0000000120209824 */ /* 0x100fe200078e0a07 */
[C---:B------:R-:W-:Y:S01]  /*d460*/  ISETP.GT.U32.AND P1, PT, R7.reuse, R24, PT ;  /* 0x000000180700720c */ /* 0x040fe20003f24070 */
[----:B------:R-:W-:Y:S01]  /*d470*/  @!P3 IMAD.IADD R26, R26, 0x1, -R7 ;  /* 0x000000011a1ab824 */ /* 0x000fe200078e0a07 */
[C---:B------:R-:W-:Y:S01]  /*d480*/  ISETP.GT.U32.AND P4, PT, R7.reuse, R34, PT ;  /* 0x000000220700720c */ /* 0x040fe20003f84070 */
[----:B------:R-:W-:Y:S01]  /*d490*/  IMAD.MOV R0, RZ, RZ, -R0 ;  /* 0x000000ffff007224 */ /* 0x000fe200078e0a00 */
[----:B------:R-:W-:Y:S01]  /*d4a0*/  ISETP.GE.AND P3, PT, R14, RZ, PT ;  /* 0x000000ff0e00720c */ /* 0x000fe20003f66270 */
[----:B------:R-:W-:Y:S01]  /*d4b0*/  @!P5 IMAD.MOV R32, RZ, RZ, -R32 ;  /* 0x000000ffff20d224 */ /* 0x000fe200078e0a20 */
[C---:B------:R-:W-:Y:S01]  /*d4c0*/  ISETP.GT.U32.AND P5, PT, R7.reuse, R26, PT ;  /* 0x0000001a0700720c */ /* 0x040fe20003fa4070 */
[----:B------:R-:W-:-:S02]  /*d4d0*/  IMAD R22, R7, R0, R22 ;  /* 0x0000000007167224 */ /* 0x000fc400078e0216 */
[----:B------:R-:W-:-:S04]  /*d4e0*/  IMAD.HI.U32 R0, R3, R20, RZ ;  /* 0x0000001403007227 */ /* 0x000fc800078e00ff */
[--C-:B------:R-:W-:Y:S01]  /*d4f0*/  @!P0 IMAD.IADD R30, R30, 0x1, -R7.reuse ;  /* 0x000000011e1e8824 */ /* 0x100fe200078e0a07 */
[----:B------:R-:W-:Y:S01]  /*d500*/  ISETP.GE.AND P0, PT, R21, RZ, PT ;  /* 0x000000ff1500720c */ /* 0x000fe20003f06270 */
[----:B------:R-:W-:Y:S02]  /*d510*/  IMAD.MOV R0, RZ, RZ, -R0 ;  /* 0x000000ffff007224 */ /* 0x000fe400078e0a00 */
[--C-:B------:R-:W-:Y:S02]  /*d520*/  @!P1 IMAD.IADD R24, R24, 0x1, -R7.reuse ;  /* 0x0000000118189824 */ /* 0x100fe400078e0a07 */
[----:B------:R-:W-:Y:S01]  /*d530*/  @!P6 IMAD.MOV R30, RZ, RZ, -R30 ;  /* 0x000000ffff1ee224 */ /* 0x000fe200078e0a1e */
[C---:B------:R-:W-:Y:S01]  /*d540*/  ISETP.GT.U32.AND P6, PT, R7.reuse, R22, PT ;  /* 0x000000160700720c */ /* 0x040fe20003fc4070 */
[C---:B------:R-:W-:Y:S01]  /*d550*/  IMAD R20, R7.reuse, R0, R20 ;  /* 0x0000000007147224 */ /* 0x040fe200078e0214 */
[C---:B------:R-:W-:Y:S01]  /*d560*/  ISETP.GT.U32.AND P1, PT, R7.reuse, R24, PT ;  /* 0x000000180700720c */ /* 0x040fe20003f24070 */
[--C-:B------:R-:W-:Y:S01]  /*d570*/  @!P4 IMAD.IADD R34, R34, 0x1, -R7.reuse ;  /* 0x000000012222c824 */ /* 0x100fe200078e0a07 */
[C---:B------:R-:W-:Y:S01]  /*d580*/  ISETP.GT.U32.AND P4, PT, R7.reuse, R28, PT ;  /* 0x0000001c0700720c */ /* 0x040fe20003f84070 */
[----:B------:R-:W-:Y:S01]  /*d590*/  @!P5 IMAD.IADD R26, R26, 0x1, -R7 ;  /* 0x000000011a1ad824 */ /* 0x000fe200078e0a07 */
[----:B------:R-:W-:Y:S01]  /*d5a0*/  ISETP.GT.U32.AND P5, PT, R7, R20, PT ;  /* 0x000000140700720c */ /* 0x000fe20003fa4070 */
[----:B------:R-:W-:-:S02]  /*d5b0*/  VIADD R0, R6, 0x3c ;  /* 0x0000003c06007836 */ /* 0x000fc40000000000 */
[----:B------:R-:W-:Y:S01]  /*d5c0*/  @!P2 IMAD.MOV R34, RZ, RZ, -R34 ;  /* 0x000000ffff22a224 */ /* 0x000fe200078e0a22 */
[----:B------:R-:W-:Y:S01]  /*d5d0*/  ISETP.GE.AND P2, PT, R16, RZ, PT ;  /* 0x000000ff1000720c */ /* 0x000fe20003f46270 */
[----:B------:R-:W-:Y:S01]  /*d5e0*/  VIADD R21, R6, 0x34 ;  /* 0x0000003406157836 */ /* 0x000fe20000000000 */
[----:B------:R-:W-:Y:S01]  /*d5f0*/  IABS R18, R0 ;  /* 0x0000000000127213 */ /* 0x000fe20000000000 */
[--C-:B------:R-:W-:Y:S02]  /*d600*/  @!P6 IMAD.IADD R22, R22, 0x1, -R7.reuse ;  /* 0x000000011616e824 */ /* 0x100fe400078e0a07 */
[--C-:B------:R-:W-:Y:S01]  /*d610*/  @!P1 IMAD.IADD R24, R24, 0x1, -R7.reuse ;  /* 0x0000000118189824 */ /* 0x100fe200078e0a07 */
[----:B------:R-:W-:Y:S01]  /*d620*/  ISETP.GE.AND P1, PT, R0, RZ, PT ;  /* 0x000000ff0000720c */ /* 0x000fe20003f26270 */
[--C-:B------:R-:W-:Y:S01]  /*d630*/  @!P4 IMAD.IADD R28, R28, 0x1, -R7.reuse ;  /* 0x000000011c1cc824 */ /* 0x100fe200078e0a07 */
[----:B------:R-:W-:Y:S01]  /*d640*/  IABS R40, R21 ;  /* 0x0000001500287213 */ /* 0x000fe20000000000 */
[----:B------:R-:W-:Y:S01]  /*d650*/  @!P5 IMAD.IADD R20, R20, 0x1, -R7 ;  /* 0x000000011414d824 */ /* 0x000fe200078e0a07 */
[----:B------:R-:W-:Y:S01]  /*d660*/  ISETP.GT.U32.AND P5, PT, R7, R22, PT ;  /* 0x000000160700720c */ /* 0x000fe20003fa4070 */
[----:B------:R-:W-:Y:S01]  /*d670*/  IMAD.HI.U32 R0, R3, R18, RZ ;  /* 0x0000001203007227 */ /* 0x000fe200078e00ff */
[----:B------:R-:W-:-:S03]  /*d680*/  ISETP.GT.U32.AND P4, PT, R7, R28, PT ;  /* 0x0000001c0700720c */ /* 0x000fc60003f84070 */
[----:B------:R-:W-:Y:S02]  /*d690*/  IMAD.MOV R14, RZ, RZ, -R0 ;  /* 0x000000ffff0e7224 */ /* 0x000fe400078e0a00 */
[----:B------:R-:W-:Y:S01]  /*d6a0*/  @!P0 IMAD.MOV R26, RZ, RZ, -R26 ;  /* 0x000000ffff1a8224 */ /* 0x000fe200078e0a1a */
[C---:B------:R-:W-:Y:S01]  /*d6b0*/  ISETP.GT.U32.AND P0, PT, R7.reuse, R20, PT ;  /* 0x000000140700720c */ /* 0x040fe20003f04070 */
[C---:B------:R-:W-:Y:S02]  /*d6c0*/  IMAD R18, R7.reuse, R14, R18 ;  /* 0x0000000e07127224 */ /* 0x040fe400078e0212 */
[----:B------:R-:W-:Y:S02]  /*d6d0*/  VIADD R31, R6, 0x24 ;  /* 0x00000024061f7836 */ /* 0x000fe40000000000 */
[--C-:B------:R-:W-:Y:S01]  /*d6e0*/  @!P5 IMAD.IADD R22, R22, 0x1, -R7.reuse ;  /* 0x000000011616d824 */ /* 0x100fe200078e0a07 */
[----:B------:R-:W-:Y:S01]  /*d6f0*/  ISETP.GT.U32.AND P5, PT, R7, R18, PT ;  /* 0x000000120700720c */ /* 0x000fe20003fa4070 */
[--C-:B------:R-:W-:Y:S01]  /*d700*/  @!P4 IMAD.IADD R28, R28, 0x1, -R7.reuse ;  /* 0x000000011c1cc824 */ /* 0x100fe200078e0a07 */
[----:B------:R-:W-:Y:S01]  /*d710*/  ISETP.GE.AND P4, PT, R23, RZ, PT ;  /* 0x000000ff1700720c */ /* 0x000fe20003f86270 */
[----:B------:R-:W-:Y:S01]  /*d720*/  VIADD R23, R6, 0x30 ;  /* 0x0000003006177836 */ /* 0x000fe20000000000 */
[----:B------:R-:W-:Y:S01]  /*d730*/  IABS R42, R31 ;  /* 0x0000001f002a7213 */ /* 0x000fe20000000000 */
[----:B------:R-:W-:Y:S01]  /*d740*/  @!P2 IMAD.MOV R28, RZ, RZ, -R28 ;  /* 0x000000ffff1ca224 */ /* 0x000fe200078e0a1c */
[----:B------:R-:W-:Y:S01]  /*d750*/  ISETP.GE.AND P2, PT, R4, RZ, PT ;  /* 0x000000ff0400720c */ /* 0x000fe20003f46270 */
        /* <DEDUP_REMOVED lines=8> */
[----:B------:R-:W-:-:S03]  /*d7e0*/  IMAD.HI.U32 R4, R3, R40, RZ ;  /* 0x0000002803047227 */ /* 0x000fc600078e00ff */
[----:B------:R-:W-:Y:S01]  /*d7f0*/  ISETP.GT.U32.AND P5, PT, R7, R18, PT ;  /* 0x000000120700720c */ /* 0x000fe20003fa4070 */
[----:B------:R-:W-:-:S04]  /*d800*/  IMAD.HI.U32 R0, R3, R16, RZ ;  /* 0x0000001003007227 */ /* 0x000fc800078e00ff */
[----:B------:R-:W-:Y:S02]  /*d810*/  IMAD.MOV R0, RZ, RZ, -R0 ;  /* 0x000000ffff007224 */ /* 0x000fe400078e0a00 */
[----:B------:R-:W-:-:S04]  /*d820*/  IMAD.HI.U32 R14, R3, R58, RZ ;  /* 0x0000003a030e7227 */ /* 0x000fc800078e00ff */
[C---:B------:R-:W-:Y:S02]  /*d830*/  IMAD R16, R7.reuse, R0, R16 ;  /* 0x0000000007107224 */ /* 0x040fe400078e0210 */
[----:B------:R-:W-:Y:S02]  /*d840*/  IMAD.MOV R4, RZ, RZ, -R4 ;  /* 0x000000ffff047224 */ /* 0x000fe400078e0a04 */
[----:B------:R-:W-:Y:S01]  /*d850*/  @!P5 IMAD.IADD R18, R18, 0x1, -R7 ;  /* 0x000000011212d824 */ /* 0x000fe200078e0a07 */
[----:B------:R-:W-:Y:S01]  /*d860*/  ISETP.GT.U32.AND P5, PT, R7, R16, PT ;  /* 0x000000100700720c */ /* 0x000fe20003fa4070 */
[----:B------:R-:W-:Y:S01]  /*d870*/  @!P4 IMAD.MOV R24, RZ, RZ, -R24 ;  /* 0x000000ffff18c224 */ /* 0x000fe200078e0a18 */
[----:B------:R-:W-:Y:S01]  /*d880*/  ISETP.GE.AND P4, PT, R21, RZ, PT ;  /* 0x000000ff1500720c */ /* 0x000fe20003f86270 */
[----:B------:R-:W-:Y:S02]  /*d890*/  IMAD.MOV R21, RZ, RZ, -R14 ;  /* 0x000000ffff157224 */ /* 0x000fe400078e0a0e */
[----:B------:R-:W-:-:S02]  /*d8a0*/  IMAD R14, R7, R4, R40 ;  /* 0x00000004070e7224 */ /* 0x000fc400078e0228 */
[----:B------:R-:W-:Y:S02]  /*d8b0*/  @!P1 IMAD.MOV R18, RZ, RZ, -R18 ;  /* 0x000000ffff129224 */ /* 0x000fe400078e0a12 */
[C---:B------:R-:W-:Y:S01]  /*d8c0*/  VIADD R0, R6.reuse, 0x2c ;  /* 0x0000002c06007836 */ /* 0x040fe20000000000 */
[C---:B------:R-:W-:Y:S01]  /*d8d0*/  ISETP.GT.U32.AND P1, PT, R7.reuse, R14, PT ;  /* 0x0000000e0700720c */ /* 0x040fe20003f24070 */
[----:B------:R-:W-:Y:S02]  /*d8e0*/  VIADD R4, R6, 0x28 ;  /* 0x0000002806047836 */ /* 0x000fe40000000000 */
[----:B------:R-:W-:Y:S01]  /*d8f0*/  @!P5 IMAD.IADD R16, R16, 0x1, -R7 ;  /* 0x000000011010d824 */ /* 0x000fe200078e0a07 */
[----:B------:R-:W-:Y:S01]  /*d900*/  IABS R40, R0 ;  /* 0x0000000000287213 */ /* 0x000fe20000000000 */
[C---:B------:R-:W-:Y:S01]  /*d910*/  IMAD R58, R7.reuse, R21, R58 ;  /* 0x00000015073a7224 */ /* 0x040fe200078e023a */
[----:B------:R-:W-:Y:S01]  /*d920*/  IABS R56, R4 ;  /* 0x0000000400387213 */ /* 0x000fe20000000000 */
[----:B------:R-:W-:Y:S01]  /*d930*/  @!P2 IMAD.MOV R20, RZ, RZ, -R20 ;  /* 0x000000ffff14a224 */ /* 0x000fe200078e0a14 */
[----:B------:R-:W-:Y:S01]  /*d940*/  ISETP.GT.U32.AND P5, PT, R7, R16, PT ;  /* 0x000000100700720c */ /* 0x000fe20003fa4070 */
[----:B------:R-:W-:Y:S01]  /*d950*/  VIADD R33, R6, 0x20 ;  /* 0x0000002006217836 */ /* 0x000fe20000000000 */
[----:B------:R-:W-:Y:S01]  /*d960*/  ISETP.GE.AND P3, PT, R0, RZ, PT ;  /* 0x000000ff0000720c */ /* 0x000fe20003f66270 */
[----:B------:R-:W-:Y:S01]  /*d970*/  IMAD.HI.U32 R0, R3, R40, RZ ;  /* 0x0000002803007227 */ /* 0x000fe200078e00ff */
[----:B------:R-:W-:-:S02]  /*d980*/  ISETP.GE.AND P2, PT, R4, RZ, PT ;  /* 0x000000ff0400720c */ /* 0x000fc40003f46270 */
[----:B------:R-:W-:Y:S01]  /*d990*/  IABS R52, R33 ;  /* 0x0000002100347213 */ /* 0x000fe20000000000 */
[----:B------:R-:W-:Y:S02]  /*d9a0*/  @!P1 IMAD.IADD R14, R14, 0x1, -R7 ;  /* 0x000000010e0e9824 */ /* 0x000fe400078e0a07 */
[----:B------:R-:W-:-:S03]  /*d9b0*/  IMAD.HI.U32 R4, R3, R56, RZ ;  /* 0x0000003803047227 */ /* 0x000fc600078e00ff */
[C---:B------:R-:W-:Y:S01]  /*d9c0*/  ISETP.GT.U32.AND P1, PT, R7.reuse, R14, PT ;  /* 0x0000000e0700720c */ /* 0x040fe20003f24070 */
[----:B------:R-:W-:Y:S02]  /*d9d0*/  IMAD.MOV R0, RZ, RZ, -R0 ;  /* 0x000000ffff007224 */ /* 0x000fe400078e0a00 */
[----:B------:R-:W-:Y:S01]  /*d9e0*/  @!P5 IMAD.IADD R16, R16, 0x1, -R7 ;  /* 0x000000011010d824 */ /* 0x000fe200078e0a07 */
[C---:B------:R-:W-:Y:S01]  /*d9f0*/  ISETP.GT.U32.AND P5, PT, R7.reuse, R58, PT ;  /* 0x0000003a0700720c */ /* 0x040fe20003fa4070 */
[----:B------:R-:W-:Y:S02]  /*da00*/  IMAD.MOV R27, RZ, RZ, -R4 ;  /* 0x000000ffff1b7224 */ /* 0x000fe400078e0a04 */
[----:B------:R-:W-:Y:S02]  /*da10*/  IMAD R4, R7, R0, R40 ;  /* 0x0000000007047224 */ /* 0x000fe400078e0228 */
[----:B------:R-:W-:Y:S02]  /*da20*/  VIADD R35, R6, 0x1c ;  /* 0x0000001c06237836 */ /* 0x000fe40000000000 */
[----:B------:R-:W-:-:S03]  /*da30*/  IMAD.HI.U32 R21, R3, R42, RZ ;  /* 0x0000002a03157227 */ /* 0x000fc600078e00ff */
[----:B------:R-:W-:Y:S01]  /*da40*/  IABS R44, R35 ;  /* 0x00000023002c7213 */ /* 0x000fe20000000000 */
[--C-:B------:R-:W-:Y:S01]  /*da50*/  @!P1 IMAD.IADD R14, R14, 0x1, -R7.reuse ;  /* 0x000000010e0e9824 */ /* 0x100fe200078e0a07 */
[----:B------:R-:W-:Y:S01]  /*da60*/  ISETP.GT.U32.AND P1, PT, R7, R4, PT ;  /* 0x000000040700720c */ /* 0x000fe20003f24070 */
[----:B------:R-:W-:Y:S02]  /*da70*/  @!P5 IMAD.IADD R58, R58, 0x1, -R7 ;  /* 0x000000013a3ad824 */ /* 0x000fe400078e0a07 */
[----:B------:R-:W-:Y:S02]  /*da80*/  IMAD.MOV R29, RZ, RZ, -R21 ;  /* 0x000000ffff1d7224 */ /* 0x000fe400078e0a15 */
[----:B------:R-:W-:Y:S01]  /*da90*/  IMAD.HI.U32 R23, R3, R52, RZ ;  /* 0x0000003403177227 */ /* 0x000fe200078e00ff */
[----:B------:R-:W-:-:S03]  /*daa0*/  ISETP.GT.U32.AND P5, PT, R7, R58, PT ;  /* 0x0000003a0700720c */ /* 0x000fc60003fa4070 */
[C---:B------:R-:W-:Y:S02]  /*dab0*/  IMAD R56, R7.reuse, R27, R56 ;  /* 0x0000001b07387224 */ /* 0x040fe400078e0238 */
[----:B------:R-:W-:Y:S02]  /*dac0*/  IMAD R0, R7, R29, R42 ;  /* 0x0000001d07007224 */ /* 0x000fe400078e022a */
[----:B------:R-:W-:Y:S02]  /*dad0*/  VIADD R27, R6, 0x18 ;  /* 0x00000018061b7836 */ /* 0x000fe40000000000 */
[----:B------:R-:W-:Y:S02]  /*dae0*/  @!P1 IMAD.IADD R4, R4, 0x1, -R7 ;  /* 0x0000000104049824 */ /* 0x000fe400078e0a07 */
[----:B------:R-:W-:Y:S01]  /*daf0*/  IMAD.HI.U32 R21, R3, R44, RZ ;  /* 0x0000002c03157227 */ /* 0x000fe200078e00ff */
[----:B------:R-:W-:Y:S02]  /*db00*/  IABS R48, R27 ;  /* 0x0000001b00307213 */ /* 0x000fe40000000000 */
[----:B------:R-:W-:Y:S01]  /*db10*/  ISETP.GT.U32.AND P1, PT, R7, R4, PT ;  /* 0x000000040700720c */ /* 0x000fe20003f24070 */
[----:B------:R-:W-:-:S02]  /*db20*/  VIADD R29, R6, 0x14 ;  /* 0x00000014061d7836 */ /* 0x000fc40000000000 */
[----:B------:R-:W-:Y:S02]  /*db30*/  IMAD.MOV R23, RZ, RZ, -R23 ;  /* 0x000000ffff177224 */ /* 0x000fe400078e0a17 */
[----:B------:R-:W-:Y:S01]  /*db40*/  IMAD.MOV R21, RZ, RZ, -R21 ;  /* 0x000000ffff157224 */ /* 0x000fe200078e0a15 */
[----:B------:R-:W-:Y:S01]  /*db50*/  IABS R54, R29 ;  /* 0x0000001d00367213 */ /* 0x000fe20000000000 */
[C---:B------:R-:W-:Y:S02]  /*db60*/  IMAD R52, R7.reuse, R23, R52 ;  /* 0x0000001707347224 */ /* 0x040fe400078e0234 */
[----:B------:R-:W-:Y:S01]  /*db70*/  @!P6 IMAD.MOV R16, RZ, RZ, -R16 ;  /* 0x000000ffff10e224 */ /* 0x000fe200078e0a10 */
[C---:B------:R-:W-:Y:S01]  /*db80*/  ISETP.GT.U32.AND P6, PT, R7.reuse, R56, PT ;  /* 0x000000380700720c */ /* 0x040fe20003fc4070 */
[C---:B------:R-:W-:Y:S02]  /*db90*/  IMAD R40, R7.reuse, R21, R44 ;  /* 0x0000001507287224 */ /* 0x040fe400078e022c */
[----:B------:R-:W-:Y:S01]  /*dba0*/  @!P4 IMAD.MOV R14, RZ, RZ, -R14 ;  /* 0x000000ffff0ec224 */ /* 0x000fe200078e0a0e */
[----:B------:R-:W-:Y:S01]  /*dbb0*/  ISETP.GT.U32.AND P4, PT, R7, R0, PT ;  /* 0x000000000700720c */ /* 0x000fe20003f84070 */
[----:B------:R-:W-:-:S04]  /*dbc0*/  IMAD.HI.U32 R21, R3, R48, RZ ;  /* 0x0000003003157227 */ /* 0x000fc800078e00ff */
[----:B------:R-:W-:Y:S01]  /*dbd0*/  @!P5 IMAD.IADD R58, R58, 0x1, -R7 ;  /* 0x000000013a3ad824 */ /* 0x000fe200078e0a07 */
[----:B------:R-:W-:Y:S01]  /*dbe0*/  ISETP.GT.U32.AND P5, PT, R7, R52, PT ;  /* 0x000000340700720c */ /* 0x000fe20003fa4070 */
[----:B------:R-:W-:Y:S02]  /*dbf0*/  VIADD R53, R6, 0xc ;  /* 0x0000000c06357836 */ /* 0x000fe40000000000 */
[----:B------:R-:W-:-:S03]  /*dc00*/  IMAD.HI.U32 R23, R3, R54, RZ ;  /* 0x0000003603177227 */ /* 0x000fc600078e00ff */
[----:B------:R-:W-:Y:S01]  /*dc10*/  IABS R46, R53 ;  /* 0x00000035002e7213 */ /* 0x000fe20000000000 */
[----:B------:R-:W-:Y:S02]  /*dc20*/  IMAD.MOV R21, RZ, RZ, -R21 ;  /* 0x000000ffff157224 */ /* 0x000fe400078e0a15 */
[----:B------:R-:W-:Y:S02]  /*dc30*/  VIADD R37, R6, 0x10 ;  /* 0x0000001006257836 */ /* 0x000fe40000000000 */
[----:B------:R-:W-:Y:S02]  /*dc40*/  IMAD.MOV R23, RZ, RZ, -R23 ;  /* 0x000000ffff177224 */ /* 0x000fe400078e0a17 */
[C---:B------:R-:W-:Y:S01]  /*dc50*/  IMAD R48, R7.reuse, R21, R48 ;  /* 0x0000001507307224 */ /* 0x040fe200078e0230 */
[----:B------:R-:W-:Y:S01]  /*dc60*/  IABS R50, R37 ;  /* 0x0000002500327213 */ /* 0x000fe20000000000 */
[----:B------:R-:W-:Y:S01]  /*dc70*/  @!P1 IMAD.IADD R4, R4, 0x1, -R7 ;  /* 0x0000000104049824 */ /* 0x000fe200078e0a07 */
[C---:B------:R-:W-:Y:S01]  /*dc80*/  ISETP.GT.U32.AND P1, PT, R7.reuse, R40, PT ;  /* 0x000000280700720c */ /* 0x040fe20003f24070 */
[----:B------:R-:W-:-:S02]  /*dc90*/  IMAD R54, R7, R23, R54 ;  /* 0x0000001707367224 */ /* 0x000fc400078e0236 */
[----:B------:R-:W-:Y:S01]  /*dca0*/  @!P6 IMAD.IADD R56, R56, 0x1, -R7 ;  /* 0x000000013838e824 */ /* 0x000fe200078e0a07 */
[----:B------:R-:W-:Y:S01]  /*dcb0*/  ISETP.GT.U32.AND P6, PT, R7, R48, PT ;  /* 0x000000300700720c */ /* 0x000fe20003fc4070 */
[----:B------:R-:W-:-:S04]  /*dcc0*/  IMAD.HI.U32 R23, R3, R46, RZ ;  /* 0x0000002e03177227 */ /* 0x000fc800078e00ff */
[--C-:B------:R-:W-:Y:S01]  /*dcd0*/  @!P4 IMAD.IADD R0, R0, 0x1, -R7.reuse ;  /* 0x000000010000c824 */ /* 0x100fe200078e0a07 */
[C---:B------:R-:W-:Y:S01]  /*dce0*/  ISETP.GT.U32.AND P4, PT, R7.reuse, R54, PT ;  /* 0x000000360700720c */ /* 0x040fe20003f84070 */
[----:B------:R-:W-:Y:S02]  /*dcf0*/  VIADD R55, R6, 0x8 ;  /* 0x0000000806377836 */ /* 0x000fe40000000000 */
[----:B------:R-:W-:Y:S01]  /*dd00*/  @!P5 IMAD.IADD R52, R52, 0x1, -R7 ;  /* 0x000000013434d824 */ /* 0x000fe200078e0a07 */
[----:B------:R-:W-:Y:S01]  /*dd10*/  ISETP.GT.U32.AND P5, PT, R7, R56, PT ;  /* 0x000000380700720c */ /* 0x000fe20003fa4070 */
[----:B------:R-:W-:Y:S01]  /*dd20*/  IMAD.HI.U32 R21, R3, R50, RZ ;  /* 0x0000003203157227 */ /* 0x000fe200078e00ff */
[----:B------:R-:W-:-:S03]  /*dd30*/  IABS R44, R55 ;  /* 0x00000037002c7213 */ /* 0x000fc60000000000 */
[----:B------:R-:W-:Y:S02]  /*dd40*/  IMAD.MOV R23, RZ, RZ, -R23 ;  /* 0x000000ffff177224 */ /* 0x000fe400078e0a17 */
[----:B------:R-:W-:Y:S01]  /*dd50*/  @!P0 IMAD.MOV R58, RZ, RZ, -R58 ;  /* 0x000000ffff3a8224 */ /* 0x000fe200078e0a3a */
[C---:B------:R-:W-:Y:S01]  /*dd60*/  ISETP.GT.U32.AND P0, PT, R7.reuse, R0, PT ;  /* 0x000000000700720c */ /* 0x040fe20003f04070 */
[----:B------:R-:W-:Y:S02]  /*dd70*/  IMAD.MOV R21, RZ, RZ, -R21 ;  /* 0x000000ffff157224 */ /* 0x000fe400078e0a15 */
[C---:B------:R-:W-:Y:S02]  /*dd80*/  IMAD R46, R7.reuse, R23, R46 ;  /* 0x00000017072e7224 */ /* 0x040fe400078e022e */
[----:B------:R-:W-:Y:S02]  /*dd90*/  VIADD R23, R6, 0x4 ;  /* 0x0000000406177836 */ /* 0x000fe40000000000 */
[----:B------:R-:W-:Y:S01]  /*dda0*/  @!P1 IMAD.IADD R40, R40, 0x1, -R7 ;  /* 0x0000000128289824 */ /* 0x000fe200078e0a07 */
[C---:B------:R-:W-:Y:S01]  /*ddb0*/  ISETP.GT.U32.AND P1, PT, R7.reuse, R52, PT ;  /* 0x000000340700720c */ /* 0x040fe20003f24070 */
[----:B------:R-:W-:Y:S01]  /*ddc0*/  IMAD R50, R7, R21, R50 ;  /* 0x0000001507327224 */ /* 0x000fe200078e0232 */
[----:B------:R-:W-:Y:S01]  /*ddd0*/  IABS R42, R23 ;  /* 0x00000017002a7213 */ /* 0x000fe20000000000 */
[----:B------:R-:W-:-:S04]  /*dde0*/  IMAD.HI.U32 R21, R3, R44, RZ ;  /* 0x0000002c03157227 */ /* 0x000fc800078e00ff */
[--C-:B------:R-:W-:Y:S01]  /*ddf0*/  @!P6 IMAD.IADD R48, R48, 0x1, -R7.reuse ;  /* 0x000000013030e824 */ /* 0x100fe200078e0a07 */
[C---:B------:R-:W-:Y:S01]  /*de00*/  ISETP.GT.U32.AND P6, PT, R7.reuse, R40, PT ;  /* 0x000000280700720c */ /* 0x040fe20003fc4070 */
[----:B------:R-:W-:Y:S02]  /*de10*/  @!P4 IMAD.IADD R54, R54, 0x1, -R7 ;  /* 0x000000013636c824 */ /* 0x000fe400078e0a07 */
[----:B------:R-:W-:Y:S02]  /*de20*/  IMAD.MOV R21, RZ, RZ, -R21 ;  /* 0x000000ffff157224 */ /* 0x000fe400078e0a15 */
[----:B------:R-:W-:Y:S01]  /*de30*/  @!P5 IMAD.IADD R56, R56, 0x1, -R7 ;  /* 0x000000013838d824 */ /* 0x000fe200078e0a07 */
[----:B------:R-:W-:Y:S01]  /*de40*/  ISETP.GT.U32.AND P5, PT, R7, R50, PT ;  /* 0x000000320700720c */ /* 0x000fe20003fa4070 */
[----:B------:R-:W-:Y:S01]  /*de50*/  IMAD.HI.U32 R3, R3, R42, RZ ;  /* 0x0000002a03037227 */ /* 0x000fe200078e00ff */
[----:B------:R-:W-:-:S03]  /*de60*/  ISETP.GT.U32.AND P4, PT, R7, R54, PT ;  /* 0x000000360700720c */ /* 0x000fc60003f84070 */
[----:B------:R-:W-:Y:S01]  /*de70*/  @!P0 IMAD.IADD R0, R0, 0x1, -R7 ;  /* 0x0000000100008824 */ /* 0x000fe200078e0a07 */
[C---:B------:R-:W-:Y:S01]  /*de80*/  ISETP.GT.U32.AND P0, PT, R7.reuse, R46, PT ;  /* 0x0000002e0700720c */ /* 0x040fe20003f04070 */
[C---:B------:R-:W-:Y:S02]  /*de90*/  IMAD R44, R7.reuse, R21, R44 ;  /* 0x00000015072c7224 */ /* 0x040fe400078e022c */
[----:B------:R-:W-:Y:S02]  /*dea0*/  IMAD.MOV R3, RZ, RZ, -R3 ;  /* 0x000000ffff037224 */ /* 0x000fe400078e0a03 */
[--C-:B------:R-:W-:Y:S01]  /*deb0*/  @!P1 IMAD.IADD R52, R52, 0x1, -R7.reuse ;  /* 0x0000000134349824 */ /* 0x100fe200078e0a07 */
[C---:B------:R-:W-:Y:S01]  /*dec0*/  ISETP.GT.U32.AND P1, PT, R7.reuse, R44, PT ;  /* 0x0000002c0700720c */ /* 0x040fe20003f24070 */
[C---:B------:R-:W-:Y:S02]  /*ded0*/  IMAD R42, R7.reuse, R3, R42 ;  /* 0x00000003072a7224 */ /* 0x040fe400078e022a */
[----:B------:R-:W-:Y:S01]  /*dee0*/  @!P3 IMAD.MOV R4, RZ, RZ, -R4 ;  /* 0x000000ffff04b224 */ /* 0x000fe200078e0a04 */
[----:B------:R-:W-:Y:S01]  /*def0*/  ISETP.GT.U32.AND P3, PT, R7, R48, PT ;  /* 0x000000300700720c */ /* 0x000fe20003f64070 */
[--C-:B------:R-:W-:Y:S01]  /*df00*/  @!P6 IMAD.IADD R40, R40, 0x1, -R7.reuse ;  /* 0x000000012828e824 */ /* 0x100fe200078e0a07 */
[----:B------:R-:W-:Y:S01]  /*df10*/  ISETP.GE.AND P6, PT, R31, RZ, PT ;  /* 0x000000ff1f00720c */ /* 0x000fe20003fc6270 */
[--C-:B------:R-:W-:Y:S01]  /*df20*/  @!P5 IMAD.IADD R50, R50, 0x1, -R7.reuse ;  /* 0x000000013232d824 */ /* 0x100fe200078e0a07 */
[----:B------:R-:W-:Y:S01]  /*df30*/  ISETP.GT.U32.AND P5, PT, R7, R42, PT ;  /* 0x0000002a0700720c */ /* 0x000fe20003fa4070 */
[--C-:B------:R-:W-:Y:S01]  /*df40*/  @!P4 IMAD.IADD R54, R54, 0x1, -R7.reuse ;  /* 0x000000013636c824 */ /* 0x100fe200078e0a07 */
[----:B------:R-:W-:Y:S01]  /*df50*/  ISETP.GE.AND P4, PT, R35, RZ, PT ;  /* 0x000000ff2300720c */ /* 0x000fe20003f86270 */
[--C-:B------:R-:W-:Y:S01]  /*df60*/  @!P0 IMAD.IADD R46, R46, 0x1, -R7.reuse ;  /* 0x000000012e2e8824 */ /* 0x100fe200078e0a07 */
[----:B------:R-:W-:Y:S01]  /*df70*/  ISETP.GE.AND P0, PT, R27, RZ, PT ;  /* 0x000000ff1b00720c */ /* 0x000fe20003f06270 */
[----:B------:R-:W-:Y:S01]  /*df80*/  @!P2 IMAD.MOV R56, RZ, RZ, -R56 ;  /* 0x000000ffff38a224 */ /* 0x000fe200078e0a38 */
[----:B------:R-:W-:Y:S01]  /*df90*/  LOP3.LUT R35, RZ, R5, RZ, 0x33, !PT ;  /* 0x00000005ff237212 */ /* 0x000fe200078e33ff */
[--C-:B------:R-:W-:Y:S01]  /*dfa0*/  @!P1 IMAD.IADD R44, R44, 0x1, -R7.reuse ;  /* 0x000000012c2c9824 */ /* 0x100fe200078e0a07 */
[C---:B------:R-:W-:Y:S01]  /*dfb0*/  ISETP.GT.U32.AND P2, PT, R7.reuse, R46, PT ;  /* 0x0000002e0700720c */ /* 0x040fe20003f44070 */
[----:B------:R-:W-:Y:S01]  /*dfc0*/  IMAD.MOV.U32 R6, RZ, RZ, R0 ;  /* 0x000000ffff067224 */ /* 0x000fe200078e0000 */
[----:B------:R-:W-:Y:S01]  /*dfd0*/  ISETP.GT.U32.AND P1, PT, R7, R50, PT ;  /* 0x000000320700720c */ /* 0x000fe20003f24070 */
[--C-:B------:R-:W-:Y:S01]  /*dfe0*/  @!P3 IMAD.IADD R48, R48, 0x1, -R7.reuse ;  /* 0x000000013030b824 */ /* 0x100fe200078e0a07 */
[----:B------:R-:W-:Y:S01]  /*dff0*/  ISETP.GE.AND P3, PT, R33, RZ, PT ;  /* 0x000000ff2100720c */ /* 0x000fe20003f66270 */
[----:B------:R-:W-:Y:S01]  /*e000*/  @!P6 IMAD.MOV R6, RZ, RZ, -R6 ;  /* 0x000000ffff06e224 */ /* 0x000fe200078e0a06 */
[----:B------:R-:W-:Y:S01]  /*e010*/  ISETP.GT.U32.AND P6, PT, R7, R44, PT ;  /* 0x0000002c0700720c */ /* 0x000fe20003fc4070 */
[--C-:B------:R-:W-:Y:S01]  /*e020*/  @!P5 IMAD.IADD R42, R42, 0x1, -R7.reuse ;  /* 0x000000012a2ad824 */ /* 0x100fe200078e0a07 */
[----:B------:R-:W-:Y:S01]  /*e030*/  SHF.R.S32.HI R0, RZ, 0x2, R2 ;  /* 0x00000002ff007819 */ /* 0x000fe20000011402 */
[----:B------:R-:W-:Y:S01]  /*e040*/  @!P4 IMAD.MOV R40, RZ, RZ, -R40 ;  /* 0x000000ffff28c224 */ /* 0x000fe200078e0a28 */
[----:B------:R-:W-:Y:S01]  /*e050*/  ISETP.GE.AND P4, PT, R37, RZ, PT ;  /* 0x000000ff2500720c */ /* 0x000fe20003f86270 */
[----:B------:R-:W-:Y:S01]  /*e060*/  IMAD.SHL.U32 R3, R2, 0x20, RZ ;  /* 0x0000002002037824 */ /* 0x000fe200078e00ff */
[----:B------:R-:W-:Y:S01]  /*e070*/  ISETP.GT.U32.AND P5, PT, R7, R42, PT ;  /* 0x0000002a0700720c */ /* 0x000fe20003fa4070 */
[--C-:B------:R-:W-:Y:S01]  /*e080*/  @!P2 IMAD.IADD R46, R46, 0x1, -R7.reuse ;  /* 0x000000012e2ea824 */ /* 0x100fe200078e0a07 */
[----:B------:R-:W-:Y:S01]  /*e090*/  SGXT R0, R0, 0x1 ;  /* 0x000000010000781a */ /* 0x000fe20000000200 */
[--C-:B------:R-:W-:Y:S01]  /*e0a0*/  @!P1 IMAD.IADD R50, R50, 0x1, -R7.reuse ;  /* 0x0000000132329824 */ /* 0x100fe200078e0a07 */
[----:B------:R-:W-:Y:S01]  /*e0b0*/  ISETP.GE.AND P2, PT, R55, RZ, PT ;  /* 0x000000ff3700720c */ /* 0x000fe20003f46270 */
[----:B------:R-:W-:Y:S01]  /*e0c0*/  @!P3 IMAD.MOV R52, RZ, RZ, -R52 ;  /* 0x000000ffff34b224 */ /* 0x000fe200078e0a34 */
[----:B------:R-:W-:Y:S01]  /*e0d0*/  LOP3.LUT R0, R0, 0x90, RZ, 0xc0, !PT ;  /* 0x0000009000007812 */ /* 0x000fe200078ec0ff */
[--C-:B------:R-:W-:Y:S01]  /*e0e0*/  @!P6 IMAD.IADD R44, R44, 0x1, -R7.reuse ;  /* 0x000000012c2ce824 */ /* 0x100fe200078e0a07 */
[----:B------:R-:W-:Y:S01]  /*e0f0*/  ISETP.GE.AND P3, PT, R29, RZ, PT ;  /* 0x000000ff1d00720c */ /* 0x000fe20003f66270 */
[----:B------:R-:W-:Y:S01]  /*e100*/  @!P0 IMAD.MOV R48, RZ, RZ, -R48 ;  /* 0x000000ffff308224 */ /* 0x000fe200078e0a30 */
[----:B------:R-:W-:Y:S01]  /*e110*/  ISETP.GE.AND P1, PT, R53, RZ, PT ;  /* 0x000000ff3500720c */ /* 0x000fe20003f26270 */
[----:B------:R-:W-:Y:S01]  /*e120*/  @!P4 IMAD.MOV R50, RZ, RZ, -R50 ;  /* 0x000000ffff32c224 */ /* 0x000fe200078e0a32 */
[----:B------:R-:W-:Y:S01]  /*e130*/  ISETP.GE.AND P6, PT, R23, RZ, PT ;  /* 0x000000ff1700720c */ /* 0x000fe20003fc6270 */
[----:B------:R-:W-:Y:S01]  /*e140*/  @!P5 IMAD.IADD R42, R42, 0x1, -R7 ;  /* 0x000000012a2ad824 */ /* 0x000fe200078e0a07 */
[----:B------:R-:W-:Y:S01]  /*e150*/  LOP3.LUT R3, R0, 0xf60, R3, 0xf8, !PT ;  /* 0x00000f6000037812 */ /* 0x000fe200078ef803 */
[----:B------:R-:W-:Y:S01]  /*e160*/  IMAD R0, R57, UR5, RZ ;  /* 0x0000000539007c24 */ /* 0x000fe2000f8e02ff */
[----:B------:R-:W-:Y:S01]  /*e170*/  ISETP.NE.AND P0, PT, R5, RZ, PT ;  /* 0x000000ff0500720c */ /* 0x000fe20003f05270 */
[----:B------:R-:W-:Y:S01]  /*e180*/  @!P2 IMAD.MOV R44, RZ, RZ, -R44 ;  /* 0x000000ffff2ca224 */ /* 0x000fe200078e0a2c */
[----:B------:R-:W-:-:S02]  /*e190*/  USHF.L.U32 UR5, UR5, 0x5, URZ ;  /* 0x0000000505057899 */ /* 0x000fc4000800063f */
[C---:B------:R-:W-:Y:S01]  /*e1a0*/  SEL R29, R35.reuse, R38, !P0 ;  /* 0x00000026231d7207 */ /* 0x040fe20004000000 */
[----:B------:R-:W-:Y:S01]  /*e1b0*/  @!P3 IMAD.MOV R54, RZ, RZ, -R54 ;  /* 0x000000ffff36b224 */ /* 0x000fe200078e0a36 */
[C---:B------:R-:W-:Y:S01]  /*e1c0*/  SEL R239, R35.reuse, R68, !P0 ;  /* 0x0000004423ef7207 */ /* 0x040fe20004000000 */
[----:B------:R-:W-:Y:S01]  /*e1d0*/  @!P1 IMAD.MOV R46, RZ, RZ, -R46 ;  /* 0x000000ffff2e9224 */ /* 0x000fe200078e0a2e */
[----:B------:R-:W-:Y:S01]  /*e1e0*/  IADD3 R2, P5, R0, UR6, RZ ;  /* 0x0000000600027c10 */ /* 0x000fe2000ffbe0ff */
[----:B------:R-:W-:Y:S01]  /*e1f0*/  ULDC UR6, c[0x0][0x240] ;  /* 0x0000900000067ab9 */ /* 0x000fe20000000800 */
[----:B------:R-:W-:Y:S01]  /*e200*/  SEL R21, R35, R40, !P0 ;  /* 0x0000002823157207 */ /* 0x000fe20004000000 */
[----:B------:R-:W-:Y:S01]  /*e210*/  IMAD R241, R29, UR6, RZ ;  /* 0x000000061df17c24 */ /* 0x000fe2000f8e02ff */
[----:B------:R-:W-:Y:S01]  /*e220*/  SEL R237, R35, R66, !P0 ;  /* 0x0000004223ed7207 */ /* 0x000fe20004000000 */
[----:B------:R-:W-:Y:S01]  /*e230*/  IMAD R239, R239, UR6, RZ ;  /* 0x00000006efef7c24 */ /* 0x000fe2000f8e02ff */
[C---:B------:R-:W-:Y:S01]  /*e240*/  SEL R40, R35.reuse, R50, !P0 ;  /* 0x0000003223287207 */ /* 0x040fe20004000000 */
[----:B------:R-:W-:Y:S01]  /*e250*/  @!P6 IMAD.MOV R42, RZ, RZ, -R42 ;  /* 0x000000ffff2ae224 */ /* 0x000fe200078e0a2a */
[----:B------:R-:W-:Y:S01]  /*e260*/  SEL R235, R35, R64, !P0 ;  /* 0x0000004023eb7207 */ /* 0x000fe20004000000 */
[----:B------:R-:W-:Y:S01]  /*e270*/  IMAD R237, R237, UR6, RZ ;  /* 0x00000006eded7c24 */ /* 0x000fe2000f8e02ff */
[C---:B------:R-:W-:Y:S01]  /*e280*/  SEL R233, R35.reuse, R62, !P0 ;  /* 0x0000003e23e97207 */ /* 0x040fe20004000000 */
[----:B------:R-:W-:Y:S01]  /*e290*/  IMAD R29, R40, UR6, RZ ;  /* 0x00000006281d7c24 */ /* 0x000fe2000f8e02ff */
[----:B------:R-:W-:Y:S01]  /*e2a0*/  SEL R33, R35, R44, !P0 ;  /* 0x0000002c23217207 */ /* 0x000fe20004000000 */
[----:B------:R-:W-:Y:S01]  /*e2b0*/  IMAD R235, R235, UR6, RZ ;  /* 0x00000006ebeb7c24 */ /* 0x000fe2000f8e02ff */
[----:B------:R-:W-:Y:S01]  /*e2c0*/  IADD3 R44, P2, R241, R2, RZ ;  /* 0x00000002f12c7210 */ /* 0x000fe20007f5e0ff */
[----:B------:R-:W-:Y:S01]  /*e2d0*/  IMAD R233, R233, UR6, RZ ;  /* 0x00000006e9e97c24 */ /* 0x000fe2000f8e02ff */
[----:B------:R-:W-:Y:S01]  /*e2e0*/  SEL R231, R35, R70, !P0 ;  /* 0x0000004623e77207 */ /* 0x000fe20004000000 */
[----:B------:R-:W-:Y:S01]  /*e2f0*/  IMAD R21, R21, UR6, RZ ;  /* 0x0000000615157c24 */ /* 0x000fe2000f8e02ff */
[----:B------:R-:W-:Y:S01]  /*e300*/  IADD3 R40, P3, R239, R2, RZ ;  /* 0x00000002ef287210 */ /* 0x000fe20007f7e0ff */
[----:B------:R0:W-:Y:S01]  /*e310*/  STL [R1+0x2630], R44 ;  /* 0x0026302c01007387 */ /* 0x0001e20000100800 */
[----:B------:R-:W-:Y:S01]  /*e320*/  SEL R229, R35, R74, !P0 ;  /* 0x0000004a23e57207 */ /* 0x000fe20004000000 */
[----:B------:R-:W-:Y:S01]  /*e330*/  IMAD R231, R231, UR6, RZ ;  /* 0x00000006e7e77c24 */ /* 0x000fe2000f8e02ff */
[C---:B------:R-:W-:Y:S01]  /*e340*/  SEL R38, R35.reuse, R13, !P0 ;  /* 0x0000000d23267207 */ /* 0x040fe20004000000 */
[----:B------:R1:W-:Y:S01]  /*e350*/  STL [R1+0x1e58], R40 ;  /* 0x001e582801007387 */ /* 0x0003e20000100800 */
[----:B------:R-:W-:Y:S01]  /*e360*/  SEL R5, R35, R4, !P0 ;  /* 0x0000000423057207 */ /* 0x000fe20004000000 */
[----:B------:R-:W-:Y:S01]  /*e370*/  IMAD R229, R229, UR6, RZ ;  /* 0x00000006e5e57c24 */ /* 0x000fe2000f8e02ff */
[C---:B------:R-:W-:Y:S01]  /*e380*/  SEL R227, R35.reuse, R72, !P0 ;  /* 0x0000004823e37207 */ /* 0x040fe20004000000 */
[----:B------:R-:W-:Y:S01]  /*e390*/  IMAD R38, R38, UR6, RZ ;  /* 0x0000000626267c24 */ /* 0x000fe2000f8e02ff */
[----:B------:R-:W-:Y:S01]  /*e3a0*/  SEL R225, R35, R78, !P0 ;  /* 0x0000004e23e17207 */ /* 0x000fe20004000000 */
        /* <DEDUP_REMOVED lines=193> */
[C---:B------:R-:W-:Y:S01]  /*efc0*/  SEL R32, R35.reuse, R32, !P0 ;  /* 0x0000002023207207 */ /* 0x040fe20004000000 */
        /* <DEDUP_REMOVED lines=23> */
[----:B------:R-:W-:Y:S01]  /*f140*/  SEL R6, R35, R6, !P0 ;  /* 0x0000000623067207 */ /* 0x000fe20004000000 */
[----:B------:R-:W-:Y:S01]  /*f150*/  IMAD R7, R7, UR6, RZ ;  /* 0x0000000607077c24 */ /* 0x000fe2000f8e02ff */
[C---:B------:R-:W-:Y:S01]  /*f160*/  SEL R13, R35.reuse, R52, !P0 ;  /* 0x00000034230d7207 */ /* 0x040fe20004000000 */
        /* <DEDUP_REMOVED lines=9> */
[----:B------:R-:W-:Y:S01]  /*f200*/  LEA.HI.X.SX32 R0, R0, UR7, 0x1, P5 ;  /* 0x0000000700007c11 */ /* 0x000fe2000a8f0eff */
[----:B------:R-:W-:Y:S01]  /*f210*/  IMAD R31, R31, UR6, RZ ;  /* 0x000000061f1f7c24 */ /* 0x000fe2000f8e02ff */
[-C--:B------:R-:W-:Y:S01]  /*f220*/  IADD3 R42, P4, R237, R2.reuse, RZ ;  /* 0x00000002ed2a7210 */ /* 0x080fe20007f9e0ff */
[----:B------:R-:W-:Y:S01]  /*f230*/  IMAD R33, R33, UR6, RZ ;  /* 0x0000000621217c24 */ /* 0x000fe2000f8e02ff */
[-C--:B0-----:R-:W-:Y:S01]  /*f240*/  IADD3 R44, P5, R235, R2.reuse, RZ ;  /* 0x00000002eb2c7210 */ /* 0x081fe20007fbe0ff */
[----:B------:R-:W-:Y:S01]  /*f250*/  IMAD R35, R35, UR6, RZ ;  /* 0x0000000623237c24 */ /* 0x000fe2000f8e02ff */
[-C--:B-1----:R-:W-:Y:S01]  /*f260*/  IADD3 R40, P6, R233, R2.reuse, RZ ;  /* 0x00000002e9287210 */ /* 0x082fe20007fde0ff */
[----:B------:R0:W-:Y:S01]  /*f270*/  STL [R1+0x1e60], R42 ;  /* 0x001e602a01007387 */ /* 0x0001e20000100800 */
[----:B------:R-:W-:Y:S01]  /*f280*/  ULDC UR7, c[0x0][0x234] ;  /* 0x00008d0000077ab9 */ /* 0x000fe20000000800 */
[----:B------:R-:W-:Y:S01]  /*f290*/  UIADD3 UR6, UR4, 0x4000, URZ ;  /* 0x0000400004067890 */ /* 0x000fe2000fffe03f */
[----:B------:R-:W-:Y:S01]  /*f2a0*/  IMAD R19, R19, UR7, RZ ;  /* 0x0000000713137c24 */ /* 0x000fe2000f8e02ff */
[----:B------:R1:W-:Y:S04]  /*f2b0*/  STL [R1+0x1e68], R44 ;  /* 0x001e682c01007387 */ /* 0x0003e80000100800 */
[----:B------:R3:W-:Y:S01]  /*f2c0*/  STL [R1+0x1e70], R40 ;  /* 0x001e702801007387 */ /* 0x0007e20000100800 */
[----:B0-----:R-:W-:-:S02]  /*f2d0*/  IADD3 R42, P0, R231, R2, RZ ;  /* 0x00000002e72a7210 */ /* 0x001fc40007f1e0ff */
[----:B-1----:R-:W-:-:S03]  /*f2e0*/  IADD3 R44, P1, R229, R2, RZ ;  /* 0x00000002e52c7210 */ /* 0x002fc60007f3e0ff */
[----:B------:R0:W-:Y:S01]  /*f2f0*/  STL [R1+0x1e78], R42 ;  /* 0x001e782a01007387 */ /* 0x0001e20000100800 */
[----:B---3--:R-:W-:-:S03]  /*f300*/  LEA.HI.X.SX32 R40, R241, R0, 0x1, P2 ;  /* 0x00000000f1287211 */ /* 0x008fc600010f0eff */
[----:B------:R1:W-:Y:S04]  /*f310*/  STL [R1+0x1e80], R44 ;  /* 0x001e802c01007387 */ /* 0x0003e80000100800 */
[----:B------:R3:W-:Y:S01]  /*f320*/  STL [R1+0x262c], R40 ;  /* 0x00262c2801007387 */ /* 0x0007e20000100800 */
[----:B0-----:R-:W-:Y:S02]  /*f330*/  IADD3 R42, P2, R227, R2, RZ ;  /* 0x00000002e32a7210 */ /* 0x001fe40007f5e0ff */
[----:B-1----:R-:W-:-:S03]  /*f340*/  LEA.HI.X.SX32 R44, R239, R0, 0x1, P3 ;  /* 0x00000000ef2c7211 */ /* 0x002fc600018f0eff */
[----:B------:R0:W-:Y:S01]  /*f350*/  STL [R1+0x1e88], R42 ;  /* 0x001e882a01007387 */ /* 0x0001e20000100800 */
[----:B---3--:R-:W-:-:S03]  /*f360*/  IADD3 R40, P3, R225, R2, RZ ;  /* 0x00000002e1287210 */ /* 0x008fc60007f7e0ff */
[----:B------:R1:W-:Y:S04]  /*f370*/  STL [R1+0x1e54], R44 ;  /* 0x001e542c01007387 */ /* 0x0003e80000100800 */
[----:B------:R3:W-:Y:S01]  /*f380*/  STL [R1+0x1e90], R40 ;  /* 0x001e902801007387 */ /* 0x0007e20000100800 */
[----:B0-----:R-:W-:Y:S02]  /*f390*/  LEA.HI.X.SX32 R42, R237, R0, 0x1, P4 ;  /* 0x00000000ed2a7211 */ /* 0x001fe400020f0eff */
        /* <DEDUP_REMOVED lines=216> */
[----:B------:R-:W-:Y:S02]  /*10120*/  CS2R R128, SRZ ;  /* 0x0000000000807805 */ /* 0x000fe4000001ff00 */
[----:B-1----:R-:W-:Y:S01]  /*10130*/  IADD3 R44, P2, R115, R2, RZ ;  /* 0x00000002732c7210 */ /* 0x002fe20007f5e0ff */
[----:B------:R0:W-:Y:S01]  /*10140*/  STL [R1+0x200c], R42 ;  /* 0x00200c2a01007387 */ /* 0x0001e20000100800 */
[----:B---3--:R-:W-:-:S03]  /*10150*/  LEA.HI.X.SX32 R40, R127, R0, 0x1, P3 ;  /* 0x000000007f287211 */ /* 0x008fc600018f0eff */
[----:B------:R1:W-:Y:S01]  /*10160*/  STL [R1+0x2048], R44 ;  /* 0x0020482c01007387 */ /* 0x0003e20000100800 */
[----:B------:R-:W-:-:S03]  /*10170*/  CS2R R126, SRZ ;  /* 0x00000000007e7805 */ /* 0x000fc6000001ff00 */
[----:B------:R3:W-:Y:S01]  /*10180*/  STL [R1+0x2014], R40 ;  /* 0x0020142801007387 */ /* 0x0007e20000100800 */
[----:B0-----:R-:W-:Y:S02]  /*10190*/  IADD3 R42, P3, R113, R2, RZ ;  /* 0x00000002712a7210 */ /* 0x001fe40007f7e0ff */
[----:B-1----:R-:W-:-:S03]  /*101a0*/  LEA.HI.X.SX32 R44, R125, R0, 0x1, P4 ;  /* 0x000000007d2c7211 */ /* 0x002fc600020f0eff */
[----:B------:R0:W-:Y:S01]  /*101b0*/  STL [R1+0x2050], R42 ;  /* 0x0020502a01007387 */ /* 0x0001e20000100800 */
[----:B------:R-:W-:Y:S02]  /*101c0*/  CS2R R124, SRZ ;  /* 0x00000000007c7805 */ /* 0x000fe4000001ff00 */
[----:B---3--:R-:W-:Y:S01]  /*101d0*/  IADD3 R40, P4, R111, R2, RZ ;  /* 0x000000026f287210 */ /* 0x008fe20007f9e0ff */
[----:B------:R1:W-:Y:S04]  /*101e0*/  STL [R1+0x201c], R44 ;  /* 0x00201c2c01007387 */ /* 0x0003e80000100800 */
[----:B------:R3:W-:Y:S01]  /*101f0*/  STL [R1+0x2058], R40 ;  /* 0x0020582801007387 */ /* 0x0007e20000100800 */
[----:B0-----:R-:W-:Y:S02]  /*10200*/  LEA.HI.X.SX32 R42, R123, R0, 0x1, P5 ;  /* 0x000000007b2a7211 */ /* 0x001fe400028f0eff */
[----:B------:R-:W-:-:S02]  /*10210*/  CS2R R122, SRZ ;  /* 0x00000000007a7805 */ /* 0x000fc4000001ff00 */
        /* <DEDUP_REMOVED lines=174> */
[----:B------:R-:W-:Y:S02]  /*10d00*/  LEA.HI.X.SX32 R41, R41, R0, 0x1, P4 ;  /* 0x0000000029297211 */ /* 0x000fe400020f0eff */
[----:B------:R-:W-:Y:S02]  /*10d10*/  CS2R R52, SRZ ;  /* 0x0000000000347805 */ /* 0x000fe4000001ff00 */
[C---:B---3--:R-:W-:Y:S01]  /*10d20*/  IADD3 R40, P5, R39.reuse, R2, RZ ;  /* 0x0000000227287210 */ /* 0x048fe20007fbe0ff */
[----:B------:R1:W-:Y:S03]  /*10d30*/  STL [R1+0x213c], R44 ;  /* 0x00213c2c01007387 */ /* 0x0003e60000100800 */
[-C--:B------:R-:W-:Y:S01]  /*10d40*/  LEA.HI.X.SX32 R39, R39, R0.reuse, 0x1, P5 ;  /* 0x0000000027277211 */ /* 0x080fe200028f0eff */
[----:B------:R3:W-:Y:S01]  /*10d50*/  STL [R1+0x2178], R40 ;  /* 0x0021782801007387 */ /* 0x0007e20000100800 */
[----:B0-----:R-:W-:-:S02]  /*10d60*/  LEA.HI.X.SX32 R42, R51, R0, 0x1, P6 ;  /* 0x00000000332a7211 */ /* 0x001fc400030f0eff */
        /* <DEDUP_REMOVED lines=11> */
[C---:B---3--:R-:W-:Y:S01]  /*10e20*/  IADD3 R40, P1, R36.reuse, R2, RZ ;  /* 0x0000000224287210 */ /* 0x048fe20007f3e0ff */
[----:B------:R1:W-:Y:S03]  /*10e30*/  STL [R1+0x2154], R44 ;  /* 0x0021542c01007387 */ /* 0x0003e60000100800 */
[-C--:B------:R-:W-:Y:S01]  /*10e40*/  LEA.HI.X.SX32 R36, R36, R0.reuse, 0x1, P1 ;  /* 0x0000000024247211 */ /* 0x080fe200008f0eff */
        /* <DEDUP_REMOVED lines=8> */
[----:B-1----:R-:W-:-:S03]  /*10ed0*/  CS2R R44, SRZ ;  /* 0x00000000002c7805 */ /* 0x002fc6000001ff00 */
[----:B------:R0:W-:Y:S01]  /*10ee0*/  STL [R1+0x21a0], R42 ;  /* 0x0021a02a01007387 */ /* 0x0001e20000100800 */
[----:B---3--:R-:W-:-:S03]  /*10ef0*/  IADD3 R40, P4, R30, R2, RZ ;  /* 0x000000021e287210 */ /* 0x008fc60007f9e0ff */
[----:B------:R1:W-:Y:S01]  /*10f00*/  STL [R1+0x216c], R41 ;  /* 0x00216c2901007387 */ /* 0x0003e20000100800 */
[----:B------:R-:W-:-:S03]  /*10f10*/  LEA.HI.X.SX32 R30, R30, R0, 0x1, P4 ;  /* 0x000000001e1e7211 */ /* 0x000fc600020f0eff */
[----:B------:R3:W-:Y:S01]  /*10f20*/  STL [R1+0x21a8], R40 ;  /* 0x0021a82801007387 */ /* 0x0007e20000100800 */
[----:B0-----:R-:W-:-:S03]  /*10f30*/  CS2R R42, SRZ ;  /* 0x00000000002a7805 */ /* 0x001fc6000001ff00 */
[----:B------:R0:W-:Y:S01]  /*10f40*/  STL [R1+0x2174], R39 ;  /* 0x0021742701007387 */ /* 0x0001e20000100800 */
[----:B-1----:R-:W-:Y:S02]  /*10f50*/  IADD3 R41, P5, R28, R2, RZ ;  /* 0x000000021c297210 */ /* 0x002fe40007fbe0ff */
[----:B---3--:R-:W-:-:S03]  /*10f60*/  LEA.HI.X.SX32 R40, R38, R0, 0x1, P6 ;  /* 0x0000000026287211 */ /* 0x008fc600030f0eff */
[----:B------:R-:W-:Y:S01]  /*10f70*/  STL [R1+0x21b0], R41 ;  /* 0x0021b02901007387 */ /* 0x000fe20000100800 */
[----:B------:R-:W-:Y:S02]  /*10f80*/  LEA.HI.X.SX32 R38, R37, R0, 0x1, P0 ;  /* 0x0000000025267211 */ /* 0x000fe400000f0eff */
[-C--:B0-----:R-:W-:Y:S01]  /*10f90*/  IADD3 R39, P6, R26, R2.reuse, RZ ;  /* 0x000000021a277210 */ /* 0x081fe20007fde0ff */
[----:B------:R0:W-:Y:S01]  /*10fa0*/  STL [R1+0x217c], R40 ;  /* 0x00217c2801007387 */ /* 0x0001e20000100800 */
[----:B------:R-:W-:-:S03]  /*10fb0*/  IADD3 R37, P0, R24, R2, RZ ;  /* 0x0000000218257210 */ /* 0x000fc60007f1e0ff */
[----:B------:R-:W-:Y:S01]  /*10fc0*/  STL [R1+0x21b8], R39 ;  /* 0x0021b82701007387 */ /* 0x000fe20000100800 */
[----:B------:R-:W-:-:S03]  /*10fd0*/  LEA.HI.X.SX32 R24, R24, R0, 0x1, P0 ;  /* 0x0000000018187211 */ /* 0x000fc600000f0eff */
[----:B------:R1:W-:Y:S01]  /*10fe0*/  STL [R1+0x2184], R38 ;  /* 0x0021842601007387 */ /* 0x0003e20000100800 */
[----:B0-----:R-:W-:-:S03]  /*10ff0*/  CS2R R40, SRZ ;  /* 0x0000000000287805 */ /* 0x001fc6000001ff00 */
[----:B------:R0:W-:Y:S04]  /*11000*/  STL [R1+0x21c0], R37 ;  /* 0x0021c02501007387 */ /* 0x0001e80000100800 */
[----:B------:R3:W-:Y:S01]  /*11010*/  STL [R1+0x218c], R36 ;  /* 0x00218c2401007387 */ /* 0x0007e20000100800 */
[----:B-1----:R-:W-:Y:S02]  /*11020*/  IADD3 R38, P1, R22, R2, RZ ;  /* 0x0000000216267210 */ /* 0x002fe40007f3e0ff */
[----:B0-----:R-:W-:-:S03]  /*11030*/  LEA.HI.X.SX32 R37, R34, R0, 0x1, P2 ;  /* 0x0000000022257211 */ /* 0x001fc600010f0eff */
[----:B------:R0:W-:Y:S01]  /*11040*/  STL [R1+0x21c8], R38 ;  /* 0x0021c82601007387 */ /* 0x0001e20000100800 */
[----:B------:R-:W-:Y:S02]  /*11050*/  LEA.HI.X.SX32 R34, R32, R0, 0x1, P3 ;  /* 0x0000000020227211 */ /* 0x000fe400018f0eff */
[-C--:B---3--:R-:W-:Y:S01]  /*11060*/  IADD3 R36, P2, R20, R2.reuse, RZ ;  /* 0x0000000214247210 */ /* 0x088fe20007f5e0ff */
[----:B------:R-:W-:Y:S01]  /*11070*/  STL [R1+0x2194], R37 ;  /* 0x0021942501007387 */ /* 0x000fe20000100800 */
[----:B------:R-:W-:-:S03]  /*11080*/  IADD3 R32, P3, R18, R2, RZ ;  /* 0x0000000212207210 */ /* 0x000fc60007f7e0ff */
[----:B------:R1:W-:Y:S01]  /*11090*/  STL [R1+0x21d0], R36 ;  /* 0x0021d02401007387 */ /* 0x0003e20000100800 */
[----:B------:R-:W-:Y:S02]  /*110a0*/  LEA.HI.X.SX32 R18, R18, R0, 0x1, P3 ;  /* 0x0000000012127211 */ /* 0x000fe400018f0eff */
[----:B0-----:R-:W-:Y:S01]  /*110b0*/  CS2R R38, SRZ ;  /* 0x0000000000267805 */ /* 0x001fe2000001ff00 */
[----:B------:R0:W-:Y:S04]  /*110c0*/  STL [R1+0x219c], R34 ;  /* 0x00219c2201007387 */ /* 0x0001e80000100800 */
[----:B------:R3:W-:Y:S01]  /*110d0*/  STL [R1+0x21d8], R32 ;  /* 0x0021d82001007387 */ /* 0x0007e20000100800 */
[----:B-1----:R-:W-:-:S03]  /*110e0*/  CS2R R36, SRZ ;  /* 0x0000000000247805 */ /* 0x002fc6000001ff00 */
[----:B------:R1:W-:Y:S01]  /*110f0*/  STL [R1+0x21a4], R30 ;  /* 0x0021a41e01007387 */ /* 0x0003e20000100800 */
[----:B0-----:R-:W-:Y:S02]  /*11100*/  IADD3 R34, P4, R16, R2, RZ ;  /* 0x0000000210227210 */ /* 0x001fe40007f9e0ff */
[----:B---3--:R-:W-:-:S03]  /*11110*/  LEA.HI.X.SX32 R32, R28, R0, 0x1, P5 ;  /* 0x000000001c207211 */ /* 0x008fc600028f0eff */
[----:B------:R-:W-:Y:S01]  /*11120*/  STL [R1+0x21e0], R34 ;  /* 0x0021e02201007387 */ /* 0x000fe20000100800 */
[----:B------:R-:W-:Y:S02]  /*11130*/  LEA.HI.X.SX32 R28, R26, R0, 0x1, P6 ;  /* 0x000000001a1c7211 */ /* 0x000fe400030f0eff */
[-C--:B-1----:R-:W-:Y:S01]  /*11140*/  IADD3 R30, P5, R14, R2.reuse, RZ ;  /* 0x000000020e1e7210 */ /* 0x082fe20007fbe0ff */
[----:B------:R-:W-:Y:S01]  /*11150*/  STL [R1+0x21ac], R32 ;  /* 0x0021ac2001007387 */ /* 0x000fe20000100800 */
[----:B------:R-:W-:-:S03]  /*11160*/  IADD3 R26, P6, R7, R2, RZ ;  /* 0x00000002071a7210 */ /* 0x000fc60007fde0ff */
[----:B------:R-:W-:Y:S01]  /*11170*/  STL [R1+0x21e8], R30 ;  /* 0x0021e81e01007387 */ /* 0x000fe20000100800 */
[----:B------:R-:W-:-:S03]  /*11180*/  LEA.HI.X.SX32 R7, R7, R0, 0x1, P6 ;  /* 0x0000000007077211 */ /* 0x000fc600030f0eff */
[----:B------:R0:W-:Y:S04]  /*11190*/  STL [R1+0x21b4], R28 ;  /* 0x0021b41c01007387 */ /* 0x0001e80000100800 */
[----:B------:R1:W-:Y:S04]  /*111a0*/  STL [R1+0x21f0], R26 ;  /* 0x0021f01a01007387 */ /* 0x0003e80000100800 */
[----:B------:R3:W-:Y:S01]  /*111b0*/  STL [R1+0x21bc], R24 ;  /* 0x0021bc1801007387 */ /* 0x0007e20000100800 */
[----:B0-----:R-:W-:Y:S02]  /*111c0*/  IADD3 R28, P0, R5, R2, RZ ;  /* 0x00000002051c7210 */ /* 0x001fe40007f1e0ff */
[----:B-1----:R-:W-:-:S03]  /*111d0*/  LEA.HI.X.SX32 R26, R22, R0, 0x1, P1 ;  /* 0x00000000161a7211 */ /* 0x002fc600008f0eff */
[----:B------:R-:W-:Y:S01]  /*111e0*/  STL [R1+0x21f8], R28 ;  /* 0x0021f81c01007387 */ /* 0x000fe20000100800 */
[----:B------:R-:W-:Y:S02]  /*111f0*/  LEA.HI.X.SX32 R22, R20, R0, 0x1, P2 ;  /* 0x0000000014167211 */ /* 0x000fe400010f0eff */
[-C--:B---3--:R-:W-:Y:S01]  /*11200*/  IADD3 R24, P1, R4, R2.reuse, RZ ;  /* 0x0000000204187210 */ /* 0x088fe20007f3e0ff */
        /* <DEDUP_REMOVED lines=14> */
[----:B------:R-:W-:Y:S04]  /*112f0*/  STL [R1+0x2218], R18 ;  /* 0x0022181201007387 */ /* 0x000fe80000100800 */
[----:B------:R0:W-:Y:S04]  /*11300*/  STL [R1+0x21e4], R16 ;  /* 0x0021e41001007387 */ /* 0x0001e80000100800 */
[----:B------:R1:W-:Y:S04]  /*11310*/  STL [R1+0x2220], R14 ;  /* 0x0022200e01007387 */ /* 0x0003e80000100800 */
[----:B------:R3:W-:Y:S01]  /*11320*/  STL [R1+0x21ec], R7 ;  /* 0x0021ec0701007387 */ /* 0x0007e20000100800 */
[----:B0-----:R-:W-:-:S02]  /*11330*/  IADD3 R16, P6, R27, R2, RZ ;  /* 0x000000021b107210 */ /* 0x001fc40007fde0ff */
        /* <DEDUP_REMOVED lines=9> */
[----:B------:R-:W-:Y:S01]  /*113d0*/  STL [R1+0x2204], R6 ;  /* 0x0022040601007387 */ /* 0x000fe20000100800 */
[----:B0-----:R-:W-:-:S02]  /*113e0*/  IADD3 R5, P2, R33, R2, RZ ;  /* 0x0000000221057210 */ /* 0x001fc40007f5e0ff */
[----:B-1----:R-:W-:-:S03]  /*113f0*/  LEA.HI.X.SX32 R4, R13, R0, 0x1, P3 ;  /* 0x000000000d047211 */ /* 0x002fc600018f0eff */
[----:B------:R0:W-:Y:S01]  /*11400*/  STL [R1+0x2628], R5 ;  /* 0x0026280501007387 */ /* 0x0001e20000100800 */
[----:B------:R-:W-:-:S03]  /*11410*/  IADD3 R2, P3, R35, R2, RZ ;  /* 0x0000000223027210 */ /* 0x000fc60007f7e0ff */
[----:B------:R1:W-:Y:S04]  /*11420*/  STL [R1+0x220c], R4 ;  /* 0x00220c0401007387 */ /* 0x0003e80000100800 */
[----:B------:R3:W-:Y:S01]  /*11430*/  STL [R1+0x261c], R2 ;  /* 0x00261c0201007387 */ /* 0x0007e20000100800 */
[-C--:B0-----:R-:W-:Y:S01]  /*11440*/  LEA.HI.X.SX32 R5, R21, R0.reuse, 0x1, P4 ;  /* 0x0000000015057211 */ /* 0x081fe200020f0eff */
[----:B------:R-:W-:Y:S01]  /*11450*/  IMAD.MOV.U32 R21, RZ, RZ, RZ ;  /* 0x000000ffff157224 */ /* 0x000fe200078e00ff */
[----:B-1----:R-:W-:-:S03]  /*11460*/  LEA.HI.X.SX32 R4, R23, R0, 0x1, P5 ;  /* 0x0000000017047211 */ /* 0x002fc600028f0eff */
[----:B------:R0:W-:Y:S01]  /*11470*/  STL [R1+0x2214], R5 ;  /* 0x0022140501007387 */ /* 0x0001e20000100800 */
[----:B---3--:R-:W-:-:S03]  /*11480*/  LEA.HI.X.SX32 R2, R27, R0, 0x1, P6 ;  /* 0x000000001b027211 */ /* 0x008fc600030f0eff */
[----:B------:R1:W-:Y:S01]  /*11490*/  STL [R1+0x221c], R4 ;  /* 0x00221c0401007387 */ /* 0x0003e20000100800 */
[----:B------:R-:W-:-:S03]  /*114a0*/  CS2R R26, SRZ ;  /* 0x00000000001a7805 */ /* 0x000fc6000001ff00 */
[----:B------:R3:W-:Y:S01]  /*114b0*/  STL [R1+0x2608], R2 ;  /* 0x0026080201007387 */ /* 0x0007e20000100800 */
[-C--:B0-----:R-:W-:Y:S02]  /*114c0*/  LEA.HI.X.SX32 R5, R29, R0.reuse, 0x1, P0 ;  /* 0x000000001d057211 */ /* 0x081fe400000f0eff */
[----:B------:R-:W-:Y:S02]  /*114d0*/  CS2R R28, SRZ ;  /* 0x00000000001c7805 */ /* 0x000fe4000001ff00 */
[----:B------:R-:W-:Y:S02]  /*114e0*/  IADD3 R14, P0, R19, UR10, RZ ;  /* 0x0000000a130e7c10 */ /* 0x000fe4000ff1e0ff */
[----:B-1----:R-:W-:Y:S01]  /*114f0*/  LEA.HI.X.SX32 R4, R31, R0, 0x1, P1 ;  /* 0x000000001f047211 */ /* 0x002fe200008f0eff */
[----:B------:R0:W-:Y:S01]  /*11500*/  STL [R1+0x2610], R5 ;  /* 0x0026100501007387 */ /* 0x0001e20000100800 */
[----:B------:R-:W-:Y:S02]  /*11510*/  LEA.HI.X.SX32 R13, R19, UR11, 0x1, P0 ;  /* 0x0000000b130d7c11 */ /* 0x000fe400080f0eff */
[----:B------:R-:W-:-:S02]  /*11520*/  CS2R R30, SRZ ;  /* 0x00000000001e7805 */ /* 0x000fc4000001ff00 */
[-C--:B---3--:R-:W-:Y:S01]  /*11530*/  LEA.HI.X.SX32 R2, R33, R0.reuse, 0x1, P2 ;  /* 0x0000000021027211 */ /* 0x088fe200010f0eff */
[----:B------:R-:W-:Y:S01]  /*11540*/  STL [R1+0x2614], R4 ;  /* 0x0026140401007387 */ /* 0x000fe20000100800 */
[----:B------:R-:W-:Y:S02]  /*11550*/  LEA.HI.X.SX32 R0, R35, R0, 0x1, P3 ;  /* 0x0000000023007211 */ /* 0x000fe400018f0eff */
[----:B------:R-:W-:Y:S02]  /*11560*/  CS2R R32, SRZ ;  /* 0x0000000000207805 */ /* 0x000fe4000001ff00 */
[----:B------:R-:W-:Y:S01]  /*11570*/  CS2R R34, SRZ ;  /* 0x0000000000227805 */ /* 0x000fe2000001ff00 */
[----:B------:R1:W-:Y:S01]  /*11580*/  STL [R1+0x2618], R2 ;  /* 0x0026180201007387 */ /* 0x0003e20000100800 */
[----:B0-----:R-:W-:-:S03]  /*11590*/  IADD3 R5, P0, R14, UR41, RZ ;  /* 0x000000290e057c10 */ /* 0x001fc6000ff1e0ff */
[----:B------:R0:W-:Y:S04]  /*115a0*/  STL [R1+0x2224], R0 ;  /* 0x0022240001007387 */ /* 0x0001e80000100800 */
[----:B------:R-:W-:Y:S01]  /*115b0*/  STL [R1+0x1c00], RZ ;  /* 0x001c00ff01007387 */ /* 0x000fe20000100800 */
[----:B-1----:R-:W-:Y:S01]  /*115c0*/  IMAD R2, R25, UR7, RZ ;  /* 0x0000000719027c24 */ /* 0x002fe2000f8e02ff */
[----:B------:R-:W-:Y:S02]  /*115d0*/  CS2R R24, SRZ ;  /* 0x0000000000187805 */ /* 0x000fe4000001ff00 */
[----:B------:R-:W-:Y:S01]  /*115e0*/  STL [R1+0x1c04], RZ ;  /* 0x001c04ff01007387 */ /* 0x000fe20000100800 */
[----:B0-----:R-:W-:Y:S01]  /*115f0*/  IMAD R0, R17, UR7, RZ ;  /* 0x0000000711007c24 */ /* 0x001fe2000f8e02ff */
[----:B------:R-:W-:-:S02]  /*11600*/  IADD3 R20, P3, R2, UR10, RZ ;  /* 0x0000000a02147c10 */ /* 0x000fc4000ff7e0ff */
[----:B------:R-:W-:Y:S01]  /*11610*/  STL [R1+0x1c08], RZ ;  /* 0x001c08ff01007387 */ /* 0x000fe20000100800 */
[----:B------:R-:W-:Y:S01]  /*11620*/  IMAD R17, R15, UR7, RZ ;  /* 0x000000070f117c24 */ /* 0x000fe2000f8e02ff */
[----:B------:R-:W-:Y:S01]  /*11630*/  USHF.R.S32.HI UR7, URZ, 0x1f, UR8 ;  /* 0x0000001f3f077899 */ /* 0x000fe20008011408 */
[----:B------:R-:W-:Y:S01]  /*11640*/  IADD3 R16, P1, R0, UR10, RZ ;  /* 0x0000000a00107c10 */ /* 0x000fe2000ff3e0ff */
[----:B------:R-:W-:Y:S01]  /*11650*/  STL [R1+0x1c0c], RZ ;  /* 0x001c0cff01007387 */ /* 0x000fe20000100800 */
[----:B------:R-:W-:Y:S02]  /*11660*/  LEA.HI.X.SX32 R19, R2, UR11, 0x1, P3 ;  /* 0x0000000b02137c11 */ /* 0x000fe400098f0eff */
[C---:B------:R-:W-:Y:S01]  /*11670*/  IADD3 R18, P2, R17.reuse, UR10, RZ ;  /* 0x0000000a11127c10 */ /* 0x040fe2000ff5e0ff */
[----:B------:R-:W-:Y:S01]  /*11680*/  STL [R1+0x1c10], RZ ;  /* 0x001c10ff01007387 */ /* 0x000fe20000100800 */
[----:B------:R-:W-:Y:S01]  /*11690*/  LEA.HI.X.SX32 R15, R0, UR11, 0x1, P1 ;  /* 0x0000000b000f7c11 */ /* 0x000fe200088f0eff */
[----:B------:R-:W-:Y:S01]  /*116a0*/  IMAD.U32 R0, RZ, RZ, UR7 ;  /* 0x00000007ff007e24 */ /* 0x000fe2000f8e00ff */
[----:B------:R-:W-:Y:S01]  /*116b0*/  LEA.HI.X.SX32 R17, R17, UR11, 0x1, P2 ;  /* 0x0000000b11117c11 */ /* 0x000fe200090f0eff */
[----:B------:R-:W-:Y:S01]  /*116c0*/  STL [R1+0x1c14], RZ ;  /* 0x001c14ff01007387 */ /* 0x000fe20000100800 */
[----:B------:R-:W-:Y:S01]  /*116d0*/  IADD3 R6, P1, R16, UR41, RZ ;  /* 0x0000002910067c10 */ /* 0x000fe2000ff3e0ff */
[----:B------:R-:W-:Y:S01]  /*116e0*/  USHF.R.S32.HI UR7, URZ, 0x1f, UR12 ;  /* 0x0000001f3f077899 */ /* 0x000fe2000801140c */
[----:B------:R-:W-:Y:S01]  /*116f0*/  IADD3 R4, P2, R18, UR41, RZ ;  /* 0x0000002912047c10 */ /* 0x000fe2000ff5e0ff */
[----:B------:R-:W-:Y:S01]  /*11700*/  STL [R1+0x1c18], RZ ;  /* 0x001c18ff01007387 */ /* 0x000fe20000100800 */
[----:B------:R-:W-:Y:S01]  /*11710*/  USHF.R.U32.HI UR10, URZ, 0x4, UR6 ;  /* 0x000000043f0a7899 */ /* 0x000fe20008011606 */
[----:B------:R-:W-:Y:S01]  /*11720*/  LOP3.LUT R2, R152, 0x10, RZ, 0x3c, !PT ;  /* 0x0000001098027812 */ /* 0x000fe200078e3cff */
[----:B------:R-:W-:Y:S01]  /*11730*/  USHF.L.U32 UR6, UR8, 0x5, URZ ;  /* 0x0000000508067899 */ /* 0x000fe2000800063f */
[----:B------:R-:W-:Y:S01]  /*11740*/  STL [R1+0x1c1c], RZ ;  /* 0x001c1cff01007387 */ /* 0x000fe20000100800 */
[----:B------:R-:W-:Y:S01]  /*11750*/  USGXT.U32 UR10, UR10, 0xe ;  /* 0x0000000e0a0a789a */ /* 0x000fe20008000000 */
[----:B------:R-:W-:-:S02]  /*11760*/  UMOV UR11, URZ ;  /* 0x0000003f000b7c82 */ /* 0x000fc40008000000 */
[----:B------:R-:W-:Y:S01]  /*11770*/  STL [R1+0x1c20], RZ ;  /* 0x001c20ff01007387 */ /* 0x000fe20000100800 */
[----:B------:R-:W-:-:S03]  /*11780*/  UIADD3.64 UR26, UR10, -UR26, URZ ;  /* 0x8000001a0a1a7297 */ /* 0x000fc6000fffe03f */
[----:B------:R-:W-:Y:S04]  /*11790*/  STL [R1+0x1c24], RZ ;  /* 0x001c24ff01007387 */ /* 0x000fe80000100800 */
        /* <DEDUP_REMOVED lines=1782> */
[----:B------:R-:W-:Y:S04]  /*18700*/  STL [R1], RZ ;  /* 0x000000ff01007387 */ /* 0x000fe80000100800 */
        /* <DEDUP_REMOVED lines=127> */
[----:B------:R0:W-:Y:S04]  /*18f00*/  STL [R1+0x222c], R5 ;  /* 0x00222c0501007387 */ /* 0x0001e80000100800 */
[----:B------:R1:W-:Y:S04]  /*18f10*/  STL [R1+0x2234], R6 ;  /* 0x0022340601007387 */ /* 0x0003e80000100800 */
[----:B------:R3:W-:Y:S01]  /*18f20*/  STL [R1+0x223c], R4 ;  /* 0x00223c0401007387 */ /* 0x0007e20000100800 */
[----:B0-----:R-:W-:Y:S01]  /*18f30*/  IADD3 R5, P3, R20, UR41, RZ ;  /* 0x0000002914057c10 */ /* 0x001fe2000ff7e0ff */
[----:B------:R-:W-:Y:S01]  /*18f40*/  USHF.R.S32.HI UR41, URZ, 0x1f, UR14 ;  /* 0x0000001f3f297899 */ /* 0x000fe2000801140e */
[----:B-1----:R-:W-:-:S03]  /*18f50*/  IADD3.X R6, R15, UR42, RZ, P1, !PT ;  /* 0x0000002a0f067c10 */ /* 0x002fc60008ffe4ff */
[----:B------:R0:W-:Y:S01]  /*18f60*/  STL [R1+0x2244], R5 ;  /* 0x0022440501007387 */ /* 0x0001e20000100800 */
[----:B---3--:R-:W-:-:S05]  /*18f70*/  IADD3.X R4, R13, UR42, RZ, P0, !PT ;  /* 0x0000002a0d047c10 */ /* 0x008fca00087fe4ff */
[----:B------:R1:W-:Y:S01]  /*18f80*/  STL [R1+0x2228], R4 ;  /* 0x0022280401007387 */ /* 0x0003e20000100800 */
[----:B0-----:R-:W-:-:S03]  /*18f90*/  IADD3.X R5, R17, UR42, RZ, P2, !PT ;  /* 0x0000002a11057c10 */ /* 0x001fc600097fe4ff */
[----:B------:R0:W-:Y:S04]  /*18fa0*/  STL [R1+0x2230], R6 ;  /* 0x0022300601007387 */ /* 0x0001e80000100800 */
[----:B------:R3:W-:Y:S01]  /*18fb0*/  STL [R1+0x2238], R5 ;  /* 0x0022380501007387 */ /* 0x0007e20000100800 */
[----:B-1----:R-:W-:Y:S01]  /*18fc0*/  IADD3.X R4, R19, UR42, RZ, P3, !PT ;  /* 0x0000002a13047c10 */ /* 0x002fe20009ffe4ff */
[----:B------:R-:W-:Y:S01]  /*18fd0*/  USHF.R.S32.HI UR42, URZ, 0x1f, UR15 ;  /* 0x0000001f3f2a7899 */ /* 0x000fe2000801140f */
[----:B0-----:R-:W-:-:S03]  /*18fe0*/  IADD3 R6, P1, R16, UR43, RZ ;  /* 0x0000002b10067c10 */ /* 0x001fc6000ff3e0ff */
[----:B------:R0:W-:Y:S01]  /*18ff0*/  STL [R1+0x2240], R4 ;  /* 0x0022400401007387 */ /* 0x0001e20000100800 */
[----:B---3--:R-:W-:-:S05]  /*19000*/  IADD3 R5, P0, R14, UR43, RZ ;  /* 0x0000002b0e057c10 */ /* 0x008fca000ff1e0ff */
[----:B------:R1:W-:Y:S01]  /*19010*/  STL [R1+0x224c], R5 ;  /* 0x00224c0501007387 */ /* 0x0003e20000100800 */
[----:B0-----:R-:W-:-:S03]  /*19020*/  IADD3 R4, P2, R18, UR43, RZ ;  /* 0x0000002b12047c10 */ /* 0x001fc6000ff5e0ff */
[----:B------:R0:W-:Y:S04]  /*19030*/  STL [R1+0x2254], R6 ;  /* 0x0022540601007387 */ /* 0x0001e80000100800 */
[----:B------:R3:W-:Y:S01]  /*19040*/  STL [R1+0x225c], R4 ;  /* 0x00225c0401007387 */ /* 0x0007e20000100800 */
[----:B-1----:R-:W-:Y:S01]  /*19050*/  IADD3 R5, P3, R20, UR43, RZ ;  /* 0x0000002b14057c10 */ /* 0x002fe2000ff7e0ff */
[----:B------:R-:W-:Y:S01]  /*19060*/  USHF.R.S32.HI UR43, URZ, 0x1f, UR18 ;  /* 0x0000001f3f2b7899 */ /* 0x000fe20008011412 */
[----:B0-----:R-:W-:-:S03]  /*19070*/  IADD3.X R6, R15, UR46, RZ, P1, !PT ;  /* 0x0000002e0f067c10 */ /* 0x001fc60008ffe4ff */
        /* <DEDUP_REMOVED lines=96> */
[----:B-1----:R-:W-:Y:S02]  /*19680*/  IADD3.X R4, R19, UR13, RZ, P3, !PT ;  /* 0x0000000d13047c10 */ /* 0x002fe40009ffe4ff */
        /* <DEDUP_REMOVED lines=8> */
[----:B------:R-:W-:Y:S01]  /*19710*/  UIADD3 UR12, UP0, UR38, 0x80, URZ ;  /* 0x00000080260c7890 */ /* 0x000fe2000ff1e03f */
[----:B0-----:R-:W-:-:S03]  /*19720*/  IADD3.X R6, R15, UR7, RZ, P1, !PT ;  /* 0x000000070f067c10 */ /* 0x001fc60008ffe4ff */
[----:B------:R0:W-:Y:S01]  /*19730*/  STL [R1+0x2324], R5 ;  /* 0x0023240501007387 */ /* 0x0001e20000100800 */
[----:B---3--:R-:W-:-:S05]  /*19740*/  IADD3.X R4, R13, UR7, RZ, P0, !PT ;  /* 0x000000070d047c10 */ /* 0x008fca00087fe4ff */
[----:B------:R1:W-:Y:S01]  /*19750*/  STL [R1+0x2308], R4 ;  /* 0x0023080401007387 */ /* 0x0003e20000100800 */
[----:B0-----:R-:W-:-:S03]  /*19760*/  IADD3.X R5, R17, UR7, RZ, P2, !PT ;  /* 0x0000000711057c10 */ /* 0x001fc600097fe4ff */
[----:B------:R-:W-:Y:S04]  /*19770*/  STL [R1+0x2310], R6 ;  /* 0x0023100601007387 */ /* 0x000fe80000100800 */
[----:B------:R0:W-:Y:S01]  /*19780*/  STL [R1+0x2318], R5 ;  /* 0x0023180501007387 */ /* 0x0001e20000100800 */
[----:B-1----:R-:W-:Y:S01]  /*19790*/  IADD3.X R4, R19, UR7, RZ, P3, !PT ;  /* 0x0000000713047c10 */ /* 0x002fe20009ffe4ff */
[----:B------:R-:W-:-:S04]  /*197a0*/  USHF.R.S32.HI UR7, URZ, 0x1f, UR6 ;  /* 0x0000001f3f077899 */ /* 0x000fc80008011406 */
[----:B------:R1:W-:Y:S01]  /*197b0*/  STL [R1+0x2320], R4 ;  /* 0x0023200401007387 */ /* 0x0003e20000100800 */
[----:B0-----:R-:W-:Y:S01]  /*197c0*/  IADD3 R5, P4, R14, UR54, RZ ;  /* 0x000000360e057c10 */ /* 0x001fe2000ff9e0ff */
[----:B------:R-:W-:Y:S01]  /*197d0*/  UMOV UR13, URZ ;  /* 0x0000003f000d7c82 */ /* 0x000fe20008000000 */
[----:B------:R-:W-:Y:S01]  /*197e0*/  IADD3 R6, P0, R16, UR54, RZ ;  /* 0x0000003610067c10 */ /* 0x000fe2000ff1e0ff */
[----:B------:R-:W-:Y:S01]  /*197f0*/  UIADD3.X UR13, UR13, -0x3ffffff0, URZ, UP0, !UPT ;  /* 0xc00000100d0d7890 */ /* 0x000fe200087fe43f */
[----:B-1----:R-:W-:Y:S01]  /*19800*/  IADD3 R4, P1, R18, UR54, RZ ;  /* 0x0000003612047c10 */ /* 0x002fe2000ff3e0ff */
[----:B------:R0:W-:Y:S01]  /*19810*/  STL [R1+0x232c], R5 ;  /* 0x00232c0501007387 */ /* 0x0001e20000100800 */
[----:B------:R-:W-:Y:S02]  /*19820*/  CS2R R132, SRZ ;  /* 0x0000000000847805 */ /* 0x000fe4000001ff00 */
[----:B------:R-:W-:Y:S02]  /*19830*/  CS2R R134, SRZ ;  /* 0x0000000000867805 */ /* 0x000fe4000001ff00 */
[----:B------:R-:W-:Y:S01]  /*19840*/  CS2R R136, SRZ ;  /* 0x0000000000887805 */ /* 0x000fe2000001ff00 */
[----:B------:R1:W-:Y:S01]  /*19850*/  STL [R1+0x2334], R6 ;  /* 0x0023340601007387 */ /* 0x0003e20000100800 */
[----:B------:R-:W-:-:S02]  /*19860*/  CS2R R138, SRZ ;  /* 0x00000000008a7805 */ /* 0x000fc4000001ff00 */
[----:B------:R-:W-:Y:S02]  /*19870*/  CS2R R140, SRZ ;  /* 0x00000000008c7805 */ /* 0x000fe4000001ff00 */
[----:B------:R-:W-:Y:S01]  /*19880*/  CS2R R142, SRZ ;  /* 0x00000000008e7805 */ /* 0x000fe2000001ff00 */
[----:B------:R3:W-:Y:S01]  /*19890*/  STL [R1+0x233c], R4 ;  /* 0x00233c0401007387 */ /* 0x0007e20000100800 */
[----:B------:R-:W-:Y:S02]  /*198a0*/  CS2R R144, SRZ ;  /* 0x0000000000907805 */ /* 0x000fe4000001ff00 */
[----:B0-----:R-:W-:Y:S02]  /*198b0*/  IADD3 R5, P6, R20, UR54, RZ ;  /* 0x0000003614057c10 */ /* 0x001fe4000ffde0ff */
[----:B------:R-:W-:Y:S02]  /*198c0*/  CS2R R146, SRZ ;  /* 0x0000000000927805 */ /* 0x000fe4000001ff00 */
[----:B------:R-:W-:-:S02]  /*198d0*/  CS2R R148, SRZ ;  /* 0x0000000000947805 */ /* 0x000fc4000001ff00 */
[----:B------:R-:W-:Y:S02]  /*198e0*/  CS2R R150, SRZ ;  /* 0x0000000000967805 */ /* 0x000fe4000001ff00 */
[----:B-1----:R-:W-:Y:S01]  /*198f0*/  IADD3 R6, P3, R18, UR17, RZ ;  /* 0x0000001112067c10 */ /* 0x002fe2000ff7e0ff */
[----:B------:R0:W-:Y:S01]  /*19900*/  STL [R1+0x2344], R5 ;  /* 0x0023440501007387 */ /* 0x0001e20000100800 */
[----:B------:R-:W-:Y:S01]  /*19910*/  USHF.R.S32.HI UR54, URZ, 0x1f, UR5 ;  /* 0x0000001f3f367899 */ /* 0x000fe20008011405 */
[----:B---3--:R-:W-:Y:S02]  /*19920*/  SHF.R.S32.HI R4, RZ, 0x5, R130 ;  /* 0x00000005ff047819 */ /* 0x008fe40000011482 */
[----:B------:R-:W-:Y:S01]  /*19930*/  CS2R R130, SRZ ;  /* 0x0000000000827805 */ /* 0x000fe2000001ff00 */
[----:B------:R-:W-:Y:S02]  /*19940*/  UMOV UR11, 0xc0000010 ;  /* 0xc0000010000b7882 */ /* 0x000fe40000000000 */
[----:B------:R1:W-:Y:S01]  /*19950*/  STL [R1+0x2634], R4 ;  /* 0x0026340401007387 */ /* 0x0003e20000100800 */
[----:B0-----:R-:W-:-:S05]  /*19960*/  IADD3 R5, P5, R14, UR17, RZ ;  /* 0x000000110e057c10 */ /* 0x001fca000ffbe0ff */
[----:B------:R0:W-:Y:S01]  /*19970*/  STL [R1+0x234c], R5 ;  /* 0x00234c0501007387 */ /* 0x0001e20000100800 */
[----:B-1----:R-:W-:-:S05]  /*19980*/  IADD3 R4, P2, R16, UR17, RZ ;  /* 0x0000001110047c10 */ /* 0x002fca000ff5e0ff */
[----:B------:R1:W-:Y:S01]  /*19990*/  STL [R1+0x2354], R4 ;  /* 0x0023540401007387 */ /* 0x0003e20000100800 */
[----:B0-----:R-:W-:-:S03]  /*199a0*/  IADD3.X R5, R13, UR16, RZ, P4, !PT ;  /* 0x000000100d057c10 */ /* 0x001fc6000a7fe4ff */
[----:B------:R0:W-:Y:S04]  /*199b0*/  STL [R1+0x235c], R6 ;  /* 0x00235c0601007387 */ /* 0x0001e80000100800 */
[----:B------:R3:W-:Y:S01]  /*199c0*/  STL [R1+0x2328], R5 ;  /* 0x0023280501007387 */ /* 0x0007e20000100800 */
[----:B-1----:R-:W-:Y:S02]  /*199d0*/  IADD3 R4, P4, R20, UR17, RZ ;  /* 0x0000001114047c10 */ /* 0x002fe4000ff9e0ff */
[----:B0-----:R-:W-:-:S03]  /*199e0*/  IADD3.X R6, R15, UR16, RZ, P0, !PT ;  /* 0x000000100f067c10 */ /* 0x001fc600087fe4ff */
[----:B------:R0:W-:Y:S01]  /*199f0*/  STL [R1+0x2364], R4 ;  /* 0x0023640401007387 */ /* 0x0001e20000100800 */
[----:B---3--:R-:W-:-:S03]  /*19a00*/  IADD3.X R5, R17, UR16, RZ, P1, !PT ;  /* 0x0000001011057c10 */ /* 0x008fc60008ffe4ff */
[----:B------:R1:W-:Y:S04]  /*19a10*/  STL [R1+0x2330], R6 ;  /* 0x0023300601007387 */ /* 0x0003e80000100800 */
[----:B------:R3:W-:Y:S01]  /*19a20*/  STL [R1+0x2338], R5 ;  /* 0x0023380501007387 */ /* 0x0007e20000100800 */
[----:B0-----:R-:W-:Y:S01]  /*19a30*/  IADD3.X R4, R19, UR16, RZ, P6, !PT ;  /* 0x0000001013047c10 */ /* 0x001fe2000b7fe4ff */
[----:B------:R-:W-:Y:S01]  /*19a40*/  UIADD3.64 UR16, UR12, 0x80, URZ ;  /* 0x000000800c107897 */ /* 0x000fe2000fffe03f */
[----:B-1----:R-:W-:-:S03]  /*19a50*/  IADD3 R6, P1, R18, UR60, RZ ;  /* 0x0000003c12067c10 */ /* 0x002fc6000ff3e0ff */
[----:B------:R0:W-:Y:S01]  /*19a60*/  STL [R1+0x2340], R4 ;  /* 0x0023400401007387 */ /* 0x0001e20000100800 */
[----:B---3--:R-:W-:-:S05]  /*19a70*/  IADD3 R5, P6, R14, UR60, RZ ;  /* 0x0000003c0e057c10 */ /* 0x008fca000ffde0ff */
[----:B------:R1:W-:Y:S01]  /*19a80*/  STL [R1+0x236c], R5 ;  /* 0x00236c0501007387 */ /* 0x0003e20000100800 */
[----:B0-----:R-:W-:-:S05]  /*19a90*/  IADD3 R4, P0, R16, UR60, RZ ;  /* 0x0000003c10047c10 */ /* 0x001fca000ff1e0ff */
[----:B------:R0:W-:Y:S01]  /*19aa0*/  STL [R1+0x2374], R4 ;  /* 0x0023740401007387 */ /* 0x0001e20000100800 */
[----:B-1----:R-:W-:-:S03]  /*19ab0*/  IADD3.X R5, R13, UR61, RZ, P5, !PT ;  /* 0x0000003d0d057c10 */ /* 0x002fc6000affe4ff */
[----:B------:R1:W-:Y:S04]  /*19ac0*/  STL [R1+0x237c], R6 ;  /* 0x00237c0601007387 */ /* 0x0003e80000100800 */
[----:B------:R3:W-:Y:S01]  /*19ad0*/  STL [R1+0x2348], R5 ;  /* 0x0023480501007387 */ /* 0x0007e20000100800 */
[----:B0-----:R-:W-:Y:S02]  /*19ae0*/  IADD3 R4, P5, R20, UR60, RZ ;  /* 0x0000003c14047c10 */ /* 0x001fe4000ffbe0ff */
[----:B-1----:R-:W-:-:S03]  /*19af0*/  IADD3.X R6, R15, UR61, RZ, P2, !PT ;  /* 0x0000003d0f067c10 */ /* 0x002fc600097fe4ff */
[----:B------:R0:W-:Y:S01]  /*19b00*/  STL [R1+0x2384], R4 ;  /* 0x0023840401007387 */ /* 0x0001e20000100800 */
[----:B---3--:R-:W-:-:S03]  /*19b10*/  IADD3.X R5, R17, UR61, RZ, P3, !PT ;  /* 0x0000003d11057c10 */ /* 0x008fc60009ffe4ff */
[----:B------:R-:W-:Y:S04]  /*19b20*/  STL [R1+0x2350], R6 ;  /* 0x0023500601007387 */ /* 0x000fe80000100800 */
[----:B------:R1:W-:Y:S01]  /*19b30*/  STL [R1+0x2358], R5 ;  /* 0x0023580501007387 */ /* 0x0003e20000100800 */
[----:B0-----:R-:W-:Y:S01]  /*19b40*/  IADD3.X R4, R19, UR61, RZ, P4, !PT ;  /* 0x0000003d13047c10 */ /* 0x001fe2000a7fe4ff */
[----:B------:R-:W-:-:S04]  /*19b50*/  UIADD3.64 UR60, UR12, 0x100, URZ ;  /* 0x000001000c3c7897 */ /* 0x000fc8000fffe03f */
[----:B------:R0:W-:Y:S03]  /*19b60*/  STL [R1+0x2360], R4 ;  /* 0x0023600401007387 */ /* 0x0001e60000100800 */
[----:B------:R-:W-:Y:S02]  /*19b70*/  R2UR UR60, R0 ;  /* 0x00000000003c72ca */ /* 0x000fe400000e0000 */
[----:B------:R-:W-:Y:S02]  /*19b80*/  IADD3 R0, P3, R16, UR20, RZ ;  /* 0x0000001410007c10 */ /* 0x000fe4000ff7e0ff */
[----:B-1----:R-:W-:Y:S02]  /*19b90*/  IADD3 R5, P4, R18, UR20, RZ ;  /* 0x0000001412057c10 */ /* 0x002fe4000ff9e0ff */
[----:B0-----:R-:W-:-:S05]  /*19ba0*/  IADD3 R4, P2, R14, UR20, RZ ;  /* 0x000000140e047c10 */ /* 0x001fca000ff5e0ff */
[----:B------:R0:W-:Y:S04]  /*19bb0*/  STL [R1+0x238c], R4 ;  /* 0x00238c0401007387 */ /* 0x0001e80000100800 */
[----:B------:R1:W-:Y:S04]  /*19bc0*/  STL [R1+0x2394], R0 ;  /* 0x0023940001007387 */ /* 0x0003e80000100800 */
[----:B------:R3:W-:Y:S01]  /*19bd0*/  STL [R1+0x239c], R5 ;  /* 0x00239c0501007387 */ /* 0x0007e20000100800 */
[----:B0-----:R-:W-:Y:S02]  /*19be0*/  IADD3.X R4, R13, UR21, RZ, P6, !PT ;  /* 0x000000150d047c10 */ /* 0x001fe4000b7fe4ff */
[----:B-1----:R-:W-:-:S03]  /*19bf0*/  IADD3 R0, P6, R20, UR20, RZ ;  /* 0x0000001414007c10 */ /* 0x002fc6000ffde0ff */
[----:B------:R0:W-:Y:S01]  /*19c00*/  STL [R1+0x2368], R4 ;  /* 0x0023680401007387 */ /* 0x0001e20000100800 */
[----:B---3--:R-:W-:-:S03]  /*19c10*/  IADD3.X R5, R15, UR21, RZ, P0, !PT ;  /* 0x000000150f057c10 */ /* 0x008fc600087fe4ff */
[----:B------:R1:W-:Y:S04]  /*19c20*/  STL [R1+0x23a4], R0 ;  /* 0x0023a40001007387 */ /* 0x0003e80000100800 */
[----:B------:R3:W-:Y:S01]  /*19c30*/  STL [R1+0x2370], R5 ;  /* 0x0023700501007387 */ /* 0x0007e20000100800 */
[----:B0-----:R-:W-:Y:S02]  /*19c40*/  IADD3.X R4, R17, UR21, RZ, P1, !PT ;  /* 0x0000001511047c10 */ /* 0x001fe40008ffe4ff */
[----:B-1----:R-:W-:-:S03]  /*19c50*/  IADD3.X R0, R19, UR21, RZ, P5, !PT ;  /* 0x0000001513007c10 */ /* 0x002fc6000affe4ff */
[----:B------:R0:W-:Y:S01]  /*19c60*/  STL [R1+0x2378], R4 ;  /* 0x0023780401007387 */ /* 0x0001e20000100800 */
[----:B------:R-:W-:Y:S01]  /*19c70*/  UIADD3.64 UR20, UR12, 0x180, URZ ;  /* 0x000001800c147897 */ /* 0x000fe2000fffe03f */
[----:B---3--:R-:W-:Y:S02]  /*19c80*/  IADD3 R5, P1, R18, UR28, RZ ;  /* 0x0000001c12057c10 */ /* 0x008fe4000ff3e0ff */
[----:B------:R1:W-:Y:S01]  /*19c90*/  STL [R1+0x2380], R0 ;  /* 0x0023800001007387 */ /* 0x0003e20000100800 */
[----:B0-----:R-:W-:Y:S02]  /*19ca0*/  IADD3 R4, P5, R14, UR28, RZ ;  /* 0x0000001c0e047c10 */ /* 0x001fe4000ffbe0ff */
[----:B-1----:R-:W-:-:S03]  /*19cb0*/  IADD3 R0, P0, R16, UR28, RZ ;  /* 0x0000001c10007c10 */ /* 0x002fc6000ff1e0ff */
        /* <DEDUP_REMOVED lines=50> */
[----:B-1----:R-:W-:-:S05]  /*19fe0*/  LOP3.LUT R0, R3, 0x10, RZ, 0x3c, !PT ;  /* 0x0000001003007812 */ /* 0x002fca00078e3cff */
[----:B------:R0:W-:Y:S04]  /*19ff0*/  STL [R1+0x2638], R0 ;  /* 0x0026380001007387 */ /* 0x0001e80000100800 */
[----:B------:R1:W-:Y:S04]  /*1a000*/  STL [R1+0x240c], R5 ;  /* 0x00240c0501007387 */ /* 0x0003e80000100800 */
[----:B------:R3:W-:Y:S01]  /*1a010*/  STL [R1+0x2414], R4 ;  /* 0x0024140401007387 */ /* 0x0007e20000100800 */
[----:B0-----:R-:W-:Y:S02]  /*1a020*/  IADD3 R0, P3, R18, UR9, RZ ;  /* 0x0000000912007c10 */ /* 0x001fe4000ff7e0ff */
[----:B-1----:R-:W-:-:S03]  /*1a030*/  IADD3.X R5, R13, UR39, RZ, P2, !PT ;  /* 0x000000270d057c10 */ /* 0x002fc600097fe4ff */
[----:B------:R0:W-:Y:S01]  /*1a040*/  STL [R1+0x241c], R0 ;  /* 0x00241c0001007387 */ /* 0x0001e20000100800 */
[----:B---3--:R-:W-:-:S03]  /*1a050*/  IADD3 R4, P2, R20, UR9, RZ ;  /* 0x0000000914047c10 */ /* 0x008fc6000ff5e0ff */
[----:B------:R1:W-:Y:S01]  /*1a060*/  STL [R1+0x23e8], R5 ;  /* 0x0023e80501007387 */ /* 0x0003e20000100800 */
[----:B------:R-:W-:-:S03]  /*1a070*/  UMOV UR9, 0xc0000010 ;  /* 0xc000001000097882 */ /* 0x000fc60000000000 */
[----:B------:R3:W-:Y:S01]  /*1a080*/  STL [R1+0x2424], R4 ;  /* 0x0024240401007387 */ /* 0x0007e20000100800 */
[----:B0-----:R-:W-:Y:S02]  /*1a090*/  IADD3.X R0, R15, UR39, RZ, P1, !PT ;  /* 0x000000270f007c10 */ /* 0x001fe40008ffe4ff */
[----:B-1----:R-:W-:-:S03]  /*1a0a0*/  IADD3 R5, P1, R14, UR14, RZ ;  /* 0x0000000e0e057c10 */ /* 0x002fc6000ff3e0ff */
[----:B------:R0:W-:Y:S01]  /*1a0b0*/  STL [R1+0x23f0], R0 ;  /* 0x0023f00001007387 */ /* 0x0001e20000100800 */
[----:B---3--:R-:W-:-:S03]  /*1a0c0*/  IADD3.X R4, R17, UR39, RZ, P0, !PT ;  /* 0x0000002711047c10 */ /* 0x008fc600087fe4ff */
[----:B------:R1:W-:Y:S04]  /*1a0d0*/  STL [R1+0x242c], R5 ;  /* 0x00242c0501007387 */ /* 0x0003e80000100800 */
[----:B------:R3:W-:Y:S01]  /*1a0e0*/  STL [R1+0x23f8], R4 ;  /* 0x0023f80401007387 */ /* 0x0007e20000100800 */
[----:B0-----:R-:W-:Y:S02]  /*1a0f0*/  IADD3 R0, P0, R16, UR14, RZ ;  /* 0x0000000e10007c10 */ /* 0x001fe4000ff1e0ff */
[----:B-1----:R-:W-:-:S03]  /*1a100*/  IADD3.X R5, R19, UR39, RZ, P6, !PT ;  /* 0x0000002713057c10 */ /* 0x002fc6000b7fe4ff */
[----:B------:R0:W-:Y:S01]  /*1a110*/  STL [R1+0x2434], R0 ;  /* 0x0024340001007387 */ /* 0x0001e20000100800 */
[----:B---3--:R-:W-:-:S03]  /*1a120*/  IADD3 R4, P6, R18, UR14, RZ ;  /* 0x0000000e12047c10 */ /* 0x008fc6000ffde0ff */
        /* <DEDUP_REMOVED lines=228> */
[----:B------:R1:W-:Y:S01]  /*1af70*/  STL [R1+0x25c8], R5 ;  /* 0x0025c80501007387 */ /* 0x0003e20000100800 */
[----:B------:R-:W-:-:S03]  /*1af80*/  UMOV UR8, UR38 ;  /* 0x0000002600087c82 */ /* 0x000fc60008000000 */
[----:B------:R3:W-:Y:S01]  /*1af90*/  STL [R1+0x2604], R4 ;  /* 0x0026040401007387 */ /* 0x0007e20000100800 */
[----:B0-----:R-:W-:Y:S02]  /*1afa0*/  IADD3.X R0, R15, UR59, RZ, P4, !PT ;  /* 0x0000003b0f007c10 */ /* 0x001fe4000a7fe4ff */
[----:B-1----:R-:W-:-:S03]  /*1afb0*/  IADD3.X R5, R17, UR59, RZ, P3, !PT ;  /* 0x0000003b11057c10 */ /* 0x002fc60009ffe4ff */
[----:B------:R0:W-:Y:S01]  /*1afc0*/  STL [R1+0x25d0], R0 ;  /* 0x0025d00001007387 */ /* 0x0001e20000100800 */
[----:B---3--:R-:W-:-:S03]  /*1afd0*/  IADD3.X R4, R19, UR59, RZ, P2, !PT ;  /* 0x0000003b13047c10 */ /* 0x008fc600097fe4ff */
[----:B------:R1:W-:Y:S04]  /*1afe0*/  STL [R1+0x25d8], R5 ;  /* 0x0025d80501007387 */ /* 0x0003e80000100800 */
[----:B------:R3:W-:Y:S01]  /*1aff0*/  STL [R1+0x25e0], R4 ;  /* 0x0025e00401007387 */ /* 0x0007e20000100800 */
[----:B0-----:R-:W-:Y:S02]  /*1b000*/  IADD3.X R0, R13, UR60, RZ, P1, !PT ;  /* 0x0000003c0d007c10 */ /* 0x001fe40008ffe4ff */
[----:B-1----:R-:W-:-:S03]  /*1b010*/  IADD3.X R5, R15, UR60, RZ, P0, !PT ;  /* 0x0000003c0f057c10 */ /* 0x002fc600087fe4ff */
[----:B------:R0:W-:Y:S01]  /*1b020*/  STL [R1+0x25e8], R0 ;  /* 0x0025e80001007387 */ /* 0x0001e20000100800 */
[----:B---3--:R-:W-:-:S03]  /*1b030*/  IADD3.X R4, R17, UR60, RZ, P6, !PT ;  /* 0x0000003c11047c10 */ /* 0x008fc6000b7fe4ff */
[----:B------:R1:W-:Y:S04]  /*1b040*/  STL [R1+0x25f0], R5 ;  /* 0x0025f00501007387 */ /* 0x0003e80000100800 */
[----:B------:R1:W-:Y:S01]  /*1b050*/  STL [R1+0x25f8], R4 ;  /* 0x0025f80401007387 */ /* 0x0003e20000100800 */
[----:B0-----:R-:W-:-:S05]  /*1b060*/  IADD3.X R0, R19, UR60, RZ, P5, !PT ;  /* 0x0000003c13007c10 */ /* 0x001fca000affe4ff */
[----:B------:R1:W-:Y:S02]  /*1b070*/  STL [R1+0x2600], R0 ;  /* 0x0026000001007387 */ /* 0x0003e40000100800 */
.L_x_1:
[----:B------:R-:W-:Y:S01]  /*1b080*/  STL [R1+0x5bc4], R53 ;  /* 0x005bc43501007387 */ /* 0x000fe20000100800 */
[----:B-1----:R-:W0:Y:S03]  /*1b090*/  LDC R0, c[0x0][0x230] ;  /* 0x00008c00ff007b82 */ /* 0x002e260000000800 */
[----:B------:R-:W-:Y:S04]  /*1b0a0*/  STL [R1+0x5bc0], R50 ;  /* 0x005bc03201007387 */ /* 0x000fe80000100800 */
[----:B------:R1:W-:Y:S04]  /*1b0b0*/  STL [R1+0x5bbc], R51 ;  /* 0x005bbc3301007387 */ /* 0x0003e80000100800 */
[----:B-1----:R-:W3:Y:S04]  /*1b0c0*/  LDL R51, [R1+0x2604] ;  /* 0x0026040001337983 */ /* 0x002ee80000100800 */
[----:B------:R1:W-:Y:S04]  /*1b0d0*/  STL [R1+0x5bb8], R48 ;  /* 0x005bb83001007387 */ /* 0x0003e80000100800 */
[----:B-1----:R-:W4:Y:S04]  /*1b0e0*/  LDL R48, [R1+0x25e8] ;  /* 0x0025e80001307983 */ /* 0x002f280000100800 */
[----:B------:R1:W-:Y:S04]  /*1b0f0*/  STL [R1+0x5bb4], R49 ;  /* 0x005bb43101007387 */ /* 0x0003e80000100800 */
[----:B-1----:R-:W2:Y:S04]  /*1b100*/  LDL R49, [R1+0x25f8] ;  /* 0x0025f80001317983 */ /* 0x002ea80000100800 */
[----:B------:R1:W-:Y:S04]  /*1b110*/  STL [R1+0x5bb0], R46 ;  /* 0x005bb02e01007387 */ /* 0x0003e80000100800 */
[----:B-1----:R-:W4:Y:S04]  /*1b120*/  LDL R46, [R1+0x2600] ;  /* 0x00260000012e7983 */ /* 0x002f280000100800 */
[----:B------:R1:W-:Y:S04]  /*1b130*/  STL [R1+0x5bac], R47 ;  /* 0x005bac2f01007387 */ /* 0x0003e80000100800 */
[----:B-1----:R-:W2:Y:S04]  /*1b140*/  LDL R47, [R1+0x25f0] ;  /* 0x0025f000012f7983 */ /* 0x002ea80000100800 */
[----:B------:R-:W-:Y:S04]  /*1b150*/  STL [R1+0x5ba8], R44 ;  /* 0x005ba82c01007387 */ /* 0x000fe80000100800 */
[----:B------:R1:W-:Y:S04]  /*1b160*/  STL [R1+0x5ba4], R45 ;  /* 0x005ba42d01007387 */ /* 0x0003e80000100800 */
[----:B-1----:R-:W2:Y:S01]  /*1b170*/  LDL R45, [R1+0x25e0] ;  /* 0x0025e000012d7983 */ /* 0x002ea20000100800 */
[----:B0-----:R-:W-:-:S03]  /*1b180*/  IMAD R0, R21, -0x20, R0 ;  /* 0xffffffe015007824 */ /* 0x001fc600078e0200 */
[----:B------:R-:W-:Y:S02]  /*1b190*/  STL [R1+0x5ba0], R42 ;  /* 0x005ba02a01007387 */ /* 0x000fe40000100800 */
[----:B------:R-:W-:Y:S02]  /*1b1a0*/  ISETP.GT.AND P0, PT, R0, RZ, PT ;  /* 0x000000ff0000720c */ /* 0x000fe40003f04270 */
[----:B------:R-:W-:Y:S04]  /*1b1b0*/  STL [R1+0x5b9c], R43 ;  /* 0x005b9c2b01007387 */ /* 0x000fe80000100800 */
[----:B------:R-:W-:Y:S04]  /*1b1c0*/  STL [R1+0x5b98], R40 ;  /* 0x005b982801007387 */ /* 0x000fe80000100800 */
[----:B------:R0:W-:Y:S03]  /*1b1d0*/  STL [R1+0x5b94], R41 ;  /* 0x005b942901007387 */ /* 0x0001e60000100800 */
[----:B------:R-:W-:Y:S01]  /*1b1e0*/  @P0 IMAD.MOV.U32 R5, RZ, RZ, R19 ;  /* 0x000000ffff050224 */ /* 0x000fe200078e0013 */
[----:B------:R-:W-:Y:S01]  /*1b1f0*/  STL [R1+0x5b90], R38 ;  /* 0x005b902601007387 */ /* 0x000fe20000100800 */
[----:B------:R-:W-:-:S03]  /*1b200*/  @P0 IMAD.MOV.U32 R4, RZ, RZ, R20 ;  /* 0x000000ffff040224 */ /* 0x000fc600078e0014 */
[----:B------:R-:W-:Y:S01]  /*1b210*/  STL [R1+0x5b8c], R39 ;  /* 0x005b8c2701007387 */ /* 0x000fe20000100800 */
[----:B0-----:R-:W-:-:S03]  /*1b220*/  PRMT R41, RZ, 0x7610, R41 ;  /* 0x00007610ff297816 */ /* 0x001fc60000000029 */
[----:B------:R-:W-:Y:S04]  /*1b230*/  STL [R1+0x5b88], R36 ;  /* 0x005b882401007387 */ /* 0x000fe80000100800 */
        /* <DEDUP_REMOVED lines=41> */
[----:B-----5:R-:W-:Y:S04]  /*1b4d0*/  STL [R1+0x51d8], R12 ;  /* 0x0051d80c01007387 */ /* 0x020fe80000100800 */
[----:B------:R-:W-:Y:S04]  /*1b4e0*/  STL [R1+0x51d4], R11 ;  /* 0x0051d40b01007387 */ /* 0x000fe80000100800 */
[----:B------:R-:W-:Y:S04]  /*1b4f0*/  STL [R1+0x51d0], R10 ;  /* 0x0051d00a01007387 */ /* 0x000fe80000100800 */
[----:B------:R-:W-:Y:S04]  /*1b500*/  STL [R1+0x51cc], R9 ;  /* 0x0051cc0901007387 */ /* 0x000fe80000100800 */
[----:B------:R-:W-:Y:S04]  /*1b510*/  STL [R1+0x51c8], R8 ;  /* 0x0051c80801007387 */ /* 0x000fe80000100800 */
[----:B------:R-:W-:Y:S04]  /*1b520*/  STL [R1+0x5b20], R21 ;  /* 0x005b201501007387 */ /* 0x000fe80000100800 */
[----:B------:R-:W-:Y:S04]  /*1b530*/  STL [R1+0x5b28], R20 ;  /* 0x005b281401007387 */ /* 0x000fe80000100800 */
[----:B------:R0:W-:Y:S01]  /*1b540*/  STL [R1+0x5820], R19 ;  /* 0x0058201301007387 */ /* 0x0001e20000100800 */
[----:B------:R-:W-:-:S03]  /*1b550*/  PRMT R50, RZ, 0x7610, R50 ;  /* 0x00007610ff327816 */ /* 0x000fc60000000032 */
[----:B------:R1:W2:Y:S04]  /*1b560*/  @P0 LDG.E.U8 R41, desc[UR52][R4.64] ;  /* 0x0000003404290981 */ /* 0x0002a8000c1e1100 */
[----:B0-----:R-:W2:Y:S04]  /*1b570*/  LDL.LU R19, [R1+0x25fc] ;  /* 0x0025fc0001137983 */ /* 0x001ea80000300800 */
[----:B------:R-:W-:Y:S01]  /*1b580*/  STL [R1+0x5b2c], R18 ;  /* 0x005b2c1201007387 */ /* 0x000fe20000100800 */
[----:B-1----:R-:W-:Y:S02]  /*1b590*/  @P0 IMAD.MOV.U32 R4, RZ, RZ, R18 ;  /* 0x000000ffff040224 */ /* 0x002fe400078e0012 */
[----:B------:R-:W-:Y:S01]  /*1b5a0*/  @P0 IMAD.MOV.U32 R5, RZ, RZ, R17 ;  /* 0x000000ffff050224 */ /* 0x000fe200078e0011 */
[----:B------:R0:W-:Y:S01]  /*1b5b0*/  STL [R1+0x581c], R17 ;  /* 0x00581c1101007387 */ /* 0x0001e20000100800 */
[----:B------:R-:W-:-:S03]  /*1b5c0*/  PRMT R53, RZ, 0x7610, R53 ;  /* 0x00007610ff357816 */ /* 0x000fc60000000035 */
[----:B------:R1:W2:Y:S04]  /*1b5d0*/  @P0 LDG.E.U8 R50, desc[UR52][R4.64] ;  /* 0x0000003404320981 */ /* 0x0002a8000c1e1100 */
[----:B0-----:R-:W2:Y:S04]  /*1b5e0*/  LDL.LU R17, [R1+0x25f4] ;  /* 0x0025f40001117983 */ /* 0x001ea80000300800 */
[----:B------:R-:W-:Y:S01]  /*1b5f0*/  STL [R1+0x5b30], R16 ;  /* 0x005b301001007387 */ /* 0x000fe20000100800 */
[----:B-1----:R-:W-:Y:S02]  /*1b600*/  @P0 IMAD.MOV.U32 R4, RZ, RZ, R16 ;  /* 0x000000ffff040224 */ /* 0x002fe400078e0010 */
[----:B------:R-:W-:Y:S01]  /*1b610*/  @P0 IMAD.MOV.U32 R5, RZ, RZ, R15 ;  /* 0x000000ffff050224 */ /* 0x000fe200078e000f */
[----:B------:R0:W-:Y:S04]  /*1b620*/  STL [R1+0x5818], R15 ;  /* 0x0058180f01007387 */ /* 0x0001e80000100800 */
[----:B------:R1:W2:Y:S04]  /*1b630*/  @P0 LDG.E.U8 R53, desc[UR52][R4.64] ;  /* 0x0000003404350981 */ /* 0x0002a8000c1e1100 */
[----:B0-----:R-:W2:Y:S04]  /*1b640*/  LDL.LU R15, [R1+0x25ec] ;  /* 0x0025ec00010f7983 */ /* 0x001ea80000300800 */
[----:B------:R-:W-:Y:S01]  /*1b650*/  STL [R1+0x5b34], R14 ;  /* 0x005b340e01007387 */ /* 0x000fe20000100800 */
[----:B-1----:R-:W-:-:S03]  /*1b660*/  @P0 IMAD.MOV.U32 R5, RZ, RZ, R13 ;  /* 0x000000ffff050224 */ /* 0x002fc600078e000d */
[----:B------:R0:W-:Y:S01]  /*1b670*/  STL [R1+0x5814], R13 ;  /* 0x0058140d01007387 */ /* 0x0001e20000100800 */
[----:B------:R-:W-:-:S03]  /*1b680*/  ISETP.GT.AND P1, PT, R0, 0x1, PT ;  /* 0x000000010000780c */ /* 0x000fc60003f24270 */
[----:B0-----:R-:W2:Y:S04]  /*1b690*/  LDL.LU R13, [R1+0x25e4] ;  /* 0x0025e400010d7983 */ /* 0x001ea80000300800 */
[----:B------:R-:W2:Y:S01]  /*1b6a0*/  LDL R126, [R1+0x25dc] ;  /* 0x0025dc00017e7983 */ /* 0x000ea20000100800 */
[----:B------:R-:W-:Y:S01]  /*1b6b0*/  PRMT R152, RZ, 0x7610, R152 ;  /* 0x00007610ff987816 */ /* 0x000fe20000000098 */
[----:B------:R-:W-:Y:S02]  /*1b6c0*/  @P0 IMAD.MOV.U32 R4, RZ, RZ, R14 ;  /* 0x000000ffff040224 */ /* 0x000fe400078e000e */
[----:B------:R-:W2:Y:S04]  /*1b6d0*/  LDL R129, [R1+0x25d8] ;  /* 0x0025d80001817983 */ /* 0x000ea80000100800 */
[----:B------:R3:W2:Y:S01]  /*1b6e0*/  @P0 LDG.E.U8 R152, desc[UR52][R4.64] ;  /* 0x0000003404980981 */ /* 0x0006a2000c1e1100 */
[----:B------:R-:W-:-:S03]  /*1b6f0*/  PRMT R158, RZ, 0x7610, R158 ;  /* 0x00007610ff9e7816 */ /* 0x000fc6000000009e */
[----:B------:R-:W2:Y:S01]  /*1b700*/  LDL R43, [R1+0x25cc] ;  /* 0x0025cc00012b7983 */ /* 0x000ea20000100800 */
[----:B---3--:R-:W-:-:S03]  /*1b710*/  @P1 IMAD.MOV.U32 R4, RZ, RZ, R51 ;  /* 0x000000ffff041224 */ /* 0x008fc600078e0033 */
[----:B------:R-:W3:Y:S01]  /*1b720*/  LDL R51, [R1+0x25d0] ;  /* 0x0025d00001337983 */ /* 0x000ee20000100800 */
[----:B----4-:R-:W-:-:S03]  /*1b730*/  @P1 IMAD.MOV.U32 R5, RZ, RZ, R46 ;  /* 0x000000ffff051224 */ /* 0x010fc600078e002e */
[----:B------:R-:W4:Y:S04]  /*1b740*/  LDL R46, [R1+0x25d4] ;  /* 0x0025d400012e7983 */ /* 0x000f280000100800 */
[----:B------:R2:W4:Y:S02]  /*1b750*/  @P1 LDG.E.U8 R158, desc[UR52][R4.64] ;  /* 0x00000034049e1981 */ /* 0x000524000c1e1100 */
[----:B--2---:R-:W-:Y:S02]  /*1b760*/  @P1 IMAD.MOV.U32 R5, RZ, RZ, R49 ;  /* 0x000000ffff051224 */ /* 0x004fe400078e0031 */
[----:B------:R-:W2:Y:S04]  /*1b770*/  LDL R49, [R1+0x25c8] ;  /* 0x0025c80001317983 */ /* 0x000ea80000100800 */
[----:B------:R-:W-:Y:S04]  /*1b780*/  STL [R1+0x5b38], R19 ;  /* 0x005b381301007387 */ /* 0x000fe80000100800 */
[----:B------:R-:W2:Y:S01]  /*1b790*/  LDL R127, [R1+0x25c0] ;  /* 0x0025c000017f7983 */ /* 0x000ea20000100800 */
[----:B------:R-:W-:Y:S01]  /*1b7a0*/  PRMT R40, RZ, 0x7610, R40 ;  /* 0x00007610ff287816 */ /* 0x000fe20000000028 */
[----:B------:R-:W-:Y:S01]  /*1b7b0*/  @P1 IMAD.MOV.U32 R4, RZ, RZ, R19 ;  /* 0x000000ffff041224 */ /* 0x000fe200078e0013 */
[----:B------:R-:W-:Y:S01]  /*1b7c0*/  PRMT R35, RZ, 0x7610, R35 ;  /* 0x00007610ff237816 */ /* 0x000fe20000000023 */
[----:B------:R-:W2:Y:S01]  /*1b7d0*/  LDL R44, [R1+0x25c4] ;  /* 0x0025c400012c7983 */ /* 0x000ea20000100800 */
[----:B------:R-:W-:-:S03]  /*1b7e0*/  ISETP.GT.AND P0, PT, R0, 0x2, PT ;  /* 0x000000020000780c */ /* 0x000fc60003f04270 */
[----:B------:R0:W2:Y:S01]  /*1b7f0*/  @P1 LDG.E.U8 R40, desc[UR52][R4.64] ;  /* 0x0000003404281981 */ /* 0x0000a2000c1e1100 */
[----:B------:R-:W-:Y:S01]  /*1b800*/  PRMT R12, RZ, 0x7610, R12 ;  /* 0x00007610ff0c7816 */ /* 0x000fe2000000000c */
[----:B0-----:R-:W-:Y:S02]  /*1b810*/  @P1 IMAD.MOV.U32 R4, RZ, RZ, R17 ;  /* 0x000000ffff041224 */ /* 0x001fe400078e0011 */
[----:B------:R-:W-:Y:S01]  /*1b820*/  @P1 IMAD.MOV.U32 R5, RZ, RZ, R47 ;  /* 0x000000ffff051224 */ /* 0x000fe200078e002f */
[----:B------:R-:W-:Y:S04]  /*1b830*/  STL [R1+0x5b3c], R17 ;  /* 0x005b3c1101007387 */ /* 0x000fe80000100800 */
[----:B------:R0:W2:Y:S04]  /*1b840*/  @P1 LDG.E.U8 R35, desc[UR52][R4.64] ;  /* 0x0000003404231981 */ /* 0x0000a8000c1e1100 */
[----:B------:R-:W2:Y:S01]  /*1b850*/  LDL R125, [R1+0x25b8] ;  /* 0x0025b800017d7983 */ /* 0x000ea20000100800 */
[----:B------:R-:W-:-:S03]  /*1b860*/  PRMT R42, RZ, 0x7610, R42 ;  /* 0x00007610ff2a7816 */ /* 0x000fc6000000002a */
[----:B------:R-:W2:Y:S01]  /*1b870*/  LDL R128, [R1+0x25b0] ;  /* 0x0025b00001807983 */ /* 0x000ea20000100800 */
[----:B0-----:R-:W-:Y:S02]  /*1b880*/  @P1 IMAD.MOV.U32 R4, RZ, RZ, R15 ;  /* 0x000000ffff041224 */ /* 0x001fe400078e000f */
[----:B------:R-:W-:Y:S01]  /*1b890*/  @P1 IMAD.MOV.U32 R5, RZ, RZ, R48 ;  /* 0x000000ffff051224 */ /* 0x000fe200078e0030 */
[----:B------:R-:W2:Y:S04]  /*1b8a0*/  LDL R47, [R1+0x25b4] ;  /* 0x0025b400012f7983 */ /* 0x000ea80000100800 */
[----:B------:R-:W2:Y:S04]  /*1b8b0*/  LDL R48, [R1+0x25bc] ;  /* 0x0025bc0001307983 */ /* 0x000ea80000100800 */
[----:B------:R0:W2:Y:S04]  /*1b8c0*/  @P1 LDG.E.U8 R12, desc[UR52][R4.64] ;  /* 0x00000034040c1981 */ /* 0x0000a8000c1e1100 */
[----:B------:R-:W-:Y:S01]  /*1b8d0*/  STL [R1+0x5b40], R15 ;  /* 0x005b400f01007387 */ /* 0x000fe20000100800 */
[----:B0-----:R-:W-:-:S02]  /*1b8e0*/  @P0 IMAD.MOV.U32 R4, RZ, RZ, R13 ;  /* 0x000000ffff040224 */ /* 0x001fc400078e000d */
[----:B------:R-:W-:Y:S02]  /*1b8f0*/  @P0 IMAD.MOV.U32 R5, RZ, RZ, R45 ;  /* 0x000000ffff050224 */ /* 0x000fe400078e002d */
[----:B------:R-:W2:Y:S04]  /*1b900*/  LDL R45, [R1+0x25ac] ;  /* 0x0025ac00012d7983 */ /* 0x000ea80000100800 */
[----:B------:R0:W2:Y:S04]  /*1b910*/  @P0 LDG.E.U8 R42, desc[UR52][R4.64] ;  /* 0x00000034042a0981 */ /* 0x0000a8000c1e1100 */
[----:B------:R-:W-:Y:S01]  /*1b920*/  STL [R1+0x5b44], R13 ;  /* 0x005b440d01007387 */ /* 0x000fe20000100800 */
[----:B------:R-:W-:-:S02]  /*1b930*/  PRMT R39, RZ, 0x7610, R39 ;  /* 0x00007610ff277816 */ /* 0x000fc40000000027 */
[----:B------:R-:W-:Y:S01]  /*1b940*/  PRMT R33, RZ, 0x7610, R33 ;  /* 0x00007610ff217816 */ /* 0x000fe20000000021 */
[----:B------:R-:W2:Y:S01]  /*1b950*/  LDL R130, [R1+0x2280] ;  /* 0x0022800001827983 */ /* 0x000ea20000100800 */
[----:B0-----:R-:W-:-:S03]  /*1b960*/  @P0 IMAD.MOV.U32 R4, RZ, RZ, R126 ;  /* 0x000000ffff040224 */ /* 0x001fc600078e007e */
[----:B------:R-:W2:Y:S01]  /*1b970*/  LDL R126, [R1+0x25a8] ;  /* 0x0025a800017e7983 */ /* 0x000ea20000100800 */
[----:B------:R-:W-:Y:S01]  /*1b980*/  @P0 IMAD.MOV.U32 R5, RZ, RZ, R129 ;  /* 0x000000ffff050224 */ /* 0x000fe200078e0081 */
[----:B------:R-:W-:Y:S02]  /*1b990*/  ISETP.GT.AND P1, PT, R0, 0x3, PT ;  /* 0x000000030000780c */ /* 0x000fe40003f24270 */
[----:B------:R-:W-:Y:S01]  /*1b9a0*/  PRMT R11, RZ, 0x7610, R11 ;  /* 0x00007610ff0b7816 */ /* 0x000fe2000000000b */
[----:B------:R-:W2:Y:S04]  /*1b9b0*/  LDL R129, [R1+0x2578] ;  /* 0x0025780001817983 */ /* 0x000ea80000100800 */
[----:B------:R3:W2:Y:S02]  /*1b9c0*/  @P0 LDG.E.U8 R39, desc[UR52][R4.64] ;  /* 0x0000003404270981 */ /* 0x0006a4000c1e1100 */
[----:B---3--:R-:W-:-:S02]  /*1b9d0*/  @P0 IMAD.MOV.U32 R5, RZ, RZ, R51 ;  /* 0x000000ffff050224 */ /* 0x008fc400078e0033 */
[----:B------:R-:W3:Y:S01]  /*1b9e0*/  LDL R51, [R1+0x25a0] ;  /* 0x0025a00001337983 */ /* 0x000ee20000100800 */
[----:B----4-:R-:W-:-:S03]  /*1b9f0*/  @P0 IMAD.MOV.U32 R4, RZ, RZ, R46 ;  /* 0x000000ffff040224 */ /* 0x010fc600078e002e */
[----:B------:R-:W4:Y:S04]  /*1ba00*/  LDL R46, [R1+0x25a4] ;  /* 0x0025a400012e7983 */ /* 0x000f280000100800 */
[----:B------:R0:W4:Y:S02]  /*1ba10*/  @P0 LDG.E.U8 R33, desc[UR52][R4.64] ;  /* 0x0000003404210981 */ /* 0x000124000c1e1100 */
[----:B0-----:R-:W-:Y:S02]  /*1ba20*/  @P0 IMAD.MOV.U32 R4, RZ, RZ, R43 ;  /* 0x000000ffff040224 */ /* 0x001fe400078e002b */
[----:B--2---:R-:W-:Y:S01]  /*1ba30*/  @P0 IMAD.MOV.U32 R5, RZ, RZ, R49 ;  /* 0x000000ffff050224 */ /* 0x004fe200078e0031 */
[----:B------:R-:W2:Y:S04]  /*1ba40*/  LDL R43, [R1+0x259c] ;  /* 0x00259c00012b7983 */ /* 0x000ea80000100800 */
[----:B------:R-:W2:Y:S04]  /*1ba50*/  LDL R49, [R1+0x2598] ;  /* 0x0025980001317983 */ /* 0x000ea80000100800 */
[----:B------:R0:W2:Y:S02]  /*1ba60*/  @P0 LDG.E.U8 R11, desc[UR52][R4.64] ;  /* 0x00000034040b0981 */ /* 0x0000a4000c1e1100 */
[----:B0-----:R-:W-:-:S02]  /*1ba70*/  @P1 IMAD.MOV.U32 R5, RZ, RZ, R127 ;  /* 0x000000ffff051224 */ /* 0x001fc400078e007f */
[----:B------:R-:W2:Y:S01]  /*1ba80*/  LDL R127, [R1+0x2590] ;  /* 0x00259000017f7983 */ /* 0x000ea20000100800 */
[----:B------:R-:W-:Y:S01]  /*1ba90*/  PRMT R22, RZ, 0x7610, R22 ;  /* 0x00007610ff167816 */ /* 0x000fe20000000016 */
[----:B------:R-:W-:Y:S02]  /*1baa0*/  @P1 IMAD.MOV.U32 R4, RZ, RZ, R44 ;  /* 0x000000ffff041224 */ /* 0x000fe400078e002c */
[----:B------:R-:W2:Y:S01]  /*1bab0*/  LDL R44, [R1+0x2594] ;  /* 0x00259400012c7983 */ /* 0x000ea20000100800 */
[----:B------:R-:W-:-:S03]  /*1bac0*/  PRMT R38, RZ, 0x7610, R38 ;  /* 0x00007610ff267816 */ /* 0x000fc60000000026 */
[----:B------:R0:W2:Y:S01]  /*1bad0*/  @P1 LDG.E.U8 R22, desc[UR52][R4.64] ;  /* 0x0000003404161981 */ /* 0x0000a2000c1e1100 */
[----:B------:R-:W-:Y:S02]  /*1bae0*/  PRMT R31, RZ, 0x7610, R31 ;  /* 0x00007610ff1f7816 */ /* 0x000fe4000000001f */
[----:B------:R-:W-:Y:S01]  /*1baf0*/  ISETP.GT.AND P0, PT, R0, 0x4, PT ;  /* 0x000000040000780c */ /* 0x000fe20003f04270 */
[----:B0-----:R-:W-:Y:S02]  /*1bb00*/  @P1 IMAD.MOV.U32 R5, RZ, RZ, R125 ;  /* 0x000000ffff051224 */ /* 0x001fe400078e007d */
[----:B------:R-:W2:Y:S01]  /*1bb10*/  LDL R125, [R1+0x2588] ;  /* 0x00258800017d7983 */ /* 0x000ea20000100800 */
[----:B------:R-:W-:-:S03]  /*1bb20*/  @P1 IMAD.MOV.U32 R4, RZ, RZ, R48 ;  /* 0x000000ffff041224 */ /* 0x000fc600078e0030 */
[----:B------:R-:W2:Y:S04]  /*1bb30*/  LDL R48, [R1+0x258c] ;  /* 0x00258c0001307983 */ /* 0x000ea80000100800 */
[----:B------:R0:W2:Y:S02]  /*1bb40*/  @P1 LDG.E.U8 R38, desc[UR52][R4.64] ;  /* 0x0000003404261981 */ /* 0x0000a4000c1e1100 */
[----:B0-----:R-:W-:Y:S02]  /*1bb50*/  @P1 IMAD.MOV.U32 R4, RZ, RZ, R47 ;  /* 0x000000ffff041224 */ /* 0x001fe400078e002f */
[----:B------:R-:W-:Y:S01]  /*1bb60*/  @P1 IMAD.MOV.U32 R5, RZ, RZ, R128 ;  /* 0x000000ffff051224 */ /* 0x000fe200078e0080 */
[----:B------:R-:W2:Y:S04]  /*1bb70*/  LDL R47, [R1+0x2584] ;  /* 0x00258400012f7983 */ /* 0x000ea80000100800 */
[----:B------:R-:W2:Y:S04]  /*1bb80*/  LDL R128, [R1+0x2580] ;  /* 0x0025800001807983 */ /* 0x000ea80000100800 */
[----:B------:R0:W2:Y:S01]  /*1bb90*/  @P1 LDG.E.U8 R31, desc[UR52][R4.64] ;  /* 0x00000034041f1981 */ /* 0x0000a2000c1e1100 */
[----:B------:R-:W-:Y:S01]  /*1bba0*/  PRMT R10, RZ, 0x7610, R10 ;  /* 0x00007610ff0a7816 */ /* 0x000fe2000000000a */
[----:B0-----:R-:W-:-:S02]  /*1bbb0*/  @P1 IMAD.MOV.U32 R5, RZ, RZ, R126 ;  /* 0x000000ffff051224 */ /* 0x001fc400078e007e */
[----:B------:R-:W2:Y:S01]  /*1bbc0*/  LDL R126, [R1+0x257c] ;  /* 0x00257c00017e7983 */ /* 0x000ea20000100800 */
[----:B------:R-:W-:Y:S01]  /*1bbd0*/  @P1 IMAD.MOV.U32 R4, RZ, RZ, R45 ;  /* 0x000000ffff041224 */ /* 0x000fe200078e002d */
[----:B------:R-:W-:Y:S02]  /*1bbe0*/  PRMT R251, RZ, 0x7610, R251 ;  /* 0x00007610fffb7816 */ /* 0x000fe400000000fb */
[----:B------:R-:W2:Y:S04]  /*1bbf0*/  LDL R45, [R1+0x2574] ;  /* 0x00257400012d7983 */ /* 0x000ea80000100800 */
[----:B------:R3:W2:Y:S02]  /*1bc00*/  @P1 LDG.E.U8 R10, desc[UR52][R4.64] ;  /* 0x00000034040a1981 */ /* 0x0006a4000c1e1100 */
[----:B---3--:R-:W-:-:S02]  /*1bc10*/  @P0 IMAD.MOV.U32 R5, RZ, RZ, R51 ;  /* 0x000000ffff050224 */ /* 0x008fc400078e0033 */
[----:B------:R-:W3:Y:S01]  /*1bc20*/  LDL R51, [R1+0x2570] ;  /* 0x0025700001337983 */ /* 0x000ee20000100800 */
[----:B----4-:R-:W-:Y:S01]  /*1bc30*/  @P0 IMAD.MOV.U32 R4, RZ, RZ, R46 ;  /* 0x000000ffff040224 */ /* 0x010fe200078e002e */
[----:B------:R-:W-:Y:S02]  /*1bc40*/  PRMT R36, RZ, 0x7610, R36 ;  /* 0x00007610ff247816 */ /* 0x000fe40000000024 */
[----:B------:R-:W4:Y:S04]  /*1bc50*/  LDL R46, [R1+0x256c] ;  /* 0x00256c00012e7983 */ /* 0x000f280000100800 */
[----:B------:R2:W4:Y:S02]  /*1bc60*/  @P0 LDG.E.U8 R251, desc[UR52][R4.64] ;  /* 0x0000003404fb0981 */ /* 0x000524000c1e1100 */
[----:B--2---:R-:W-:Y:S01]  /*1bc70*/  @P0 IMAD.MOV.U32 R4, RZ, RZ, R43 ;  /* 0x000000ffff040224 */ /* 0x004fe200078e002b */
[----:B------:R-:W-:Y:S01]  /*1bc80*/  PRMT R28, RZ, 0x7610, R28 ;  /* 0x00007610ff1c7816 */ /* 0x000fe2000000001c */
[----:B------:R-:W2:Y:S01]  /*1bc90*/  LDL R43, [R1+0x2564] ;  /* 0x00256400012b7983 */ /* 0x000ea20000100800 */
[----:B------:R-:W-:-:S03]  /*1bca0*/  @P0 IMAD.MOV.U32 R5, RZ, RZ, R49 ;  /* 0x000000ffff050224 */ /* 0x000fc600078e0031 */
[----:B------:R-:W2:Y:S04]  /*1bcb0*/  LDL R49, [R1+0x2568] ;  /* 0x0025680001317983 */ /* 0x000ea80000100800 */
[----:B------:R0:W2:Y:S02]  /*1bcc0*/  @P0 LDG.E.U8 R36, desc[UR52][R4.64] ;  /* 0x0000003404240981 */ /* 0x0000a4000c1e1100 */
[----:B0-----:R-:W-:Y:S02]  /*1bcd0*/  @P0 IMAD.MOV.U32 R5, RZ, RZ, R127 ;  /* 0x000000ffff050224 */ /* 0x001fe400078e007f */
[----:B------:R-:W2:Y:S01]  /*1bce0*/  LDL R127, [R1+0x2560] ;  /* 0x00256000017f7983 */ /* 0x000ea20000100800 */
[----:B------:R-:W-:Y:S01]  /*1bcf0*/  ISETP.GT.AND P1, PT, R0, 0x5, PT ;  /* 0x000000050000780c */ /* 0x000fe20003f24270 */
[----:B------:R-:W-:Y:S01]  /*1bd00*/  @P0 IMAD.MOV.U32 R4, RZ, RZ, R44 ;  /* 0x000000ffff040224 */ /* 0x000fe200078e002c */
[----:B------:R-:W-:Y:S01]  /*1bd10*/  PRMT R9, RZ, 0x7610, R9 ;  /* 0x00007610ff097816 */ /* 0x000fe20000000009 */
[----:B------:R-:W2:Y:S04]  /*1bd20*/  LDL R44, [R1+0x255c] ;  /* 0x00255c00012c7983 */ /* 0x000ea80000100800 */
[----:B------:R0:W2:Y:S01]  /*1bd30*/  @P0 LDG.E.U8 R28, desc[UR52][R4.64] ;  /* 0x00000034041c0981 */ /* 0x0000a2000c1e1100 */
[----:B------:R-:W-:Y:S01]  /*1bd40*/  PRMT R23, RZ, 0x7610, R23 ;  /* 0x00007610ff177816 */ /* 0x000fe20000000017 */
[----:B0-----:R-:W-:-:S02]  /*1bd50*/  @P0 IMAD.MOV.U32 R5, RZ, RZ, R125 ;  /* 0x000000ffff050224 */ /* 0x001fc400078e007d */
[----:B------:R-:W2:Y:S01]  /*1bd60*/  LDL R125, [R1+0x2558] ;  /* 0x00255800017d7983 */ /* 0x000ea20000100800 */
[----:B------:R-:W-:-:S03]  /*1bd70*/  @P0 IMAD.MOV.U32 R4, RZ, RZ, R48 ;  /* 0x000000ffff040224 */ /* 0x000fc600078e0030 */
[----:B------:R-:W2:Y:S04]  /*1bd80*/  LDL R48, [R1+0x2554] ;  /* 0x0025540001307983 */ /* 0x000ea80000100800 */
[----:B------:R0:W2:Y:S02]  /*1bd90*/  @P0 LDG.E.U8 R9, desc[UR52][R4.64] ;  /* 0x0000003404090981 */ /* 0x0000a4000c1e1100 */
[----:B0-----:R-:W-:Y:S01]  /*1bda0*/  @P1 IMAD.MOV.U32 R4, RZ, RZ, R47 ;  /* 0x000000ffff041224 */ /* 0x001fe200078e002f */
[----:B------:R-:W-:Y:S01]  /*1bdb0*/  PRMT R252, RZ, 0x7610, R252 ;  /* 0x00007610fffc7816 */ /* 0x000fe200000000fc */
[----:B------:R-:W2:Y:S01]  /*1bdc0*/  LDL R47, [R1+0x254c] ;  /* 0x00254c00012f7983 */ /* 0x000ea20000100800 */
[----:B------:R-:W-:-:S03]  /*1bdd0*/  @P1 IMAD.MOV.U32 R5, RZ, RZ, R128 ;  /* 0x000000ffff051224 */ /* 0x000fc600078e0080 */
[----:B------:R-:W2:Y:S04]  /*1bde0*/  LDL R128, [R1+0x2550] ;  /* 0x0025500001807983 */ /* 0x000ea80000100800 */
[----:B------:R0:W2:Y:S02]  /*1bdf0*/  @P1 LDG.E.U8 R23, desc[UR52][R4.64] ;  /* 0x0000003404171981 */ /* 0x0000a4000c1e1100 */
[----:B0-----:R-:W-:Y:S02]  /*1be00*/  @P1 IMAD.MOV.U32 R4, RZ, RZ, R126 ;  /* 0x000000ffff041224 */ /* 0x001fe400078e007e */
[----:B------:R-:W2:Y:S01]  /*1be10*/  LDL R126, [R1+0x2548] ;  /* 0x00254800017e7983 */ /* 0x000ea20000100800 */
[----:B------:R-:W-:Y:S01]  /*1be20*/  @P1 IMAD.MOV.U32 R5, RZ, RZ, R129 ;  /* 0x000000ffff051224 */ /* 0x000fe200078e0081 */
[----:B------:R-:W-:-:S02]  /*1be30*/  PRMT R25, RZ, 0x7610, R25 ;  /* 0x00007610ff197816 */ /* 0x000fc40000000019 */
[----:B------:R-:W-:Y:S01]  /*1be40*/  ISETP.GT.AND P0, PT, R0, 0x6, PT ;  /* 0x000000060000780c */ /* 0x000fe20003f04270 */
[----:B------:R-:W2:Y:S04]  /*1be50*/  LDL R129, [R1+0x2518] ;  /* 0x0025180001817983 */ /* 0x000ea80000100800 */
[----:B------:R3:W2:Y:S02]  /*1be60*/  @P1 LDG.E.U8 R252, desc[UR52][R4.64] ;  /* 0x0000003404fc1981 */ /* 0x0006a4000c1e1100 */
[----:B---3--:R-:W-:Y:S02]  /*1be70*/  @P1 IMAD.MOV.U32 R5, RZ, RZ, R51 ;  /* 0x000000ffff051224 */ /* 0x008fe400078e0033 */
[----:B------:R-:W3:Y:S01]  /*1be80*/  LDL R51, [R1+0x2540] ;  /* 0x0025400001337983 */ /* 0x000ee20000100800 */
[----:B------:R-:W-:-:S03]  /*1be90*/  @P1 IMAD.MOV.U32 R4, RZ, RZ, R45 ;  /* 0x000000ffff041224 */ /* 0x000fc600078e002d */
[----:B------:R-:W3:Y:S01]  /*1bea0*/  LDL R45, [R1+0x2544] ;  /* 0x00254400012d7983 */ /* 0x000ee20000100800 */
[----:B------:R-:W-:-:S03]  /*1beb0*/  PRMT R8, RZ, 0x7610, R8 ;  /* 0x00007610ff087816 */ /* 0x000fc60000000008 */
[----:B------:R4:W3:Y:S02]  /*1bec0*/  @P1 LDG.E.U8 R25, desc[UR52][R4.64] ;  /* 0x0000003404191981 */ /* 0x0008e4000c1e1100 */
[----:B----4-:R-:W-:Y:S02]  /*1bed0*/  @P1 IMAD.MOV.U32 R4, RZ, RZ, R46 ;  /* 0x000000ffff041224 */ /* 0x010fe400078e002e */
[----:B------:R-:W4:Y:S01]  /*1bee0*/  LDL R46, [R1+0x253c] ;  /* 0x00253c00012e7983 */ /* 0x000f220000100800 */
[----:B--2---:R-:W-:-:S03]  /*1bef0*/  @P1 IMAD.MOV.U32 R5, RZ, RZ, R49 ;  /* 0x000000ffff051224 */ /* 0x004fc600078e0031 */
[----:B------:R-:W2:Y:S04]  /*1bf00*/  LDL R49, [R1+0x2538] ;  /* 0x0025380001317983 */ /* 0x000ea80000100800 */
[----:B------:R0:W2:Y:S02]  /*1bf10*/  @P1 LDG.E.U8 R8, desc[UR52][R4.64] ;  /* 0x0000003404081981 */ /* 0x0000a4000c1e1100 */
[----:B0-----:R-:W-:Y:S02]  /*1bf20*/  @P0 IMAD.MOV.U32 R5, RZ, RZ, R127 ;  /* 0x000000ffff050224 */ /* 0x001fe400078e007f */
[----:B------:R-:W2:Y:S01]  /*1bf30*/  LDL R127, [R1+0x2530] ;  /* 0x00253000017f7983 */ /* 0x000ea20000100800 */
[----:B------:R-:W-:Y:S01]  /*1bf40*/  PRMT R245, RZ, 0x7610, R245 ;  /* 0x00007610fff57816 */ /* 0x000fe200000000f5 */
[----:B------:R-:W-:-:S02]  /*1bf50*/  @P0 IMAD.MOV.U32 R4, RZ, RZ, R43 ;  /* 0x000000ffff040224 */ /* 0x000fc400078e002b */
[----:B------:R-:W2:Y:S01]  /*1bf60*/  LDL R43, [R1+0x2534] ;  /* 0x00253400012b7983 */ /* 0x000ea20000100800 */
[----:B------:R-:W-:-:S03]  /*1bf70*/  PRMT R248, RZ, 0x7610, R248 ;  /* 0x00007610fff87816 */ /* 0x000fc600000000f8 */
[----:B------:R0:W2:Y:S01]  /*1bf80*/  @P0 LDG.E.U8 R245, desc[UR52][R4.64] ;  /* 0x0000003404f50981 */ /* 0x0000a2000c1e1100 */
[----:B------:R-:W-:Y:S01]  /*1bf90*/  PRMT R249, RZ, 0x7610, R249 ;  /* 0x00007610fff97816 */ /* 0x000fe200000000f9 */
[----:B0-----:R-:W-:Y:S02]  /*1bfa0*/  @P0 IMAD.MOV.U32 R4, RZ, RZ, R44 ;  /* 0x000000ffff040224 */ /* 0x001fe400078e002c */
[----:B------:R-:W2:Y:S01]  /*1bfb0*/  LDL R44, [R1+0x252c] ;  /* 0x00252c00012c7983 */ /* 0x000ea20000100800 */
[----:B------:R-:W-:-:S03]  /*1bfc0*/  @P0 IMAD.MOV.U32 R5, RZ, RZ, R125 ;  /* 0x000000ffff050224 */ /* 0x000fc600078e007d */
[----:B------:R-:W2:Y:S04]  /*1bfd0*/  LDL R125, [R1+0x2528] ;  /* 0x00252800017d7983 */ /* 0x000ea80000100800 */
[----:B------:R0:W2:Y:S01]  /*1bfe0*/  @P0 LDG.E.U8 R248, desc[UR52][R4.64] ;  /* 0x0000003404f80981 */ /* 0x0000a2000c1e1100 */
[----:B------:R-:W-:Y:S01]  /*1bff0*/  ISETP.GT.AND P1, PT, R0, 0x7, PT ;  /* 0x000000070000780c */ /* 0x000fe20003f24270 */
[----:B0-----:R-:W-:Y:S02]  /*1c000*/  @P0 IMAD.MOV.U32 R4, RZ, RZ, R48 ;  /* 0x000000ffff040224 */ /* 0x001fe400078e0030 */
[----:B------:R-:W2:Y:S01]  /*1c010*/  LDL R48, [R1+0x2524] ;  /* 0x0025240001307983 */ /* 0x000ea20000100800 */
[----:B------:R-:W-:Y:S01]  /*1c020*/  PRMT R250, RZ, 0x7610, R250 ;  /* 0x00007610fffa7816 */ /* 0x000fe200000000fa */
[----:B------:R-:W-:-:S02]  /*1c030*/  @P0 IMAD.MOV.U32 R5, RZ, RZ, R128 ;  /* 0x000000ffff050224 */ /* 0x000fc400078e0080 */
[----:B------:R-:W2:Y:S04]  /*1c040*/  LDL R128, [R1+0x2520] ;  /* 0x0025200001807983 */ /* 0x000ea80000100800 */
[----:B------:R0:W2:Y:S02]  /*1c050*/  @P0 LDG.E.U8 R249, desc[UR52][R4.64] ;  /* 0x0000003404f90981 */ /* 0x0000a4000c1e1100 */
[----:B0-----:R-:W-:Y:S02]  /*1c060*/  @P0 IMAD.MOV.U32 R5, RZ, RZ, R126 ;  /* 0x000000ffff050224 */ /* 0x001fe400078e007e */
[----:B------:R-:W2:Y:S01]  /*1c070*/  LDL R126, [R1+0x251c] ;  /* 0x00251c00017e7983 */ /* 0x000ea20000100800 */
[----:B------:R-:W-:Y:S01]  /*1c080*/  @P0 IMAD.MOV.U32 R4, RZ, RZ, R47 ;  /* 0x000000ffff040224 */ /* 0x000fe200078e002f */
[----:B------:R-:W-:-:S02]  /*1c090*/  PRMT R153, RZ, 0x7610, R153 ;  /* 0x00007610ff997816 */ /* 0x000fc40000000099 */
[----:B------:R-:W2:Y:S04]  /*1c0a0*/  LDL R47, [R1+0x2514] ;  /* 0x00251400012f7983 */ /* 0x000ea80000100800 */
[----:B------:R3:W2:Y:S02]  /*1c0b0*/  @P0 LDG.E.U8 R250, desc[UR52][R4.64] ;  /* 0x0000003404fa0981 */ /* 0x0006a4000c1e1100 */
[----:B---3--:R-:W-:Y:S02]  /*1c0c0*/  @P1 IMAD.MOV.U32 R5, RZ, RZ, R51 ;  /* 0x000000ffff051224 */ /* 0x008fe400078e0033 */
[----:B------:R-:W3:Y:S01]  /*1c0d0*/  LDL R51, [R1+0x2510] ;  /* 0x0025100001337983 */ /* 0x000ee20000100800 */
[----:B------:R-:W-:Y:S01]  /*1c0e0*/  @P1 IMAD.MOV.U32 R4, RZ, RZ, R45 ;  /* 0x000000ffff041224 */ /* 0x000fe200078e002d */
[----:B------:R-:W-:-:S02]  /*1c0f0*/  PRMT R244, RZ, 0x7610, R244 ;  /* 0x00007610fff47816 */ /* 0x000fc400000000f4 */
[----:B------:R-:W3:Y:S04]  /*1c100*/  LDL R45, [R1+0x250c] ;  /* 0x00250c00012d7983 */ /* 0x000ee80000100800 */
[----:B------:R4:W3:Y:S02]  /*1c110*/  @P1 LDG.E.U8 R153, desc[UR52][R4.64] ;  /* 0x0000003404991981 */ /* 0x0008e4000c1e1100 */
[----:B----4-:R-:W-:Y:S01]  /*1c120*/  @P1 IMAD.MOV.U32 R4, RZ, RZ, R46 ;  /* 0x000000ffff041224 */ /* 0x010fe200078e002e */
[----:B------:R-:W-:Y:S01]  /*1c130*/  PRMT R246, RZ, 0x7610, R246 ;  /* 0x00007610fff67816 */ /* 0x000fe200000000f6 */
[----:B------:R-:W4:Y:S01]  /*1c140*/  LDL R46, [R1+0x2504] ;  /* 0x00250400012e7983 */ /* 0x000f220000100800 */
[----:B--2---:R-:W-:-:S03]  /*1c150*/  @P1 IMAD.MOV.U32 R5, RZ, RZ, R49 ;  /* 0x000000ffff051224 */ /* 0x004fc600078e0031 */
[----:B------:R-:W2:Y:S04]  /*1c160*/  LDL R49, [R1+0x2508] ;  /* 0x0025080001317983 */ /* 0x000ea80000100800 */
[----:B------:R0:W4:Y:S02]  /*1c170*/  @P1 LDG.E.U8 R244, desc[UR52][R4.64] ;  /* 0x0000003404f41981 */ /* 0x000124000c1e1100 */
[----:B0-----:R-:W-:Y:S02]  /*1c180*/  @P1 IMAD.MOV.U32 R5, RZ, RZ, R127 ;  /* 0x000000ffff051224 */ /* 0x001fe400078e007f */
[----:B------:R-:W4:Y:S01]  /*1c190*/  LDL R127, [R1+0x2500] ;  /* 0x00250000017f7983 */ /* 0x000f220000100800 */
[----:B------:R-:W-:Y:S01]  /*1c1a0*/  ISETP.GT.AND P0, PT, R0, 0x8, PT ;  /* 0x000000080000780c */ /* 0x000fe20003f04270 */
[----:B------:R-:W-:Y:S01]  /*1c1b0*/  @P1 IMAD.MOV.U32 R4, RZ, RZ, R43 ;  /* 0x000000ffff041224 */ /* 0x000fe200078e002b */
[----:B------:R-:W-:Y:S01]  /*1c1c0*/  PRMT R247, RZ, 0x7610, R247 ;  /* 0x00007610fff77816 */ /* 0x000fe200000000f7 */
[----:B------:R-:W4:Y:S04]  /*1c1d0*/  LDL R43, [R1+0x24fc] ;  /* 0x0024fc00012b7983 */ /* 0x000f280000100800 */
[----:B------:R0:W4:Y:S01]  /*1c1e0*/  @P1 LDG.E.U8 R246, desc[UR52][R4.64] ;  /* 0x0000003404f61981 */ /* 0x000122000c1e1100 */
[----:B------:R-:W-:Y:S01]  /*1c1f0*/  PRMT R239, RZ, 0x7610, R239 ;  /* 0x00007610ffef7816 */ /* 0x000fe200000000ef */
[----:B0-----:R-:W-:-:S02]  /*1c200*/  @P1 IMAD.MOV.U32 R4, RZ, RZ, R44 ;  /* 0x000000ffff041224 */ /* 0x001fc400078e002c */
[----:B------:R-:W4:Y:S01]  /*1c210*/  LDL R44, [R1+0x24f4] ;  /* 0x0024f400012c7983 */ /* 0x000f220000100800 */
[----:B------:R-:W-:-:S03]  /*1c220*/  @P1 IMAD.MOV.U32 R5, RZ, RZ, R125 ;  /* 0x000000ffff051224 */ /* 0x000fc600078e007d */
[----:B------:R-:W4:Y:S04]  /*1c230*/  LDL R125, [R1+0x24f8] ;  /* 0x0024f800017d7983 */ /* 0x000f280000100800 */
[----:B------:R0:W4:Y:S02]  /*1c240*/  @P1 LDG.E.U8 R247, desc[UR52][R4.64] ;  /* 0x0000003404f71981 */ /* 0x000124000c1e1100 */
[----:B0-----:R-:W-:Y:S01]  /*1c250*/  @P0 IMAD.MOV.U32 R4, RZ, RZ, R48 ;  /* 0x000000ffff040224 */ /* 0x001fe200078e0030 */
[----:B------:R-:W-:Y:S01]  /*1c260*/  PRMT R241, RZ, 0x7610, R241 ;  /* 0x00007610fff17816 */ /* 0x000fe200000000f1 */
[----:B------:R-:W4:Y:S01]  /*1c270*/  LDL R48, [R1+0x24ec] ;  /* 0x0024ec0001307983 */ /* 0x000f220000100800 */
[----:B------:R-:W-:-:S03]  /*1c280*/  @P0 IMAD.MOV.U32 R5, RZ, RZ, R128 ;  /* 0x000000ffff050224 */ /* 0x000fc600078e0080 */
[----:B------:R-:W4:Y:S04]  /*1c290*/  LDL R128, [R1+0x24f0] ;  /* 0x0024f00001807983 */ /* 0x000f280000100800 */
[----:B------:R0:W4:Y:S02]  /*1c2a0*/  @P0 LDG.E.U8 R239, desc[UR52][R4.64] ;  /* 0x0000003404ef0981 */ /* 0x000124000c1e1100 */
[----:B0-----:R-:W-:Y:S02]  /*1c2b0*/  @P0 IMAD.MOV.U32 R4, RZ, RZ, R126 ;  /* 0x000000ffff040224 */ /* 0x001fe400078e007e */
[----:B------:R-:W4:Y:S01]  /*1c2c0*/  LDL R126, [R1+0x24e8] ;  /* 0x0024e800017e7983 */ /* 0x000f220000100800 */
[----:B------:R-:W-:Y:S01]  /*1c2d0*/  @P0 IMAD.MOV.U32 R5, RZ, RZ, R129 ;  /* 0x000000ffff050224 */ /* 0x000fe200078e0081 */
[----:B------:R-:W-:-:S02]  /*1c2e0*/  PRMT R242, RZ, 0x7610, R242 ;  /* 0x00007610fff27816 */ /* 0x000fc400000000f2 */
[----:B------:R-:W-:Y:S01]  /*1c2f0*/  ISETP.GT.AND P1, PT, R0, 0x9, PT ;  /* 0x000000090000780c */ /* 0x000fe20003f24270 */
[----:B------:R-:W4:Y:S04]  /*1c300*/  LDL R129, [R1+0x24b8] ;  /* 0x0024b80001817983 */ /* 0x000f280000100800 */
[----:B------:R3:W4:Y:S02]  /*1c310*/  @P0 LDG.E.U8 R241, desc[UR52][R4.64] ;  /* 0x0000003404f10981 */ /* 0x000724000c1e1100 */
[----:B---3--:R-:W-:Y:S02]  /*1c320*/  @P0 IMAD.MOV.U32 R5, RZ, RZ, R51 ;  /* 0x000000ffff050224 */ /* 0x008fe400078e0033 */
[----:B------:R-:W3:Y:S01]  /*1c330*/  LDL R51, [R1+0x24e0] ;  /* 0x0024e00001337983 */ /* 0x000ee20000100800 */
[----:B------:R-:W-:-:S03]  /*1c340*/  @P0 IMAD.MOV.U32 R4, RZ, RZ, R47 ;  /* 0x000000ffff040224 */ /* 0x000fc600078e002f */
[----:B------:R-:W3:Y:S01]  /*1c350*/  LDL R47, [R1+0x24e4] ;  /* 0x0024e400012f7983 */ /* 0x000ee20000100800 */
[----:B------:R-:W-:-:S03]  /*1c360*/  PRMT R243, RZ, 0x7610, R243 ;  /* 0x00007610fff37816 */ /* 0x000fc600000000f3 */
[----:B------:R0:W3:Y:S02]  /*1c370*/  @P0 LDG.E.U8 R242, desc[UR52][R4.64] ;  /* 0x0000003404f20981 */ /* 0x0000e4000c1e1100 */
[----:B0-----:R-:W-:Y:S02]  /*1c380*/  @P0 IMAD.MOV.U32 R4, RZ, RZ, R45 ;  /* 0x000000ffff040224 */ /* 0x001fe400078e002d */
[----:B------:R-:W3:Y:S01]  /*1c390*/  LDL R45, [R1+0x24dc] ;  /* 0x0024dc00012d7983 */ /* 0x000ee20000100800 */
[----:B--2---:R-:W-:-:S03]  /*1c3a0*/  @P0 IMAD.MOV.U32 R5, RZ, RZ, R49 ;  /* 0x000000ffff050224 */ /* 0x004fc600078e0031 */
[----:B------:R-:W2:Y:S04]  /*1c3b0*/  LDL R49, [R1+0x24d8] ;  /* 0x0024d80001317983 */ /* 0x000ea80000100800 */
[----:B------:R4:W2:Y:S02]  /*1c3c0*/  @P0 LDG.E.U8 R243, desc[UR52][R4.64] ;  /* 0x0000003404f30981 */ /* 0x0008a4000c1e1100 */
[----:B----4-:R-:W-:Y:S02]  /*1c3d0*/  @P1 IMAD.MOV.U32 R5, RZ, RZ, R127 ;  /* 0x000000ffff051224 */ /* 0x010fe400078e007f */
[----:B------:R-:W4:Y:S01]  /*1c3e0*/  LDL R127, [R1+0x24d0] ;  /* 0x0024d000017f7983 */ /* 0x000f220000100800 */
[----:B------:R-:W-:Y:S01]  /*1c3f0*/  PRMT R154, RZ, 0x7610, R154 ;  /* 0x00007610ff9a7816 */ /* 0x000fe2000000009a */
[----:B------:R-:W-:-:S02]  /*1c400*/  @P1 IMAD.MOV.U32 R4, RZ, RZ, R46 ;  /* 0x000000ffff041224 */ /* 0x000fc400078e002e */
[----:B------:R-:W4:Y:S01]  /*1c410*/  LDL R46, [R1+0x24d4] ;  /* 0x0024d400012e7983 */ /* 0x000f220000100800 */
[----:B------:R-:W-:-:S03]  /*1c420*/  PRMT R237, RZ, 0x7610, R237 ;  /* 0x00007610ffed7816 */ /* 0x000fc600000000ed */
[----:B------:R0:W4:Y:S01]  /*1c430*/  @P1 LDG.E.U8 R154, desc[UR52][R4.64] ;  /* 0x00000034049a1981 */ /* 0x000122000c1e1100 */
[----:B------:R-:W-:Y:S01]  /*1c440*/  PRMT R238, RZ, 0x7610, R238 ;  /* 0x00007610ffee7816 */ /* 0x000fe200000000ee */
[----:B0-----:R-:W-:Y:S02]  /*1c450*/  @P1 IMAD.MOV.U32 R4, RZ, RZ, R43 ;  /* 0x000000ffff041224 */ /* 0x001fe400078e002b */
[----:B------:R-:W4:Y:S01]  /*1c460*/  LDL R43, [R1+0x24cc] ;  /* 0x0024cc00012b7983 */ /* 0x000f220000100800 */
[----:B------:R-:W-:-:S03]  /*1c470*/  @P1 IMAD.MOV.U32 R5, RZ, RZ, R125 ;  /* 0x000000ffff051224 */ /* 0x000fc600078e007d */
[----:B------:R-:W4:Y:S04]  /*1c480*/  LDL R125, [R1+0x24c8] ;  /* 0x0024c800017d7983 */ /* 0x000f280000100800 */
[----:B------:R0:W4:Y:S01]  /*1c490*/  @P1 LDG.E.U8 R237, desc[UR52][R4.64] ;  /* 0x0000003404ed1981 */ /* 0x000122000c1e1100 */
[----:B------:R-:W-:Y:S01]  /*1c4a0*/  ISETP.GT.AND P0, PT, R0, 0xa, PT ;  /* 0x0000000a0000780c */ /* 0x000fe20003f04270 */
[----:B0-----:R-:W-:Y:S02]  /*1c4b0*/  @P1 IMAD.MOV.U32 R4, RZ, RZ, R44 ;  /* 0x000000ffff041224 */ /* 0x001fe400078e002c */
[----:B------:R-:W4:Y:S01]  /*1c4c0*/  LDL R44, [R1+0x24c4] ;  /* 0x0024c400012c7983 */ /* 0x000f220000100800 */
[----:B------:R-:W-:Y:S01]  /*1c4d0*/  PRMT R240, RZ, 0x7610, R240 ;  /* 0x00007610fff07816 */ /* 0x000fe200000000f0 */
[----:B------:R-:W-:-:S02]  /*1c4e0*/  @P1 IMAD.MOV.U32 R5, RZ, RZ, R128 ;  /* 0x000000ffff051224 */ /* 0x000fc400078e0080 */
[----:B------:R-:W4:Y:S04]  /*1c4f0*/  LDL R128, [R1+0x24c0] ;  /* 0x0024c00001807983 */ /* 0x000f280000100800 */
[----:B------:R0:W4:Y:S02]  /*1c500*/  @P1 LDG.E.U8 R238, desc[UR52][R4.64] ;  /* 0x0000003404ee1981 */ /* 0x000124000c1e1100 */
[----:B0-----:R-:W-:Y:S02]  /*1c510*/  @P1 IMAD.MOV.U32 R5, RZ, RZ, R126 ;  /* 0x000000ffff051224 */ /* 0x001fe400078e007e */
[----:B------:R-:W4:Y:S01]  /*1c520*/  LDL R126, [R1+0x24bc] ;  /* 0x0024bc00017e7983 */ /* 0x000f220000100800 */
[----:B------:R-:W-:Y:S01]  /*1c530*/  @P1 IMAD.MOV.U32 R4, RZ, RZ, R48 ;  /* 0x000000ffff041224 */ /* 0x000fe200078e0030 */
[----:B------:R-:W-:-:S02]  /*1c540*/  PRMT R233, RZ, 0x7610, R233 ;  /* 0x00007610ffe97816 */ /* 0x000fc400000000e9 */
[----:B------:R-:W4:Y:S04]  /*1c550*/  LDL R48, [R1+0x24b4] ;  /* 0x0024b40001307983 */ /* 0x000f280000100800 */
[----:B------:R3:W4:Y:S02]  /*1c560*/  @P1 LDG.E.U8 R240, desc[UR52][R4.64] ;  /* 0x0000003404f01981 */ /* 0x000724000c1e1100 */
[----:B---3--:R-:W-:Y:S02]  /*1c570*/  @P0 IMAD.MOV.U32 R5, RZ, RZ, R51 ;  /* 0x000000ffff050224 */ /* 0x008fe400078e0033 */
[----:B------:R-:W3:Y:S01]  /*1c580*/  LDL R51, [R1+0x24b0] ;  /* 0x0024b00001337983 */ /* 0x000ee20000100800 */
[----:B------:R-:W-:Y:S01]  /*1c590*/  @P0 IMAD.MOV.U32 R4, RZ, RZ, R47 ;  /* 0x000000ffff040224 */ /* 0x000fe200078e002f */
[----:B------:R-:W-:-:S02]  /*1c5a0*/  PRMT R234, RZ, 0x7610, R234 ;  /* 0x00007610ffea7816 */ /* 0x000fc400000000ea */
[----:B------:R-:W3:Y:S04]  /*1c5b0*/  LDL R47, [R1+0x24ac] ;  /* 0x0024ac00012f7983 */ /* 0x000ee80000100800 */
[----:B------:R0:W3:Y:S02]  /*1c5c0*/  @P0 LDG.E.U8 R233, desc[UR52][R4.64] ;  /* 0x0000003404e90981 */ /* 0x0000e4000c1e1100 */
[----:B0-----:R-:W-:Y:S01]  /*1c5d0*/  @P0 IMAD.MOV.U32 R4, RZ, RZ, R45 ;  /* 0x000000ffff040224 */ /* 0x001fe200078e002d */
[----:B------:R-:W-:Y:S01]  /*1c5e0*/  PRMT R235, RZ, 0x7610, R235 ;  /* 0x00007610ffeb7816 */ /* 0x000fe200000000eb */
[----:B------:R-:W3:Y:S01]  /*1c5f0*/  LDL R45, [R1+0x24a4] ;  /* 0x0024a400012d7983 */ /* 0x000ee20000100800 */
[----:B--2---:R-:W-:-:S03]  /*1c600*/  @P0 IMAD.MOV.U32 R5, RZ, RZ, R49 ;  /* 0x000000ffff050224 */ /* 0x004fc600078e0031 */
[----:B------:R-:W2:Y:S04]  /*1c610*/  LDL R49, [R1+0x24a8] ;  /* 0x0024a80001317983 */ /* 0x000ea80000100800 */
[----:B------:R4:W2:Y:S02]  /*1c620*/  @P0 LDG.E.U8 R234, desc[UR52][R4.64] ;  /* 0x0000003404ea0981 */ /* 0x0008a4000c1e1100 */
[----:B----4-:R-:W-:Y:S02]  /*1c630*/  @P0 IMAD.MOV.U32 R5, RZ, RZ, R127 ;  /* 0x000000ffff050224 */ /* 0x010fe400078e007f */
        /* <DEDUP_REMOVED lines=58> */
[----:B------:R-:W-:-:S03]  /*1c9e0*/  @P0 IMAD.MOV.U32 R4, RZ, RZ, R44 ;  /* 0x000000ffff040224 */ /* 0x000fc600078e002c */
[----:B------:R-:W4:Y:S04]  /*1c9f0*/  LDL R44, [R1+0x2454] ;  /* 0x00245400012c7983 */ /* 0x000f280000100800 */
[----:B------:R3:W4:Y:S01]  /*1ca00*/  @P0 LDG.E.U8 R228, desc[UR52][R4.64] ;  /* 0x0000003404e40981 */ /* 0x000722000c1e1100 */
[----:B------:R-:W-:Y:S01]  /*1ca10*/  PRMT R221, RZ, 0x7610, R221 ;  /* 0x00007610ffdd7816 */ /* 0x000fe200000000dd */
[----:B---3--:R-:W-:Y:S02]  /*1ca20*/  @P1 IMAD.MOV.U32 R5, RZ, RZ, R51 ;  /* 0x000000ffff051224 */ /* 0x008fe400078e0033 */
[----:B------:R-:W3:Y:S01]  /*1ca30*/  LDL R51, [R1+0x2450] ;  /* 0x0024500001337983 */ /* 0x000ee20000100800 */
[----:B------:R-:W-:-:S03]  /*1ca40*/  @P1 IMAD.MOV.U32 R4, RZ, RZ, R48 ;  /* 0x000000ffff041224 */ /* 0x000fc600078e0030 */
[----:B------:R-:W3:Y:S01]  /*1ca50*/  LDL R48, [R1+0x244c] ;  /* 0x00244c0001307983 */ /* 0x000ee20000100800 */
[----:B------:R-:W-:-:S03]  /*1ca60*/  PRMT R222, RZ, 0x7610, R222 ;  /* 0x00007610ffde7816 */ /* 0x000fc600000000de */
        /* <DEDUP_REMOVED lines=33> */
[----:B0-----:R-:W-:Y:S02]  /*1cc80*/  @P0 IMAD.MOV.U32 R4, RZ, RZ, R44 ;  /* 0x000000ffff040224 */ /* 0x001fe400078e002c */
[----:B---3--:R-:W-:Y:S01]  /*1cc90*/  @P0 IMAD.MOV.U32 R5, RZ, RZ, R51 ;  /* 0x000000ffff050224 */ /* 0x008fe200078e0033 */
[----:B------:R-:W3:Y:S04]  /*1cca0*/  LDL R44, [R1+0x2424] ;  /* 0x00242400012c7983 */ /* 0x000ee80000100800 */
[----:B------:R-:W3:Y:S04]  /*1ccb0*/  LDL R51, [R1+0x2420] ;  /* 0x0024200001337983 */ /* 0x000ee80000100800 */
[----:B------:R0:W3:Y:S01]  /*1ccc0*/  @P0 LDG.E.U8 R218, desc[UR52][R4.64] ;  /* 0x0000003404da0981 */ /* 0x0000e2000c1e1100 */
[----:B------:R-:W-:Y:S01]  /*1ccd0*/  PRMT R220, RZ, 0x7610, R220 ;  /* 0x00007610ffdc7816 */ /* 0x000fe200000000dc */
[----:B0-----:R-:W-:-:S02]  /*1cce0*/  @P0 IMAD.MOV.U32 R4, RZ, RZ, R48 ;  /* 0x000000ffff040224 */ /* 0x001fc400078e0030 */
        /* <DEDUP_REMOVED lines=29> */
[----:B------:R3:W4:Y:S01]  /*1cec0*/  @P1 LDG.E.U8 R213, desc[UR52][R4.64] ;  /* 0x0000003404d51981 */ /* 0x000722000c1e1100 */
[----:B------:R-:W-:Y:S01]  /*1ced0*/  PRMT R215, RZ, 0x7610, R215 ;  /* 0x00007610ffd77816 */ /* 0x000fe200000000d7 */
[----:B---3--:R-:W-:Y:S02]  /*1cee0*/  @P0 IMAD.MOV.U32 R4, RZ, RZ, R44 ;  /* 0x000000ffff040224 */ /* 0x008fe400078e002c */
[----:B------:R-:W3:Y:S01]  /*1cef0*/  LDL R44, [R1+0x23ec] ;  /* 0x0023ec00012c7983 */ /* 0x000ee20000100800 */
[----:B------:R-:W-:-:S03]  /*1cf00*/  @P0 IMAD.MOV.U32 R5, RZ, RZ, R51 ;  /* 0x000000ffff050224 */ /* 0x000fc600078e0033 */
[----:B------:R-:W3:Y:S04]  /*1cf10*/  LDL R51, [R1+0x23f0] ;  /* 0x0023f00001337983 */ /* 0x000ee80000100800 */
[----:B------:R0:W3:Y:S02]  /*1cf20*/  @P0 LDG.E.U8 R214, desc[UR52][R4.64] ;  /* 0x0000003404d60981 */ /* 0x0000e4000c1e1100 */
[----:B0-----:R-:W-:Y:S02]  /*1cf30*/  @P0 IMAD.MOV.U32 R4, RZ, RZ, R48 ;  /* 0x000000ffff040224 */ /* 0x001fe400078e0030 */
[----:B------:R-:W3:Y:S01]  /*1cf40*/  LDL R48, [R1+0x23e8] ;  /* 0x0023e80001307983 */ /* 0x000ee20000100800 */
[----:B--2---:R-:W-:Y:S01]  /*1cf50*/  @P0 IMAD.MOV.U32 R5, RZ, RZ, R49 ;  /* 0x000000ffff050224 */ /* 0x004fe200078e0031 */
[----:B------:R-:W-:-:S02]  /*1cf60*/  PRMT R217, RZ, 0x7610, R217 ;  /* 0x00007610ffd97816 */ /* 0x000fc400000000d9 */
[----:B------:R-:W2:Y:S04]  /*1cf70*/  LDL R49, [R1+0x23e4] ;  /* 0x0023e40001317983 */ /* 0x000ea80000100800 */
[----:B------:R4:W2:Y:S02]  /*1cf80*/  @P0 LDG.E.U8 R215, desc[UR52][R4.64] ;  /* 0x0000003404d70981 */ /* 0x0008a4000c1e1100 */
[----:B----4-:R-:W-:Y:S02]  /*1cf90*/  @P0 IMAD.MOV.U32 R5, RZ, RZ, R127 ;  /* 0x000000ffff050224 */ /* 0x010fe400078e007f */
[----:B------:R-:W4:Y:S01]  /*1cfa0*/  LDL R127, [R1+0x23e0] ;  /* 0x0023e000017f7983 */ /* 0x000f220000100800 */
        /* <DEDUP_REMOVED lines=24> */
[----:B0-----:R-:W-:Y:S02]  /*1d130*/  @P1 IMAD.MOV.U32 R4, RZ, RZ, R43 ;  /* 0x000000ffff041224 */ /* 0x001fe400078e002b */
[----:B------:R-:W2:Y:S01]  /*1d140*/  LDL R43, [R1+0x23c4] ;  /* 0x0023c400012b7983 */ /* 0x000ea20000100800 */
[----:B---3--:R-:W-:-:S03]  /*1d150*/  @P1 IMAD.MOV.U32 R5, RZ, RZ, R51 ;  /* 0x000000ffff051224 */ /* 0x008fc600078e0033 */
[----:B------:R-:W3:Y:S04]  /*1d160*/  LDL R51, [R1+0x23c0] ;  /* 0x0023c00001337983 */ /* 0x000ee80000100800 */
[----:B------:R0:W3:Y:S01]  /*1d170*/  @P1 LDG.E.U8 R210, desc[UR52][R4.64] ;  /* 0x0000003404d21981 */ /* 0x0000e2000c1e1100 */
[----:B------:R-:W-:Y:S01]  /*1d180*/  PRMT R212, RZ, 0x7610, R212 ;  /* 0x00007610ffd47816 */ /* 0x000fe200000000d4 */
[----:B0-----:R-:W-:Y:S02]  /*1d190*/  @P1 IMAD.MOV.U32 R5, RZ, RZ, R48 ;  /* 0x000000ffff051224 */ /* 0x001fe400078e0030 */
[----:B------:R-:W3:Y:S01]  /*1d1a0*/  LDL R48, [R1+0x23b8] ;  /* 0x0023b80001307983 */ /* 0x000ee20000100800 */
[----:B------:R-:W-:-:S03]  /*1d1b0*/  @P1 IMAD.MOV.U32 R4, RZ, RZ, R44 ;  /* 0x000000ffff041224 */ /* 0x000fc600078e002c */
[----:B------:R-:W3:Y:S04]  /*1d1c0*/  LDL R44, [R1+0x23bc] ;  /* 0x0023bc00012c7983 */ /* 0x000ee80000100800 */
[----:B------:R4:W3:Y:S02]  /*1d1d0*/  @P1 LDG.E.U8 R212, desc[UR52][R4.64] ;  /* 0x0000003404d41981 */ /* 0x0008e4000c1e1100 */
[----:B----4-:R-:W-:Y:S02]  /*1d1e0*/  @P0 IMAD.MOV.U32 R5, RZ, RZ, R127 ;  /* 0x000000ffff050224 */ /* 0x010fe400078e007f */
[----:B------:R-:W4:Y:S01]  /*1d1f0*/  LDL R127, [R1+0x23b0] ;  /* 0x0023b000017f7983 */ /* 0x000f220000100800 */
[----:B------:R-:W-:Y:S01]  /*1d200*/  PRMT R203, RZ, 0x7610, R203 ;  /* 0x00007610ffcb7816 */ /* 0x000fe200000000cb */
[----:B--2---:R-:W-:-:S02]  /*1d210*/  @P0 IMAD.MOV.U32 R4, RZ, RZ, R49 ;  /* 0x000000ffff040224 */ /* 0x004fc400078e0031 */
        /* <DEDUP_REMOVED lines=22> */
[----:B0-----:R-:W-:Y:S01]  /*1d380*/  @P1 IMAD.MOV.U32 R4, RZ, RZ, R43 ;  /* 0x000000ffff041224 */ /* 0x001fe200078e002b */
[----:B------:R-:W-:Y:S01]  /*1d390*/  PRMT R200, RZ, 0x7610, R200 ;  /* 0x00007610ffc87816 */ /* 0x000fe200000000c8 */
[----:B------:R-:W2:Y:S01]  /*1d3a0*/  LDL R43, [R1+0x238c] ;  /* 0x00238c00012b7983 */ /* 0x000ea20000100800 */
[----:B---3--:R-:W-:-:S03]  /*1d3b0*/  @P1 IMAD.MOV.U32 R5, RZ, RZ, R51 ;  /* 0x000000ffff051224 */ /* 0x008fc600078e0033 */
[----:B------:R-:W3:Y:S04]  /*1d3c0*/  LDL R51, [R1+0x2390] ;  /* 0x0023900001337983 */ /* 0x000ee80000100800 */
[----:B------:R0:W3:Y:S02]  /*1d3d0*/  @P1 LDG.E.U8 R199, desc[UR52][R4.64] ;  /* 0x0000003404c71981 */ /* 0x0000e4000c1e1100 */
        /* <DEDUP_REMOVED lines=8> */
[----:B--2---:R-:W-:Y:S01]  /*1d460*/  @P1 IMAD.MOV.U32 R4, RZ, RZ, R49 ;  /* 0x000000ffff041224 */ /* 0x004fe200078e0031 */
[----:B------:R-:W-:Y:S01]  /*1d470*/  ISETP.GT.AND P0, PT, R0, 0x14, PT ;  /* 0x000000140000780c */ /* 0x000fe20003f04270 */
        /* <DEDUP_REMOVED lines=33> */
[----:B0-----:R-:W-:Y:S02]  /*1d690*/  @P1 IMAD.MOV.U32 R4, RZ, RZ, R44 ;  /* 0x000000ffff041224 */ /* 0x001fe400078e002c */
[----:B------:R-:W3:Y:S01]  /*1d6a0*/  LDL R44, [R1+0x2354] ;  /* 0x00235400012c7983 */ /* 0x000ee20000100800 */
[----:B----4-:R-:W-:-:S03]  /*1d6b0*/  @P1 IMAD.MOV.U32 R5, RZ, RZ, R127 ;  /* 0x000000ffff051224 */ /* 0x010fc600078e007f */
[----:B------:R-:W4:Y:S01]  /*1d6c0*/  LDL R127, [R1+0x2350] ;  /* 0x00235000017f7983 */ /* 0x000f220000100800 */
[----:B------:R-:W-:Y:S02]  /*1d6d0*/  PRMT R191, RZ, 0x7610, R191 ;  /* 0x00007610ffbf7816 */ /* 0x000fe400000000bf */
[----:B------:R-:W-:-:S04]  /*1d6e0*/  PRMT R192, RZ, 0x7610, R192 ;  /* 0x00007610ffc07816 */ /* 0x000fc800000000c0 */
[----:B------:R2:W4:Y:S01]  /*1d6f0*/  @P1 LDG.E.U8 R191, desc[UR52][R4.64] ;  /* 0x0000003404bf1981 */ /* 0x000522000c1e1100 */
[----:B------:R-:W-:Y:S01]  /*1d700*/  PRMT R193, RZ, 0x7610, R193 ;  /* 0x00007610ffc17816 */ /* 0x000fe200000000c1 */
[----:B--2---:R-:W-:Y:S02]  /*1d710*/  @P1 IMAD.MOV.U32 R4, RZ, RZ, R49 ;  /* 0x000000ffff041224 */ /* 0x004fe400078e0031 */
        /* <DEDUP_REMOVED lines=33> */
[----:B------:R-:W-:Y:S02]  /*1d930*/  ISETP.GT.AND P1, PT, R0, 0x17, PT ;  /* 0x000000170000780c */ /* 0x000fe40003f24270 */
[----:B------:R-:W-:Y:S02]  /*1d940*/  PRMT R190, RZ, 0x7610, R190 ;  /* 0x00007610ffbe7816 */ /* 0x000fe400000000be */
[----:B------:R2:W4:Y:S01]  /*1d950*/  @P0 LDG.E.U8 R189, desc[UR52][R4.64] ;  /* 0x0000003404bd0981 */ /* 0x000522000c1e1100 */
[----:B------:R-:W-:Y:S01]  /*1d960*/  PRMT R183, RZ, 0x7610, R183 ;  /* 0x00007610ffb77816 */ /* 0x000fe200000000b7 */
[----:B--2---:R-:W-:Y:S02]  /*1d970*/  @P0 IMAD.MOV.U32 R4, RZ, RZ, R49 ;  /* 0x000000ffff040224 */ /* 0x004fe400078e0031 */
        /* <DEDUP_REMOVED lines=26> */
[----:B------:R-:W3:Y:S01]  /*1db20*/  LDL R46, [R1+0x22fc] ;  /* 0x0022fc00012e7983 */ /* 0x000ee20000100800 */
[----:B------:R-:W-:-:S03]  /*1db30*/  PRMT R179, RZ, 0x7610, R179 ;  /* 0x00007610ffb37816 */ /* 0x000fc600000000b3 */
[----:B------:R0:W3:Y:S02]  /*1db40*/  @P1 LDG.E.U8 R186, desc[UR52][R4.64] ;  /* 0x0000003404ba1981 */ /* 0x0000e4000c1e1100 */
[----:B0-----:R-:W-:Y:S02]  /*1db50*/  @P0 IMAD.MOV.U32 R4, RZ, RZ, R43 ;  /* 0x000000ffff040224 */ /* 0x001fe400078e002b */
[----:B------:R-:W3:Y:S01]  /*1db60*/  LDL R43, [R1+0x22f4] ;  /* 0x0022f400012b7983 */ /* 0x000ee20000100800 */
[----:B----4-:R-:W-:-:S03]  /*1db70*/  @P0 IMAD.MOV.U32 R5, RZ, RZ, R127 ;  /* 0x000000ffff050224 */ /* 0x010fc600078e007f */
[----:B------:R-:W4:Y:S04]  /*1db80*/  LDL R127, [R1+0x22f0] ;  /* 0x0022f000017f7983 */ /* 0x000f280000100800 */
[----:B------:R0:W4:Y:S02]  /*1db90*/  @P0 LDG.E.U8 R179, desc[UR52][R4.64] ;  /* 0x0000003404b30981 */ /* 0x000124000c1e1100 */
[----:B0-----:R-:W-:Y:S02]  /*1dba0*/  @P0 IMAD.MOV.U32 R4, RZ, RZ, R44 ;  /* 0x000000ffff040224 */ /* 0x001fe400078e002c */
[----:B------:R-:W4:Y:S01]  /*1dbb0*/  LDL R44, [R1+0x22ec] ;  /* 0x0022ec00012c7983 */ /* 0x000f220000100800 */
[----:B------:R-:W-:Y:S02]  /*1dbc0*/  PRMT R180, RZ, 0x7610, R180 ;  /* 0x00007610ffb47816 */ /* 0x000fe400000000b4 */
[----:B------:R-:W-:Y:S01]  /*1dbd0*/  PRMT R181, RZ, 0x7610, R181 ;  /* 0x00007610ffb57816 */ /* 0x000fe200000000b5 */
[----:B--2---:R-:W-:-:S02]  /*1dbe0*/  @P0 IMAD.MOV.U32 R5, RZ, RZ, R125 ;  /* 0x000000ffff050224 */ /* 0x004fc400078e007d */
        /* <DEDUP_REMOVED lines=34> */
[----:B------:R-:W-:Y:S02]  /*1de10*/  ISETP.GT.AND P0, PT, R0, 0x1a, PT ;  /* 0x0000001a0000780c */ /* 0x000fe40003f04270 */
[----:B------:R-:W-:-:S02]  /*1de20*/  PRMT R178, RZ, 0x7610, R178 ;  /* 0x00007610ffb27816 */ /* 0x000fc400000000b2 */
[----:B------:R-:W-:Y:S01]  /*1de30*/  PRMT R171, RZ, 0x7610, R171 ;  /* 0x00007610ffab7816 */ /* 0x000fe200000000ab */
[----:B--2---:R-:W-:Y:S02]  /*1de40*/  @P1 IMAD.MOV.U32 R5, RZ, RZ, R125 ;  /* 0x000000ffff051224 */ /* 0x004fe400078e007d */
        /* <DEDUP_REMOVED lines=14> */
[----:B------:R0:W2:Y:S01]  /*1df30*/  @P0 LDG.E.U8 R172, desc[UR52][R4.64] ;  /* 0x0000003404ac0981 */ /* 0x0000a2000c1e1100 */
[----:B------:R-:W-:Y:S01]  /*1df40*/  PRMT R174, RZ, 0x7610, R174 ;  /* 0x00007610ffae7816 */ /* 0x000fe200000000ae */
[----:B0-----:R-:W-:Y:S02]  /*1df50*/  @P0 IMAD.MOV.U32 R4, RZ, RZ, R47 ;  /* 0x000000ffff040224 */ /* 0x001fe400078e002f */
[----:B------:R-:W2:Y:S01]  /*1df60*/  LDL R47, [R1+0x22a4] ;  /* 0x0022a400012f7983 */ /* 0x000ea20000100800 */
[----:B---3--:R-:W-:-:S03]  /*1df70*/  @P0 IMAD.MOV.U32 R5, RZ, RZ, R51 ;  /* 0x000000ffff050224 */ /* 0x008fc600078e0033 */
[----:B------:R-:W3:Y:S04]  /*1df80*/  LDL R51, [R1+0x22a0] ;  /* 0x0022a00001337983 */ /* 0x000ee80000100800 */
[----:B------:R0:W3:Y:S02]  /*1df90*/  @P0 LDG.E.U8 R173, desc[UR52][R4.64] ;  /* 0x0000003404ad0981 */ /* 0x0000e4000c1e1100 */
[----:B0-----:R-:W-:Y:S02]  /*1dfa0*/  @P0 IMAD.MOV.U32 R4, RZ, RZ, R45 ;  /* 0x000000ffff040224 */ /* 0x001fe400078e002d */
[----:B------:R-:W-:Y:S01]  /*1dfb0*/  @P0 IMAD.MOV.U32 R5, RZ, RZ, R48 ;  /* 0x000000ffff050224 */ /* 0x000fe200078e0030 */
[----:B------:R-:W3:Y:S04]  /*1dfc0*/  LDL R45, [R1+0x229c] ;  /* 0x00229c00012d7983 */ /* 0x000ee80000100800 */
[----:B------:R-:W3:Y:S04]  /*1dfd0*/  LDL R48, [R1+0x2298] ;  /* 0x0022980001307983 */ /* 0x000ee80000100800 */
[----:B------:R0:W3:Y:S01]  /*1dfe0*/  @P0 LDG.E.U8 R174, desc[UR52][R4.64] ;  /* 0x0000003404ae0981 */ /* 0x0000e2000c1e1100 */
[----:B------:R-:W-:Y:S01]  /*1dff0*/  PRMT R167, RZ, 0x7610, R167 ;  /* 0x00007610ffa77816 */ /* 0x000fe200000000a7 */
[----:B0-----:R-:W-:-:S02]  /*1e000*/  @P1 IMAD.MOV.U32 R4, RZ, RZ, R46 ;  /* 0x000000ffff041224 */ /* 0x001fc400078e002e */
[----:B------:R-:W3:Y:S01]  /*1e010*/  LDL R46, [R1+0x2294] ;  /* 0x00229400012e7983 */ /* 0x000ee20000100800 */
[----:B----4-:R-:W-:-:S03]  /*1e020*/  @P1 IMAD.MOV.U32 R5, RZ, RZ, R127 ;  /* 0x000000ffff051224 */ /* 0x010fc600078e007f */
[----:B------:R-:W4:Y:S04]  /*1e030*/  LDL R127, [R1+0x2290] ;  /* 0x00229000017f7983 */ /* 0x000f280000100800 */
[----:B------:R0:W4:Y:S02]  /*1e040*/  @P1 LDG.E.U8 R167, desc[UR52][R4.64] ;  /* 0x0000003404a71981 */ /* 0x000124000c1e1100 */
[----:B0-----:R-:W-:Y:S02]  /*1e050*/  @P1 IMAD.MOV.U32 R4, RZ, RZ, R43 ;  /* 0x000000ffff041224 */ /* 0x001fe400078e002b */
[----:B------:R-:W-:Y:S01]  /*1e060*/  @P1 IMAD.MOV.U32 R5, RZ, RZ, R44 ;  /* 0x000000ffff051224 */ /* 0x000fe200078e002c */
[----:B------:R-:W4:Y:S04]  /*1e070*/  LDL R43, [R1+0x228c] ;  /* 0x00228c00012b7983 */ /* 0x000f280000100800 */
[----:B------:R-:W4:Y:S01]  /*1e080*/  LDL R44, [R1+0x2288] ;  /* 0x00228800012c7983 */ /* 0x000f220000100800 */
[----:B------:R-:W-:-:S02]  /*1e090*/  PRMT R168, RZ, 0x7610, R168 ;  /* 0x00007610ffa87816 */ /* 0x000fc400000000a8 */
[----:B------:R-:W-:-:S04]  /*1e0a0*/  PRMT R169, RZ, 0x7610, R169 ;  /* 0x00007610ffa97816 */ /* 0x000fc800000000a9 */
[----:B------:R2:W4:Y:S01]  /*1e0b0*/  @P1 LDG.E.U8 R168, desc[UR52][R4.64] ;  /* 0x0000003404a81981 */ /* 0x000522000c1e1100 */
[----:B------:R-:W-:Y:S01]  /*1e0c0*/  ISETP.GT.AND P0, PT, R0, 0x1c, PT ;  /* 0x0000001c0000780c */ /* 0x000fe20003f04270 */
[----:B--2---:R-:W-:Y:S02]  /*1e0d0*/  @P1 IMAD.MOV.U32 R4, RZ, RZ, R125 ;  /* 0x000000ffff041224 */ /* 0x004fe400078e007d */
[----:B------:R-:W2:Y:S01]  /*1e0e0*/  LDL R125, [R1+0x2284] ;  /* 0x00228400017d7983 */ /* 0x000ea20000100800 */
[----:B------:R-:W-:Y:S02]  /*1e0f0*/  PRMT R170, RZ, 0x7610, R170 ;  /* 0x00007610ffaa7816 */ /* 0x000fe400000000aa */
[----:B------:R-:W-:Y:S01]  /*1e100*/  PRMT R163, RZ, 0x7610, R163 ;  /* 0x00007610ffa37816 */ /* 0x000fe200000000a3 */
[----:B------:R-:W-:Y:S01]  /*1e110*/  @P1 IMAD.MOV.U32 R5, RZ, RZ, R128 ;  /* 0x000000ffff051224 */ /* 0x000fe200078e0080 */
[----:B------:R-:W-:Y:S01]  /*1e120*/  PRMT R164, RZ, 0x7610, R164 ;  /* 0x00007610ffa47816 */ /* 0x000fe200000000a4 */
[----:B------:R-:W2:Y:S04]  /*1e130*/  LDL R128, [R1+0x2258] ;  /* 0x0022580001807983 */ /* 0x000ea80000100800 */
[----:B------:R0:W2:Y:S02]  /*1e140*/  @P1 LDG.E.U8 R169, desc[UR52][R4.64] ;  /* 0x0000003404a91981 */ /* 0x0000a4000c1e1100 */
[----:B0-----:R-:W-:-:S02]  /*1e150*/  @P1 IMAD.MOV.U32 R5, RZ, RZ, R126 ;  /* 0x000000ffff051224 */ /* 0x001fc400078e007e */
[----:B------:R-:W2:Y:S01]  /*1e160*/  LDL R126, [R1+0x227c] ;  /* 0x00227c00017e7983 */ /* 0x000ea20000100800 */
[----:B------:R-:W-:-:S03]  /*1e170*/  @P1 IMAD.MOV.U32 R4, RZ, RZ, R49 ;  /* 0x000000ffff041224 */ /* 0x000fc600078e0031 */
[----:B------:R-:W2:Y:S04]  /*1e180*/  LDL R49, [R1+0x2274] ;  /* 0x0022740001317983 */ /* 0x000ea80000100800 */
[----:B------:R0:W2:Y:S02]  /*1e190*/  @P1 LDG.E.U8 R170, desc[UR52][R4.64] ;  /* 0x0000003404aa1981 */ /* 0x0000a4000c1e1100 */
[----:B0-----:R-:W-:Y:S02]  /*1e1a0*/  @P0 IMAD.MOV.U32 R4, RZ, RZ, R47 ;  /* 0x000000ffff040224 */ /* 0x001fe400078e002f */
        /* <DEDUP_REMOVED lines=8> */
[----:B------:R0:W3:Y:S01]  /*1e230*/  @P0 LDG.E.U8 R164, desc[UR52][R4.64] ;  /* 0x0000003404a40981 */ /* 0x0000e2000c1e1100 */
[----:B------:R-:W-:Y:S01]  /*1e240*/  PRMT R165, RZ, 0x7610, R165 ;  /* 0x00007610ffa57816 */ /* 0x000fe200000000a5 */
[----:B0-----:R-:W-:Y:S02]  /*1e250*/  @P0 IMAD.MOV.U32 R4, RZ, RZ, R46 ;  /* 0x000000ffff040224 */ /* 0x001fe400078e002e */
[----:B------:R-:W3:Y:S01]  /*1e260*/  LDL R46, [R1+0x2260] ;  /* 0x00226000012e7983 */ /* 0x000ee20000100800 */
[----:B----4-:R-:W-:-:S03]  /*1e270*/  @P0 IMAD.MOV.U32 R5, RZ, RZ, R127 ;  /* 0x000000ffff050224 */ /* 0x010fc600078e007f */
[----:B------:R-:W4:Y:S04]  /*1e280*/  LDL R127, [R1+0x225c] ;  /* 0x00225c00017f7983 */ /* 0x000f280000100800 */
[----:B------:R0:W4:Y:S02]  /*1e290*/  @P0 LDG.E.U8 R165, desc[UR52][R4.64] ;  /* 0x0000003404a50981 */ /* 0x000124000c1e1100 */
[----:B0-----:R-:W-:Y:S02]  /*1e2a0*/  @P0 IMAD.MOV.U32 R4, RZ, RZ, R43 ;  /* 0x000000ffff040224 */ /* 0x001fe400078e002b */
[----:B------:R-:W4:Y:S01]  /*1e2b0*/  LDL R43, [R1+0x2254] ;  /* 0x00225400012b7983 */ /* 0x000f220000100800 */
[----:B------:R-:W-:-:S03]  /*1e2c0*/  @P0 IMAD.MOV.U32 R5, RZ, RZ, R44 ;  /* 0x000000ffff050224 */ /* 0x000fc600078e002c */
[----:B------:R-:W4:Y:S01]  /*1e2d0*/  LDL R44, [R1+0x2250] ;  /* 0x00225000012c7983 */ /* 0x000f220000100800 */
[----:B------:R-:W-:Y:S02]  /*1e2e0*/  ISETP.GT.AND P1, PT, R0, 0x1d, PT ;  /* 0x0000001d0000780c */ /* 0x000fe40003f24270 */
[----:B------:R-:W-:Y:S02]  /*1e2f0*/  PRMT R166, RZ, 0x7610, R166 ;  /* 0x00007610ffa67816 */ /* 0x000fe400000000a6 */
[----:B------:R-:W-:-:S04]  /*1e300*/  PRMT R159, RZ, 0x7610, R159 ;  /* 0x00007610ff9f7816 */ /* 0x000fc8000000009f */
[----:B------:R2:W4:Y:S05]  /*1e310*/  @P0 LDG.E.U8 R166, desc[UR52][R4.64] ;  /* 0x0000003404a60981 */ /* 0x00052a000c1e1100 */
[----:B--2---:R-:W-:Y:S02]  /*1e320*/  @P1 IMAD.MOV.U32 R4, RZ, RZ, R125 ;  /* 0x000000ffff041224 */ /* 0x004fe400078e007d */
[----:B------:R-:W-:Y:S01]  /*1e330*/  @P1 IMAD.MOV.U32 R5, RZ, RZ, R130 ;  /* 0x000000ffff051224 */ /* 0x000fe200078e0082 */
[----:B------:R-:W2:Y:S04]  /*1e340*/  LDL R125, [R1+0x224c] ;  /* 0x00224c00017d7983 */ /* 0x000ea80000100800 */
[----:B------:R0:W2:Y:S01]  /*1e350*/  @P1 LDG.E.U8 R159, desc[UR52][R4.64] ;  /* 0x00000034049f1981 */ /* 0x0000a2000c1e1100 */
[----:B------:R-:W-:-:S02]  /*1e360*/  PRMT R160, RZ, 0x7610, R160 ;  /* 0x00007610ffa07816 */ /* 0x000fc400000000a0 */
[----:B------:R-:W-:Y:S02]  /*1e370*/  PRMT R161, RZ, 0x7610, R161 ;  /* 0x00007610ffa17816 */ /* 0x000fe400000000a1 */
[----:B------:R-:W-:Y:S01]  /*1e380*/  ISETP.GT.AND P0, PT, R0, 0x1e, PT ;  /* 0x0000001e0000780c */ /* 0x000fe20003f04270 */
[----:B0-----:R-:W-:Y:S01]  /*1e390*/  @P1 IMAD.MOV.U32 R5, RZ, RZ, R129 ;  /* 0x000000ffff051224 */ /* 0x001fe200078e0081 */
[----:B------:R-:W-:Y:S01]  /*1e3a0*/  PRMT R162, RZ, 0x7610, R162 ;  /* 0x00007610ffa27816 */ /* 0x000fe200000000a2 */
[----:B------:R-:W-:Y:S02]  /*1e3b0*/  @P1 IMAD.MOV.U32 R4, RZ, RZ, R126 ;  /* 0x000000ffff041224 */ /* 0x000fe400078e007e */
[----:B------:R-:W2:Y:S04]  /*1e3c0*/  LDL R126, [R1+0x2248] ;  /* 0x00224800017e7983 */ /* 0x000ea80000100800 */
[----:B------:R0:W2:Y:S02]  /*1e3d0*/  @P1 LDG.E.U8 R160, desc[UR52][R4.64] ;  /* 0x0000003404a01981 */ /* 0x0000a4000c1e1100 */
[----:B0-----:R-:W-:-:S02]  /*1e3e0*/  @P1 IMAD.MOV.U32 R4, RZ, RZ, R49 ;  /* 0x000000ffff041224 */ /* 0x001fc400078e0031 */
        /* <DEDUP_REMOVED lines=9> */
[----:B------:R0:W3:Y:S01]  /*1e480*/  @P1 LDG.E.U8 R162, desc[UR52][R4.64] ;  /* 0x0000003404a21981 */ /* 0x0000e2000c1e1100 */
[----:B------:R-:W-:Y:S01]  /*1e490*/  PRMT R156, RZ, 0x7610, R156 ;  /* 0x00007610ff9c7816 */ /* 0x000fe2000000009c */
[----:B0-----:R-:W-:Y:S02]  /*1e4a0*/  @P0 IMAD.MOV.U32 R4, RZ, RZ, R45 ;  /* 0x000000ffff040224 */ /* 0x001fe400078e002d */
[----:B------:R-:W-:Y:S01]  /*1e4b0*/  @P0 IMAD.MOV.U32 R5, RZ, RZ, R46 ;  /* 0x000000ffff050224 */ /* 0x000fe200078e002e */
[----:B------:R-:W3:Y:S04]  /*1e4c0*/  LDL R45, [R1+0x2234] ;  /* 0x00223400012d7983 */ /* 0x000ee80000100800 */
[----:B------:R0:W3:Y:S04]  /*1e4d0*/  @P0 LDG.E.U8 R155, desc[UR52][R4.64] ;  /* 0x00000034049b0981 */ /* 0x0000e8000c1e1100 */
[----:B------:R-:W3:Y:S01]  /*1e4e0*/  LDL R46, [R1+0x2230] ;  /* 0x00223000012e7983 */ /* 0x000ee20000100800 */
[----:B0-----:R-:W-:-:S02]  /*1e4f0*/  @P0 IMAD.MOV.U32 R5, RZ, RZ, R128 ;  /* 0x000000ffff050224 */ /* 0x001fc400078e0080 */
[----:B----4-:R-:W-:-:S05]  /*1e500*/  @P0 IMAD.MOV.U32 R4, RZ, RZ, R127 ;  /* 0x000000ffff040224 */ /* 0x010fca00078e007f */
[----:B------:R0:W4:Y:S02]  /*1e510*/  @P0 LDG.E.U8 R156, desc[UR52][R4.64] ;  /* 0x00000034049c0981 */ /* 0x000124000c1e1100 */
[----:B0-----:R-:W-:Y:S02]  /*1e520*/  @P0 IMAD.MOV.U32 R4, RZ, RZ, R43 ;  /* 0x000000ffff040224 */ /* 0x001fe400078e002b */
[----:B------:R-:W4:Y:S01]  /*1e530*/  LDL R43, [R1+0x222c] ;  /* 0x00222c00012b7983 */ /* 0x000f220000100800 */
[----:B------:R-:W-:-:S03]  /*1e540*/  @P0 IMAD.MOV.U32 R5, RZ, RZ, R44 ;  /* 0x000000ffff050224 */ /* 0x000fc600078e002c */
[----:B------:R-:W4:Y:S01]  /*1e550*/  LDL R44, [R1+0x2228] ;  /* 0x00222800012c7983 */ /* 0x000f220000100800 */
[----:B------:R-:W-:Y:S02]  /*1e560*/  PRMT R157, RZ, 0x7610, R157 ;  /* 0x00007610ff9d7816 */ /* 0x000fe4000000009d */
[----:B------:R-:W-:-:S04]  /*1e570*/  LOP3.LUT R158, R158, 0xffff, RZ, 0xc0, !PT ;  /* 0x0000ffff9e9e7812 */ /* 0x000fc800078ec0ff */
[----:B------:R0:W4:Y:S02]  /*1e580*/  @P0 LDG.E.U8 R157, desc[UR52][R4.64] ;  /* 0x00000034049d0981 */ /* 0x000124000c1e1100 */
[----:B0-----:R-:W-:-:S04]  /*1e590*/  LOP3.LUT R4, R41, 0xffff, RZ, 0xc0, !PT ;  /* 0x0000ffff29047812 */ /* 0x001fc800078ec0ff */
[--C-:B------:R-:W-:Y:S01]  /*1e5a0*/  PRMT R41, R4, 0x3340, R158.reuse ;  /* 0x0000334004297816 */ /* 0x100fe2000000009e */
[----:B--2---:R-:W-:Y:S01]  /*1e5b0*/  @P0 IMAD.MOV.U32 R4, RZ, RZ, R125 ;  /* 0x000000ffff040224 */ /* 0x004fe200078e007d */
[----:B------:R-:W-:Y:S02]  /*1e5c0*/  PRMT R158, RZ, 0x7610, R158 ;  /* 0x00007610ff9e7816 */ /* 0x000fe4000000009e */
[----:B------:R-:W-:Y:S02]  /*1e5d0*/  LOP3.LUT R22, R22, 0xffff, RZ, 0xc0, !PT ;  /* 0x0000ffff16167812 */ /* 0x000fe400078ec0ff */
[----:B------:R-:W-:Y:S02]  /*1e5e0*/  LOP3.LUT R251, R251, 0xffff, RZ, 0xc0, !PT ;  /* 0x0000fffffbfb7812 */ /* 0x000fe400078ec0ff */
[----:B------:R-:W-:Y:S02]  /*1e5f0*/  LOP3.LUT R23, R23, 0xffff, RZ, 0xc0, !PT ;  /* 0x0000ffff17177812 */ /* 0x000fe400078ec0ff */
[----:B------:R-:W-:-:S02]  /*1e600*/  LOP3.LUT R245, R245, 0xffff, RZ, 0xc0, !PT ;  /* 0x0000fffff5f57812 */ /* 0x000fc400078ec0ff */
[----:B------:R-:W-:Y:S01]  /*1e610*/  PRMT R251, R251, 0x3340, R23 ;  /* 0x00003340fbfb7816 */ /* 0x000fe20000000017 */
[----:B------:R-:W-:-:S05]  /*1e620*/  @P0 IMAD.MOV.U32 R5, RZ, RZ, R126 ;  /* 0x000000ffff050224 */ /* 0x000fca00078e007e */
[----:B------:R0:W2:Y:S01]  /*1e630*/  @P0 LDG.E.U8 R158, desc[UR52][R4.64] ;  /* 0x00000034049e0981 */ /* 0x0000a2000c1e1100 */
[----:B------:R-:W-:Y:S02]  /*1e640*/  ISETP.GT.AND P0, PT, R0, 0x1f, PT ;  /* 0x0000001f0000780c */ /* 0x000fe40003f04270 */
[----:B0-----:R-:W-:-:S04]  /*1e650*/  LOP3.LUT R4, R42, 0xffff, RZ, 0xc0, !PT ;  /* 0x0000ffff2a047812 */ /* 0x001fc800078ec0ff */
[----:B------:R-:W-:-:S07]  /*1e660*/  PRMT R42, R4, 0x3340, R22 ;  /* 0x00003340042a7816 */ /* 0x000fce0000000016 */
[----:B------:R-:W-:Y:S01]  /*1e670*/  @P0 IMAD.MOV.U32 R4, RZ, RZ, R49 ;  /* 0x000000ffff040224 */ /* 0x000fe200078e0031 */
[----:B------:R-:W-:Y:S01]  /*1e680*/  PRMT R22, RZ, 0x7610, R22 ;  /* 0x00007610ff167816 */ /* 0x000fe20000000016 */
[----:B---3--:R-:W-:Y:S01]  /*1e690*/  @P0 IMAD.MOV.U32 R5, RZ, RZ, R51 ;  /* 0x000000ffff050224 */ /* 0x008fe200078e0033 */
[----:B------:R-:W-:Y:S02]  /*1e6a0*/  PRMT R23, RZ, 0x7610, R23 ;  /* 0x00007610ff177816 */ /* 0x000fe40000000017 */
[----:B------:R-:W-:Y:S02]  /*1e6b0*/  LOP3.LUT R153, R153, 0xffff, RZ, 0xc0, !PT ;  /* 0x0000ffff99997812 */ /* 0x000fe400078ec0ff */
[----:B------:R0:W3:Y:S02]  /*1e6c0*/  @P0 LDG.E.U8 R22, desc[UR52][R4.64] ;  /* 0x0000003404160981 */ /* 0x0000e4000c1e1100 */
[--C-:B------:R-:W-:Y:S02]  /*1e6d0*/  PRMT R245, R245, 0x3340, R153.reuse ;  /* 0x00003340f5f57816 */ /* 0x100fe40000000099 */
[----:B------:R-:W-:Y:S01]  /*1e6e0*/  PRMT R153, RZ, 0x7610, R153 ;  /* 0x00007610ff997816 */ /* 0x000fe20000000099 */
[----:B0-----:R-:W-:-:S02]  /*1e6f0*/  @P0 IMAD.MOV.U32 R4, RZ, RZ, R47 ;  /* 0x000000ffff040224 */ /* 0x001fc400078e002f */
[----:B------:R-:W-:Y:S01]  /*1e700*/  @P0 IMAD.MOV.U32 R5, RZ, RZ, R48 ;  /* 0x000000ffff050224 */ /* 0x000fe200078e0030 */
[----:B------:R-:W-:Y:S02]  /*1e710*/  LOP3.LUT R239, R239, 0xffff, RZ, 0xc0, !PT ;  /* 0x0000ffffefef7812 */ /* 0x000fe400078ec0ff */
[----:B------:R-:W-:Y:S02]  /*1e720*/  LOP3.LUT R154, R154, 0xffff, RZ, 0xc0, !PT ;  /* 0x0000ffff9a9a7812 */ /* 0x000fe400078ec0ff */
[----:B------:R0:W2:Y:S02]  /*1e730*/  @P0 LDG.E.U8 R23, desc[UR52][R4.64] ;  /* 0x0000003404170981 */ /* 0x0000a4000c1e1100 */
[--C-:B------:R-:W-:Y:S02]  /*1e740*/  PRMT R239, R239, 0x3340, R154.reuse ;  /* 0x00003340efef7816 */ /* 0x100fe4000000009a */
[----:B------:R-:W-:Y:S01]  /*1e750*/  PRMT R154, RZ, 0x7610, R154 ;  /* 0x00007610ff9a7816 */ /* 0x000fe2000000009a */
[----:B0-----:R-:W-:-:S02]  /*1e760*/  @P0 IMAD.MOV.U32 R4, RZ, RZ, R45 ;  /* 0x000000ffff040224 */ /* 0x001fc400078e002d */
[----:B------:R-:W-:-:S05]  /*1e770*/  @P0 IMAD.MOV.U32 R5, RZ, RZ, R46 ;  /* 0x000000ffff050224 */ /* 0x000fca00078e002e */
[----:B------:R4:W2:Y:S01]  /*1e780*/  @P0 LDG.E.U8 R153, desc[UR52][R4.64] ;  /* 0x0000003404990981 */ /* 0x0008a2000c1e1100 */
[----:B------:R-:W-:Y:S02]  /*1e790*/  LOP3.LUT R233, R233, 0xffff, RZ, 0xc0, !PT ;  /* 0x0000ffffe9e97812 */ /* 0x000fe400078ec0ff */
[----:B------:R-:W-:Y:S02]  /*1e7a0*/  LOP3.LUT R229, R229, 0xffff, RZ, 0xc0, !PT ;  /* 0x0000ffffe5e57812 */ /* 0x000fe400078ec0ff */
[----:B------:R-:W-:Y:S02]  /*1e7b0*/  LOP3.LUT R225, R225, 0xffff, RZ, 0xc0, !PT ;  /* 0x0000ffffe1e17812 */ /* 0x000fe400078ec0ff */
[----:B------:R-:W-:Y:S02]  /*1e7c0*/  LOP3.LUT R221, R221, 0xffff, RZ, 0xc0, !PT ;  /* 0x0000ffffdddd7812 */ /* 0x000fe400078ec0ff */
[----:B------:R-:W-:Y:S02]  /*1e7d0*/  LOP3.LUT R7, R7, 0xffff, RZ, 0xc0, !PT ;  /* 0x0000ffff07077812 */ /* 0x000fe400078ec0ff */
[----:B------:R-:W-:-:S02]  /*1e7e0*/  LOP3.LUT R6, R6, 0xffff, RZ, 0xc0, !PT ;  /* 0x0000ffff06067812 */ /* 0x000fc400078ec0ff */
[----:B------:R-:W-:Y:S02]  /*1e7f0*/  PRMT R229, R233, 0x3340, R229 ;  /* 0x00003340e9e57816 */ /* 0x000fe400000000e5 */
[----:B------:R-:W-:Y:S02]  /*1e800*/  PRMT R221, R225, 0x3340, R221 ;  /* 0x00003340e1dd7816 */ /* 0x000fe400000000dd */
[----:B------:R-:W-:Y:S02]  /*1e810*/  PRMT R7, R7, 0x3340, R6 ;  /* 0x0000334007077816 */ /* 0x000fe40000000006 */
[----:B------:R-:W-:Y:S02]  /*1e820*/  PRMT R6, R239, 0x5410, R229 ;  /* 0x00005410ef067816 */ /* 0x000fe400000000e5 */
[----:B------:R-:W-:Y:S02]  /*1e830*/  PRMT R7, R221, 0x5410, R7 ;  /* 0x00005410dd077816 */ /* 0x000fe40000000007 */
[----:B------:R-:W-:-:S02]  /*1e840*/  LOP3.LUT R252, R252, 0xffff, RZ, 0xc0, !PT ;  /* 0x0000fffffcfc7812 */ /* 0x000fc400078ec0ff */
[----:B------:R-:W-:Y:S02]  /*1e850*/  LOP3.LUT R248, R248, 0xffff, RZ, 0xc0, !PT ;  /* 0x0000fffff8f87812 */ /* 0x000fe400078ec0ff */
[----:B------:R-:W-:Y:S02]  /*1e860*/  LOP3.LUT R244, R244, 0xffff, RZ, 0xc0, !PT ;  /* 0x0000fffff4f47812 */ /* 0x000fe400078ec0ff */
[----:B------:R-:W-:Y:S02]  /*1e870*/  LOP3.LUT R241, R241, 0xffff, RZ, 0xc0, !PT ;  /* 0x0000fffff1f17812 */ /* 0x000fe400078ec0ff */
[----:B------:R-:W-:Y:S02]  /*1e880*/  LOP3.LUT R237, R237, 0xffff, RZ, 0xc0, !PT ;  /* 0x0000ffffeded7812 */ /* 0x000fe400078ec0ff */
[----:B------:R-:W-:Y:S02]  /*1e890*/  LOP3.LUT R234, R234, 0xffff, RZ, 0xc0, !PT ;  /* 0x0000ffffeaea7812 */ /* 0x000fe400078ec0ff */
[----:B------:R-:W-:-:S02]  /*1e8a0*/  LOP3.LUT R230, R230, 0xffff, RZ, 0xc0, !PT ;  /* 0x0000ffffe6e67812 */ /* 0x000fc400078ec0ff */
[----:B------:R-:W-:Y:S02]  /*1e8b0*/  LOP3.LUT R226, R226, 0xffff, RZ, 0xc0, !PT ;  /* 0x0000ffffe2e27812 */ /* 0x000fe400078ec0ff */
[----:B------:R-:W-:Y:S02]  /*1e8c0*/  LOP3.LUT R222, R222, 0xffff, RZ, 0xc0, !PT ;  /* 0x0000ffffdede7812 */ /* 0x000fe400078ec0ff */
[----:B------:R-:W-:Y:S02]  /*1e8d0*/  LOP3.LUT R216, R216, 0xffff, RZ, 0xc0, !PT ;  /* 0x0000ffffd8d87812 */ /* 0x000fe400078ec0ff */
[----:B------:R-:W-:Y:S02]  /*1e8e0*/  LOP3.LUT R209, R209, 0xffff, RZ, 0xc0, !PT ;  /* 0x0000ffffd1d17812 */ /* 0x000fe400078ec0ff */
[----:B------:R-:W-:Y:S02]  /*1e8f0*/  PRMT R237, R241, 0x3340, R237 ;  /* 0x00003340f1ed7816 */ /* 0x000fe400000000ed */
[----:B------:R-:W-:-:S02]  /*1e900*/  PRMT R222, R226, 0x3340, R222 ;  /* 0x00003340e2de7816 */ /* 0x000fc400000000de */
        /* <DEDUP_REMOVED lines=11> */
[----:B------:R-:W-:Y:S01]  /*1e9c0*/  PRMT R223, R227, 0x3340, R223 ;  /* 0x00003340e3df7816 */ /* 0x000fe200000000df */
[----:B----4-:R-:W-:-:S02]  /*1e9d0*/  @P0 IMAD.MOV.U32 R4, RZ, RZ, R43 ;  /* 0x000000ffff040224 */ /* 0x010fc400078e002b */
[----:B------:R-:W-:-:S05]  /*1e9e0*/  @P0 IMAD.MOV.U32 R5, RZ, RZ, R44 ;  /* 0x000000ffff050224 */ /* 0x000fca00078e002c */
[----:B------:R0:W4:Y:S02]  /*1e9f0*/  @P0 LDG.E.U8 R154, desc[UR52][R4.64] ;  /* 0x00000034049a0981 */ /* 0x000124000c1e1100 */
[----:B0-----:R-:W-:Y:S02]  /*1ea00*/  PRMT R4, R41, 0x5410, R42 ;  /* 0x0000541029047816 */ /* 0x001fe4000000002a */
[----:B------:R-:W-:Y:S01]  /*1ea10*/  PRMT R5, R251, 0x5410, R245 ;  /* 0x00005410fb057816 */ /* 0x000fe200000000f5 */
[----:B------:R-:W-:Y:S06]  /*1ea20*/  BAR.SYNC.DEFER_BLOCKING 0x0 ;  /* 0x0000000000007b1d */ /* 0x000fec0000010000 */
[----:B------:R0:W-:Y:S02]  /*1ea30*/  STS.128 [R3+UR4], R4 ;  /* 0x0000000403007988 */ /* 0x0001e40008000c04 */
[----:B0-----:R-:W-:-:S02]  /*1ea40*/  LOP3.LUT R5, R39, 0xffff, RZ, 0xc0, !PT ;  /* 0x0000ffff27057812 */ /* 0x001fc400078ec0ff */
[----:B------:R-:W-:Y:S02]  /*1ea50*/  LOP3.LUT R4, R38, 0xffff, RZ, 0xc0, !PT ;  /* 0x0000ffff26047812 */ /* 0x000fe400078ec0ff */
[----:B------:R-:W-:Y:S02]  /*1ea60*/  LOP3.LUT R7, R50, 0xffff, RZ, 0xc0, !PT ;  /* 0x0000ffff32077812 */ /* 0x000fe400078ec0ff */
[----:B------:R-:W-:Y:S02]  /*1ea70*/  LOP3.LUT R6, R40, 0xffff, RZ, 0xc0, !PT ;  /* 0x0000ffff28067812 */ /* 0x000fe400078ec0ff */
[----:B------:R-:W-:Y:S02]  /*1ea80*/  PRMT R221, R5, 0x3340, R4 ;  /* 0x0000334005dd7816 */ /* 0x000fe40000000004 */
[----:B------:R-:W-:Y:S02]  /*1ea90*/  LOP3.LUT R4, R36, 0xffff, RZ, 0xc0, !PT ;  /* 0x0000ffff24047812 */ /* 0x000fe400078ec0ff */
[----:B------:R-:W-:-:S02]  /*1eaa0*/  PRMT R225, R7, 0x3340, R6 ;  /* 0x0000334007e17816 */ /* 0x000fc40000000006 */
[----:B------:R-:W-:Y:S02]  /*1eab0*/  PRMT R252, R4, 0x3340, R252 ;  /* 0x0000334004fc7816 */ /* 0x000fe400000000fc */
[----:B------:R-:W-:Y:S02]  /*1eac0*/  PRMT R5, R248, 0x3340, R244 ;  /* 0x00003340f8057816 */ /* 0x000fe400000000f4 */
[----:B------:R-:W-:Y:S02]  /*1ead0*/  PRMT R6, R234, 0x3340, R230 ;  /* 0x00003340ea067816 */ /* 0x000fe400000000e6 */
[----:B------:R-:W-:Y:S02]  /*1eae0*/  PRMT R7, R216, 0x3340, R209 ;  /* 0x00003340d8077816 */ /* 0x000fe400000000d1 */
[----:B------:R-:W-:Y:S02]  /*1eaf0*/  PRMT R4, R225, 0x5410, R221 ;  /* 0x00005410e1047816 */ /* 0x000fe400000000dd */
[----:B------:R-:W-:-:S02]  /*1eb00*/  PRMT R5, R252, 0x5410, R5 ;  /* 0x00005410fc057816 */ /* 0x000fc40000000005 */
[----:B------:R-:W-:Y:S02]  /*1eb10*/  PRMT R6, R237, 0x5410, R6 ;  /* 0x00005410ed067816 */ /* 0x000fe40000000006 */
[----:B------:R-:W-:-:S05]  /*1eb20*/  PRMT R7, R222, 0x5410, R7 ;  /* 0x00005410de077816 */ /* 0x000fca0000000007 */
[----:B------:R0:W-:Y:S02]  /*1eb30*/  STS.128 [R3+UR4+0x1000], R4 ;  /* 0x0010000403007988 */ /* 0x0001e40008000c04 */
[----:B0-----:R-:W-:Y:S02]  /*1eb40*/  LOP3.LUT R5, R33, 0xffff, RZ, 0xc0, !PT ;  /* 0x0000ffff21057812 */ /* 0x001fe400078ec0ff */
[----:B------:R-:W-:Y:S02]  /*1eb50*/  LOP3.LUT R4, R31, 0xffff, RZ, 0xc0, !PT ;  /* 0x0000ffff1f047812 */ /* 0x000fe400078ec0ff */
[----:B------:R-:W-:Y:S02]  /*1eb60*/  LOP3.LUT R7, R53, 0xffff, RZ, 0xc0, !PT ;  /* 0x0000ffff35077812 */ /* 0x000fe400078ec0ff */
[----:B------:R-:W-:Y:S02]  /*1eb70*/  PRMT R216, R5, 0x3340, R4 ;  /* 0x0000334005d87816 */ /* 0x000fe40000000004 */
[----:B------:R-:W-:-:S02]  /*1eb80*/  LOP3.LUT R6, R35, 0xffff, RZ, 0xc0, !PT ;  /* 0x0000ffff23067812 */ /* 0x000fc400078ec0ff */
[----:B------:R-:W-:Y:S02]  /*1eb90*/  LOP3.LUT R5, R28, 0xffff, RZ, 0xc0, !PT ;  /* 0x0000ffff1c057812 */ /* 0x000fe400078ec0ff */
[----:B------:R-:W-:Y:S02]  /*1eba0*/  LOP3.LUT R4, R25, 0xffff, RZ, 0xc0, !PT ;  /* 0x0000ffff19047812 */ /* 0x000fe400078ec0ff */
[----:B------:R-:W-:Y:S02]  /*1ebb0*/  PRMT R221, R7, 0x3340, R6 ;  /* 0x0000334007dd7816 */ /* 0x000fe40000000006 */
[----:B------:R-:W-:Y:S02]  /*1ebc0*/  PRMT R209, R5, 0x3340, R4 ;  /* 0x0000334005d17816 */ /* 0x000fe40000000004 */
[----:B------:R-:W-:Y:S02]  /*1ebd0*/  PRMT R5, R249, 0x3340, R246 ;  /* 0x00003340f9057816 */ /* 0x000fe400000000f6 */
[----:B------:R-:W-:-:S02]  /*1ebe0*/  PRMT R6, R235, 0x3340, R231 ;  /* 0x00003340eb067816 */ /* 0x000fc400000000e7 */
[----:B------:R-:W-:Y:S02]  /*1ebf0*/  PRMT R7, R218, 0x3340, R211 ;  /* 0x00003340da077816 */ /* 0x000fe400000000d3 */
[----:B------:R-:W-:Y:S02]  /*1ec00*/  PRMT R4, R221, 0x5410, R216 ;  /* 0x00005410dd047816 */ /* 0x000fe400000000d8 */
[----:B------:R-:W-:Y:S02]  /*1ec10*/  PRMT R5, R209, 0x5410, R5 ;  /* 0x00005410d1057816 */ /* 0x000fe40000000005 */
[----:B------:R-:W-:Y:S02]  /*1ec20*/  PRMT R6, R238, 0x5410, R6 ;  /* 0x00005410ee067816 */ /* 0x000fe40000000006 */
[----:B------:R-:W-:-:S05]  /*1ec30*/  PRMT R7, R223, 0x5410, R7 ;  /* 0x00005410df077816 */ /* 0x000fca0000000007 */
[----:B------:R0:W-:Y:S02]  /*1ec40*/  STS.128 [R3+UR4+0x2000], R4 ;  /* 0x0020000403007988 */ /* 0x0001e40008000c04 */
[----:B0-----:R-:W-:Y:S02]  /*1ec50*/  LOP3.LUT R5, R11, 0xffff, RZ, 0xc0, !PT ;  /* 0x0000ffff0b057812 */ /* 0x001fe400078ec0ff */
[----:B------:R-:W-:-:S04]  /*1ec60*/  LOP3.LUT R4, R10, 0xffff, RZ, 0xc0, !PT ;  /* 0x0000ffff0a047812 */ /* 0x000fc800078ec0ff */
[----:B------:R-:W-:Y:S02]  /*1ec70*/  PRMT R211, R5, 0x3340, R4 ;  /* 0x0000334005d37816 */ /* 0x000fe40000000004 */
[----:B------:R-:W-:Y:S02]  /*1ec80*/  LOP3.LUT R4, R8, 0xffff, RZ, 0xc0, !PT ;  /* 0x0000ffff08047812 */ /* 0x000fe400078ec0ff */
[----:B------:R-:W0:Y:S01]  /*1ec90*/  S2R R8, SR_TID.X ;  /* 0x0000000000087919 */ /* 0x000e220000002100 */
[----:B------:R-:W-:Y:S02]  /*1eca0*/  LOP3.LUT R7, R152, 0xffff, RZ, 0xc0, !PT ;  /* 0x0000ffff98077812 */ /* 0x000fe400078ec0ff */
[----:B------:R-:W-:Y:S02]  /*1ecb0*/  LOP3.LUT R6, R12, 0xffff, RZ, 0xc0, !PT ;  /* 0x0000ffff0c067812 */ /* 0x000fe400078ec0ff */
[----:B------:R-:W-:Y:S02]  /*1ecc0*/  LOP3.LUT R5, R9, 0xffff, RZ, 0xc0, !PT ;  /* 0x0000ffff09057812 */ /* 0x000fe400078ec0ff */
[----:B------:R-:W-:Y:S01]  /*1ecd0*/  LOP3.LUT R250, R250, 0xffff, RZ, 0xc0, !PT ;  /* 0x0000fffffafa7812 */ /* 0x000fe200078ec0ff */
[----:B------:R-:W4:Y:S01]  /*1ece0*/  LDL R9, [R1+0x2638] ;  /* 0x0026380001097983 */ /* 0x000f220000100800 */
        /* <DEDUP_REMOVED lines=16> */
[----:B0-----:R-:W-:Y:S02]  /*1edf0*/  LOP3.LUT R8, R8, 0x1f, RZ, 0xc0, !PT ;  /* 0x0000001f08087812 */ /* 0x001fe400078ec0ff */
[----:B------:R-:W-:Y:S02]  /*1ee00*/  PRMT R4, R216, 0x5410, R211 ;  /* 0x00005410d8047816 */ /* 0x000fe400000000d3 */
[----:B------:R-:W-:-:S02]  /*1ee10*/  PRMT R5, R209, 0x5410, R5 ;  /* 0x00005410d1057816 */ /* 0x000fc40000000005 */
[----:B------:R-:W-:Y:S02]  /*1ee20*/  PRMT R6, R240, 0x5410, R6 ;  /* 0x00005410f0067816 */ /* 0x000fe40000000006 */
[----:B------:R-:W-:Y:S01]  /*1ee30*/  PRMT R7, R224, 0x5410, R7 ;  /* 0x00005410e0077816 */ /* 0x000fe20000000007 */
[----:B------:R-:W-:Y:S01]  /*1ee40*/  STL [R1+0x51dc], R3 ;  /* 0x0051dc0301007387 */ /* 0x000fe20000100800 */
[----:B------:R-:W-:-:S03]  /*1ee50*/  ISETP.GE.AND P0, PT, R8, R0, PT ;  /* 0x000000000800720c */ /* 0x000fc60003f06270 */
[----:B------:R-:W4:Y:S04]  /*1ee60*/  LDL R25, [R1+0x1e58] ;  /* 0x001e580001197983 */ /* 0x000f280000100800 */
[----:B------:R0:W-:Y:S04]  /*1ee70*/  STS.128 [R3+UR4+0x3000], R4 ;  /* 0x0030000403007988 */ /* 0x0001e80008000c04 */
[----:B------:R-:W4:Y:S04]  /*1ee80*/  LDL.LU R8, [R1+0x1e54] ;  /* 0x001e540001087983 */ /* 0x000f280000300800 */
[----:B0-----:R-:W4:Y:S04]  /*1ee90*/  LDL.LU R3, [R1+0x1e7c] ;  /* 0x001e7c0001037983 */ /* 0x001f280000300800 */
[----:B------:R-:W2:Y:S01]  /*1eea0*/  LDL.LU R12, [R1+0x1e74] ;  /* 0x001e7400010c7983 */ /* 0x000ea20000300800 */
        /* <DEDUP_REMOVED lines=15> */
[----:B---3--:R-:W-:Y:S02]  /*1efa0*/  LOP3.LUT R22, R22, 0xffff, RZ, 0xc0, !PT ;  /* 0x0000ffff16167812 */ /* 0x008fe400078ec0ff */
[----:B------:R-:W-:Y:S02]  /*1efb0*/  PRMT R207, R214, 0x3340, R207 ;  /* 0x00003340d6cf7816 */ /* 0x000fe400000000cf */
[----:B------:R-:W-:Y:S02]  /*1efc0*/  PRMT R4, R203, 0x3340, R199 ;  /* 0x00003340cb047816 */ /* 0x000fe400000000c7 */
[----:B------:R-:W-:Y:S01]  /*1efd0*/  PRMT R191, R195, 0x3340, R191 ;  /* 0x00003340c3bf7816 */ /* 0x000fe200000000bf */
[----:B--2---:R-:W-:Y:S04]  /*1efe0*/  STL [R1+0x5b50], R12 ;  /* 0x005b500c01007387 */ /* 0x004fe80000100800 */
[----:B------:R-:W2:Y:S04]  /*1eff0*/  LDL.LU R11, [R1+0x1e6c] ;  /* 0x001e6c00010b7983 */ /* 0x000ea80000300800 */
[----:B------:R-:W3:Y:S01]  /*1f000*/  LDL.LU R10, [R1+0x1e64] ;  /* 0x001e6400010a7983 */ /* 0x000ee20000300800 */
        /* <DEDUP_REMOVED lines=8> */
[----:B------:R-:W-:Y:S02]  /*1f090*/  PRMT R7, R159, 0x5410, R7 ;  /* 0x000054109f077816 */ /* 0x000fe40000000007 */
        /* <DEDUP_REMOVED lines=15> */
[----:B------:R-:W-:Y:S01]  /*1f190*/  LOP3.LUT R23, R23, 0xffff, RZ, 0xc0, !PT ;  /* 0x0000ffff17177812 */ /* 0x000fe200078ec0ff */
[----:B----4-:R0:W-:Y:S01]  /*1f1a0*/  STS.128 [R9+UR4], R4 ;  /* 0x0000000409007988 */ /* 0x0101e20008000c04 */
[----:B------:R-:W-:-:S02]  /*1f1b0*/  PRMT R208, R215, 0x3340, R208 ;  /* 0x00003340d7d07816 */ /* 0x000fc400000000d0 */
[----:B------:R-:W-:Y:S02]  /*1f1c0*/  PRMT R192, R196, 0x3340, R192 ;  /* 0x00003340c4c07816 */ /* 0x000fe400000000c0 */
[----:B------:R-:W-:Y:S02]  /*1f1d0*/  PRMT R176, R180, 0x3340, R176 ;  /* 0x00003340b4b07816 */ /* 0x000fe400000000b0 */
[----:B------:R-:W-:Y:S02]  /*1f1e0*/  PRMT R160, R164, 0x3340, R160 ;  /* 0x00003340a4a07816 */ /* 0x000fe400000000a0 */
[----:B------:R-:W-:Y:S02]  /*1f1f0*/  LOP3.LUT R217, R217, 0xffff, RZ, 0xc0, !PT ;  /* 0x0000ffffd9d97812 */ /* 0x000fe400078ec0ff */
[----:B0-----:R-:W-:Y:S02]  /*1f200*/  PRMT R4, R204, 0x3340, R200 ;  /* 0x00003340cc047816 */ /* 0x001fe400000000c8 */
[----:B------:R-:W-:-:S02]  /*1f210*/  PRMT R5, R188, 0x3340, R184 ;  /* 0x00003340bc057816 */ /* 0x000fc400000000b8 */
[----:B------:R-:W-:Y:S02]  /*1f220*/  PRMT R6, R172, 0x3340, R168 ;  /* 0x00003340ac067816 */ /* 0x000fe400000000a8 */
[----:B------:R-:W-:Y:S02]  /*1f230*/  PRMT R7, R156, 0x3340, R23 ;  /* 0x000033409c077816 */ /* 0x000fe40000000017 */
[----:B------:R-:W-:Y:S02]  /*1f240*/  PRMT R4, R208, 0x5410, R4 ;  /* 0x00005410d0047816 */ /* 0x000fe40000000004 */
[----:B------:R-:W-:Y:S02]  /*1f250*/  PRMT R5, R192, 0x5410, R5 ;  /* 0x00005410c0057816 */ /* 0x000fe40000000005 */
        /* <DEDUP_REMOVED lines=16> */
[----:B------:R-:W-:Y:S01]  /*1f360*/  LOP3.LUT R153, R153, 0xffff, RZ, 0xc0, !PT ;  /* 0x0000ffff99997812 */ /* 0x000fe200078ec0ff */
[----:B------:R0:W-:Y:S01]  /*1f370*/  STS.128 [R9+UR4+0x1000], R4 ;  /* 0x0010000409007988 */ /* 0x0001e20008000c04 */
[----:B------:R-:W-:Y:S02]  /*1f380*/  PRMT R210, R217, 0x3340, R210 ;  /* 0x00003340d9d27816 */ /* 0x000fe400000000d2 */
[----:B------:R-:W-:Y:S02]  /*1f390*/  PRMT R193, R197, 0x3340, R193 ;  /* 0x00003340c5c17816 */ /* 0x000fe400000000c1 */
[----:B------:R-:W-:-:S02]  /*1f3a0*/  PRMT R177, R181, 0x3340, R177 ;  /* 0x00003340b5b17816 */ /* 0x000fc400000000b1 */
[----:B------:R-:W-:Y:S02]  /*1f3b0*/  PRMT R161, R165, 0x3340, R161 ;  /* 0x00003340a5a17816 */ /* 0x000fe400000000a1 */
[----:B------:R-:W-:Y:S02]  /*1f3c0*/  LOP3.LUT R219, R219, 0xffff, RZ, 0xc0, !PT ;  /* 0x0000ffffdbdb7812 */ /* 0x000fe400078ec0ff */
[----:B0-----:R-:W-:Y:S02]  /*1f3d0*/  PRMT R4, R205, 0x3340, R201 ;  /* 0x00003340cd047816 */ /* 0x001fe400000000c9 */
[----:B------:R-:W-:Y:S02]  /*1f3e0*/  PRMT R5, R189, 0x3340, R185 ;  /* 0x00003340bd057816 */ /* 0x000fe400000000b9 */
[----:B------:R-:W-:Y:S02]  /*1f3f0*/  PRMT R6, R173, 0x3340, R169 ;  /* 0x00003340ad067816 */ /* 0x000fe400000000a9 */
[----:B------:R-:W-:-:S02]  /*1f400*/  PRMT R7, R157, 0x3340, R153 ;  /* 0x000033409d077816 */ /* 0x000fc40000000099 */
[----:B------:R-:W-:Y:S02]  /*1f410*/  PRMT R4, R210, 0x5410, R4 ;  /* 0x00005410d2047816 */ /* 0x000fe40000000004 */
[----:B------:R-:W-:Y:S02]  /*1f420*/  PRMT R5, R193, 0x5410, R5 ;  /* 0x00005410c1057816 */ /* 0x000fe40000000005 */
[----:B------:R-:W-:Y:S02]  /*1f430*/  PRMT R6, R177, 0x5410, R6 ;  /* 0x00005410b1067816 */ /* 0x000fe40000000006 */
[----:B------:R-:W-:Y:S02]  /*1f440*/  PRMT R7, R161, 0x5410, R7 ;  /* 0x00005410a1077816 */ /* 0x000fe40000000007 */
        /* <DEDUP_REMOVED lines=14> */
[----:B------:R-:W-:Y:S01]  /*1f530*/  LOP3.LUT R154, R154, 0xffff, RZ, 0xc0, !PT ;  /* 0x0000ffff9a9a7812 */ /* 0x000fe200078ec0ff */
[----:B------:R0:W-:Y:S01]  /*1f540*/  STS.128 [R9+UR4+0x2000], R4 ;  /* 0x0020000409007988 */ /* 0x0001e20008000c04 */
[----:B------:R-:W-:Y:S02]  /*1f550*/  PRMT R212, R219, 0x3340, R212 ;  /* 0x00003340dbd47816 */ /* 0x000fe400000000d4 */
[----:B------:R-:W-:Y:S02]  /*1f560*/  PRMT R194, R198, 0x3340, R194 ;  /* 0x00003340c6c27816 */ /* 0x000fe400000000c2 */
[----:B------:R-:W-:Y:S02]  /*1f570*/  PRMT R178, R182, 0x3340, R178 ;  /* 0x00003340b6b27816 */ /* 0x000fe400000000b2 */
[----:B------:R-:W-:Y:S02]  /*1f580*/  PRMT R162, R166, 0x3340, R162 ;  /* 0x00003340a6a27816 */ /* 0x000fe400000000a2 */
[----:B0-----:R-:W-:-:S02]  /*1f590*/  PRMT R4, R206, 0x3340, R202 ;  /* 0x00003340ce047816 */ /* 0x001fc400000000ca */
[----:B------:R-:W-:Y:S02]  /*1f5a0*/  PRMT R5, R190, 0x3340, R186 ;  /* 0x00003340be057816 */ /* 0x000fe400000000ba */
[----:B------:R-:W-:Y:S02]  /*1f5b0*/  PRMT R6, R174, 0x3340, R170 ;  /* 0x00003340ae067816 */ /* 0x000fe400000000aa */
[----:B------:R-:W-:Y:S02]  /*1f5c0*/  PRMT R7, R158, 0x3340, R154 ;  /* 0x000033409e077816 */ /* 0x000fe4000000009a */
[----:B------:R-:W-:Y:S02]  /*1f5d0*/  PRMT R4, R212, 0x5410, R4 ;  /* 0x00005410d4047816 */ /* 0x000fe40000000004 */
[----:B------:R-:W-:Y:S02]  /*1f5e0*/  PRMT R5, R194, 0x5410, R5 ;  /* 0x00005410c2057816 */ /* 0x000fe40000000005 */
[----:B------:R-:W-:-:S02]  /*1f5f0*/  PRMT R6, R178, 0x5410, R6 ;  /* 0x00005410b2067816 */ /* 0x000fc40000000006 */
[----:B------:R-:W-:-:S05]  /*1f600*/  PRMT R7, R162, 0x5410, R7 ;  /* 0x00005410a2077816 */ /* 0x000fca0000000007 */
[----:B------:R0:W-:Y:S02]  /*1f610*/  STS.128 [R9+UR4+0x3000], R4 ;  /* 0x0030000409007988 */ /* 0x0001e40008000c04 */
[----:B0-----:R-:W-:Y:S02]  /*1f620*/  @!P0 IMAD.MOV.U32 R4, RZ, RZ, R25 ;  /* 0x000000ffff048224 */ /* 0x001fe400078e0019 */
[----:B---3--:R0:W-:Y:S04]  /*1f630*/  STL [R1+0x5b4c], R10 ;  /* 0x005b4c0a01007387 */ /* 0x0081e80000100800 */
[----:B------:R-:W3:Y:S04]  /*1f640*/  LDL.LU R9, [R1+0x1e5c] ;  /* 0x001e5c0001097983 */ /* 0x000ee80000300800 */
[----:B------:R-:W4:Y:S04]  /*1f650*/  LDL R45, [R1+0x262c] ;  /* 0x00262c00012d7983 */ /* 0x000f280000100800 */
[----:B------:R-:W2:Y:S04]  /*1f660*/  LDL R33, [R1+0x2630] ;  /* 0x0026300001217983 */ /* 0x000ea80000100800 */
[----:B------:R-:W3:Y:S04]  /*1f670*/  LDL R31, [R1+0x2618] ;  /* 0x00261800011f7983 */ /* 0x000ee80000100800 */
[----:B------:R-:W3:Y:S04]  /*1f680*/  LDL R25, [R1+0x2628] ;  /* 0x0026280001197983 */ /* 0x000ee80000100800 */
[----:B------:R-:W3:Y:S04]  /*1f690*/  LDL R44, [R1+0x2610] ;  /* 0x00261000012c7983 */ /* 0x000ee80000100800 */
[----:B------:R-:W3:Y:S04]  /*1f6a0*/  LDL R28, [R1+0x2620] ;  /* 0x00262000011c7983 */ /* 0x000ee80000100800 */
[----:B------:R-:W3:Y:S04]  /*1f6b0*/  LDL R43, [R1+0x221c] ;  /* 0x00221c00012b7983 */ /* 0x000ee80000100800 */
[----:B------:R-:W3:Y:S04]  /*1f6c0*/  LDL R38, [R1+0x2220] ;  /* 0x0022200001267983 */ /* 0x000ee80000100800 */
[----:B------:R-:W3:Y:S04]  /*1f6d0*/  LDL R42, [R1+0x220c] ;  /* 0x00220c00012a7983 */ /* 0x000ee80000100800 */
[----:B------:R-:W3:Y:S01]  /*1f6e0*/  LDL R41, [R1+0x2210] ;  /* 0x0022100001297983 */ /* 0x000ee20000100800 */
[----:B------:R-:W-:Y:S01]  /*1f6f0*/  PRMT R21, RZ, 0x7610, R21 ;  /* 0x00007610ff157816 */ /* 0x000fe20000000015 */
[----:B------:R-:W-:Y:S01]  /*1f700*/  @!P0 IMAD.MOV.U32 R5, RZ, RZ, R8 ;  /* 0x000000ffff058224 */ /* 0x000fe200078e0008 */
[----:B------:R-:W-:Y:S01]  /*1f710*/  PRMT R0, RZ, 0x7610, R0 ;  /* 0x00007610ff007816 */ /* 0x000fe20000000000 */
[----:B------:R-:W3:Y:S04]  /*1f720*/  LDL R40, [R1+0x21fc] ;  /* 0x0021fc0001287983 */ /* 0x000ee80000100800 */
[----:B------:R4:W3:Y:S01]  /*1f730*/  @!P0 LDG.E.U8 R21, desc[UR52][R4.64] ;  /* 0x0000003404158981 */ /* 0x0008e2000c1e1100 */
[----:B------:R-:W-:-:S02]  /*1f740*/  PRMT R6, RZ, 0x7610, R6 ;  /* 0x00007610ff067816 */ /* 0x000fc40000000006 */
[----:B------:R-:W-:Y:S01]  /*1f750*/  PRMT R12, RZ, 0x7610, R12 ;  /* 0x00007610ff0c7816 */ /* 0x000fe2000000000c */
[----:B------:R-:W3:Y:S01]  /*1f760*/  LDL R39, [R1+0x2200] ;  /* 0x0022000001277983 */ /* 0x000ee20000100800 */
[----:B0-----:R-:W-:Y:S02]  /*1f770*/  PRMT R10, RZ, 0x7610, R10 ;  /* 0x00007610ff0a7816 */ /* 0x001fe4000000000a */
[----:B------:R-:W-:Y:S01]  /*1f780*/  PRMT R29, RZ, 0x7610, R29 ;  /* 0x00007610ff1d7816 */ /* 0x000fe2000000001d */
[----:B------:R-:W3:Y:S04]  /*1f790*/  LDL R36, [R1+0x21ec] ;  /* 0x0021ec0001247983 */ /* 0x000ee80000100800 */
[----:B------:R-:W3:Y:S04]  /*1f7a0*/  LDL R35, [R1+0x21f0] ;  /* 0x0021f00001237983 */ /* 0x000ee80000100800 */
[----:B------:R-:W3:Y:S04]  /*1f7b0*/  LDL.LU R127, [R1+0x215c] ;  /* 0x00215c00017f7983 */ /* 0x000ee80000300800 */
        /* <DEDUP_REMOVED lines=11> */
[----:B------:R-:W3:Y:S01]  /*1f870*/  LDL.LU R151, [R1+0x20fc] ;  /* 0x0020fc0001977983 */ /* 0x000ee20000300800 */
[----:B----4-:R-:W-:-:S02]  /*1f880*/  @!P0 IMAD.MOV.U32 R5, RZ, RZ, R45 ;  /* 0x000000ffff058224 */ /* 0x010fc400078e002d */
[----:B--2---:R-:W-:-:S05]  /*1f890*/  @!P0 IMAD.MOV.U32 R4, RZ, RZ, R33 ;  /* 0x000000ffff048224 */ /* 0x004fca00078e0021 */
[----:B------:R3:W2:Y:S02]  /*1f8a0*/  @!P0 LDG.E.U8 R0, desc[UR52][R4.64] ;  /* 0x0000003404008981 */ /* 0x0006a4000c1e1100 */
[----:B---3--:R-:W-:Y:S02]  /*1f8b0*/  @!P0 IMAD.MOV.U32 R4, RZ, RZ, R25 ;  /* 0x000000ffff048224 */ /* 0x008fe400078e0019 */
[----:B------:R-:W-:-:S05]  /*1f8c0*/  @!P0 IMAD.MOV.U32 R5, RZ, RZ, R31 ;  /* 0x000000ffff058224 */ /* 0x000fca00078e001f */
[----:B------:R0:W3:Y:S02]  /*1f8d0*/  @!P0 LDG.E.U8 R6, desc[UR52][R4.64] ;  /* 0x0000003404068981 */ /* 0x0000e4000c1e1100 */
[----:B0-----:R-:W-:Y:S02]  /*1f8e0*/  @!P0 IMAD.MOV.U32 R4, RZ, RZ, R28 ;  /* 0x000000ffff048224 */ /* 0x001fe400078e001c */
[----:B------:R-:W-:-:S05]  /*1f8f0*/  @!P0 IMAD.MOV.U32 R5, RZ, RZ, R44 ;  /* 0x000000ffff058224 */ /* 0x000fca00078e002c */
[----:B------:R0:W4:Y:S02]  /*1f900*/  @!P0 LDG.E.U8 R12, desc[UR52][R4.64] ;  /* 0x00000034040c8981 */ /* 0x000124000c1e1100 */
[----:B0-----:R-:W-:Y:S02]  /*1f910*/  @!P0 IMAD.MOV.U32 R4, RZ, RZ, R38 ;  /* 0x000000ffff048224 */ /* 0x001fe400078e0026 */
[----:B------:R-:W-:-:S05]  /*1f920*/  @!P0 IMAD.MOV.U32 R5, RZ, RZ, R43 ;  /* 0x000000ffff058224 */ /* 0x000fca00078e002b */
[----:B------:R0:W2:Y:S02]  /*1f930*/  @!P0 LDG.E.U8 R10, desc[UR52][R4.64] ;  /* 0x00000034040a8981 */ /* 0x0000a4000c1e1100 */
[----:B0-----:R-:W-:Y:S02]  /*1f940*/  @!P0 IMAD.MOV.U32 R4, RZ, RZ, R41 ;  /* 0x000000ffff048224 */ /* 0x001fe400078e0029 */
[----:B------:R-:W-:-:S05]  /*1f950*/  @!P0 IMAD.MOV.U32 R5, RZ, RZ, R42 ;  /* 0x000000ffff058224 */ /* 0x000fca00078e002a */
[----:B------:R0:W3:Y:S04]  /*1f960*/  @!P0 LDG.E.U8 R29, desc[UR52][R4.64] ;  /* 0x00000034041d8981 */ /* 0x0000e8000c1e1100 */
[----:B------:R1:W-:Y:S04]  /*1f970*/  STL [R1+0x51e0], R8 ;  /* 0x0051e00801007387 */ /* 0x0003e80000100800 */
[----:B-1----:R-:W2:Y:S04]  /*1f980*/  LDL.LU R8, [R1+0x1e84] ;  /* 0x001e840001087983 */ /* 0x002ea80000300800 */
[----:B------:R-:W-:Y:S04]  /*1f990*/  STL [R1+0x5b48], R21 ;  /* 0x005b481501007387 */ /* 0x000fe80000100800 */
[----:B------:R-:W4:Y:S04]  /*1f9a0*/  LDL R33, [R1+0x21e0] ;  /* 0x0021e00001217983 */ /* 0x000f280000100800 */
[----:B------:R-:W2:Y:S04]  /*1f9b0*/  LDL R31, [R1+0x21d0] ;  /* 0x0021d000011f7983 */ /* 0x000ea80000100800 */
[----:B------:R-:W2:Y:S04]  /*1f9c0*/  LDL.LU R25, [R1+0x21dc] ;  /* 0x0021dc0001197983 */ /* 0x000ea80000300800 */
[----:B------:R-:W2:Y:S04]  /*1f9d0*/  LDL R28, [R1+0x21c0] ;  /* 0x0021c000011c7983 */ /* 0x000ea80000100800 */
[----:B------:R-:W2:Y:S01]  /*1f9e0*/  LDL.LU R38, [R1+0x21cc] ;  /* 0x0021cc0001267983 */ /* 0x000ea20000300800 */
[----:B------:R-:W-:-:S03]  /*1f9f0*/  PRMT R37, RZ, 0x7610, R37 ;  /* 0x00007610ff257816 */ /* 0x000fc60000000025 */
[----:B------:R-:W2:Y:S01]  /*1fa00*/  LDL.LU R43, [R1+0x21bc] ;  /* 0x0021bc00012b7983 */ /* 0x000ea20000300800 */
[----:B0-----:R-:W-:Y:S02]  /*1fa10*/  @!P0 IMAD.MOV.U32 R4, RZ, RZ, R39 ;  /* 0x000000ffff048224 */ /* 0x001fe400078e0027 */
[----:B------:R-:W-:-:S05]  /*1fa20*/  @!P0 IMAD.MOV.U32 R5, RZ, RZ, R40 ;  /* 0x000000ffff058224 */ /* 0x000fca00078e0028 */
[----:B------:R0:W2:Y:S02]  /*1fa30*/  @!P0 LDG.E.U8 R37, desc[UR52][R4.64] ;  /* 0x0000003404258981 */ /* 0x0000a4000c1e1100 */
[----:B0-----:R-:W-:Y:S02]  /*1fa40*/  @!P0 IMAD.MOV.U32 R5, RZ, RZ, R36 ;  /* 0x000000ffff058224 */ /* 0x001fe400078e0024 */
[----:B---3--:R0:W-:Y:S04]  /*1fa50*/  STL [R1+0x1e4c], R29 ;  /* 0x001e4c1d01007387 */ /* 0x0081e80000100800 */
[----:B0-----:R-:W3:Y:S04]  /*1fa60*/  LDL.LU R29, [R1+0x21b0] ;  /* 0x0021b000011d7983 */ /* 0x001ee80000300800 */
[----:B------:R-:W3:Y:S04]  /*1fa70*/  LDL.LU R47, [R1+0x21ac] ;  /* 0x0021ac00012f7983 */ /* 0x000ee80000300800 */
[----:B------:R-:W3:Y:S04]  /*1fa80*/  LDL.LU R36, [R1+0x21a0] ;  /* 0x0021a00001247983 */ /* 0x000ee80000300800 */
[----:B------:R-:W3:Y:S01]  /*1fa90*/  LDL.LU R51, [R1+0x219c] ;  /* 0x00219c0001337983 */ /* 0x000ee20000300800 */
[----:B------:R-:W-:Y:S01]  /*1faa0*/  PRMT R34, RZ, 0x7610, R34 ;  /* 0x00007610ff227816 */ /* 0x000fe20000000022 */
[----:B------:R-:W-:Y:S01]  /*1fab0*/  @!P0 IMAD.MOV.U32 R4, RZ, RZ, R35 ;  /* 0x000000ffff048224 */ /* 0x000fe200078e0023 */
[----:B------:R-:W-:Y:S01]  /*1fac0*/  PRMT R32, RZ, 0x7610, R32 ;  /* 0x00007610ff207816 */ /* 0x000fe20000000020 */
[----:B------:R-:W3:Y:S04]  /*1fad0*/  LDL.LU R42, [R1+0x2190] ;  /* 0x00219000012a7983 */ /* 0x000ee80000300800 */
[----:B------:R4:W3:Y:S01]  /*1fae0*/  @!P0 LDG.E.U8 R34, desc[UR52][R4.64] ;  /* 0x0000003404228981 */ /* 0x0008e2000c1e1100 */
[----:B------:R-:W-:Y:S01]  /*1faf0*/  PRMT R30, RZ, 0x7610, R30 ;  /* 0x00007610ff1e7816 */ /* 0x000fe2000000001e */
[----:B----4-:R-:W-:-:S02]  /*1fb00*/  @!P0 IMAD.MOV.U32 R4, RZ, RZ, R33 ;  /* 0x000000ffff048224 */ /* 0x010fc400078e0021 */
[----:B--2---:R-:W-:-:S05]  /*1fb10*/  @!P0 IMAD.MOV.U32 R5, RZ, RZ, R25 ;  /* 0x000000ffff058224 */ /* 0x004fca00078e0019 */
[----:B------:R0:W2:Y:S01]  /*1fb20*/  @!P0 LDG.E.U8 R32, desc[UR52][R4.64] ;  /* 0x0000003404208981 */ /* 0x0000a2000c1e1100 */
[----:B------:R-:W-:Y:S01]  /*1fb30*/  PRMT R27, RZ, 0x7610, R27 ;  /* 0x00007610ff1b7816 */ /* 0x000fe2000000001b */
[----:B0-----:R-:W-:Y:S02]  /*1fb40*/  @!P0 IMAD.MOV.U32 R4, RZ, RZ, R31 ;  /* 0x000000ffff048224 */ /* 0x001fe400078e001f */
[----:B------:R-:W-:-:S05]  /*1fb50*/  @!P0 IMAD.MOV.U32 R5, RZ, RZ, R38 ;  /* 0x000000ffff058224 */ /* 0x000fca00078e0026 */
[----:B------:R0:W4:Y:S01]  /*1fb60*/  @!P0 LDG.E.U8 R30, desc[UR52][R4.64] ;  /* 0x00000034041e8981 */ /* 0x000122000c1e1100 */
[----:B------:R-:W-:Y:S01]  /*1fb70*/  PRMT R24, RZ, 0x7610, R24 ;  /* 0x00007610ff187816 */ /* 0x000fe20000000018 */
[----:B0-----:R-:W-:Y:S02]  /*1fb80*/  @!P0 IMAD.MOV.U32 R4, RZ, RZ, R28 ;  /* 0x000000ffff048224 */ /* 0x001fe400078e001c */
[----:B------:R-:W-:-:S05]  /*1fb90*/  @!P0 IMAD.MOV.U32 R5, RZ, RZ, R43 ;  /* 0x000000ffff058224 */ /* 0x000fca00078e002b */
[----:B------:R3:W2:Y:S01]  /*1fba0*/  @!P0 LDG.E.U8 R27, desc[UR52][R4.64] ;  /* 0x00000034041b8981 */ /* 0x0006a2000c1e1100 */
[----:B------:R-:W-:Y:S01]  /*1fbb0*/  PRMT R26, RZ, 0x7610, R26 ;  /* 0x00007610ff1a7816 */ /* 0x000fe2000000001a */
[----:B---3--:R-:W-:Y:S02]  /*1fbc0*/  @!P0 IMAD.MOV.U32 R4, RZ, RZ, R29 ;  /* 0x000000ffff048224 */ /* 0x008fe400078e001d */
[----:B------:R-:W-:-:S05]  /*1fbd0*/  @!P0 IMAD.MOV.U32 R5, RZ, RZ, R47 ;  /* 0x000000ffff058224 */ /* 0x000fca00078e002f */
[----:B------:R0:W3:Y:S02]  /*1fbe0*/  @!P0 LDG.E.U8 R24, desc[UR52][R4.64] ;  /* 0x0000003404188981 */ /* 0x0000e4000c1e1100 */
[----:B0-----:R-:W-:Y:S02]  /*1fbf0*/  @!P0 IMAD.MOV.U32 R4, RZ, RZ, R36 ;  /* 0x000000ffff048224 */ /* 0x001fe400078e0024 */
[----:B------:R-:W-:-:S05]  /*1fc00*/  @!P0 IMAD.MOV.U32 R5, RZ, RZ, R51 ;  /* 0x000000ffff058224 */ /* 0x000fca00078e0033 */
[----:B------:R-:W3:Y:S04]  /*1fc10*/  @!P0 LDG.E.U8 R26, desc[UR52][R4.64] ;  /* 0x00000034041a8981 */ /* 0x000ee8000c1e1100 */
[----:B------:R0:W-:Y:S04]  /*1fc20*/  STL [R1+0x1e40], R37 ;  /* 0x001e402501007387 */ /* 0x0001e80000100800 */
[----:B0-----:R-:W3:Y:S04]  /*1fc30*/  LDL.LU R37, [R1+0x218c] ;  /* 0x00218c0001257983 */ /* 0x001ee80000300800 */
[----:B----4-:R0:W-:Y:S04]  /*1fc40*/  STL [R1+0x1e34], R30 ;  /* 0x001e341e01007387 */ /* 0x0101e80000100800 */
[----:B0-----:R-:W4:Y:S04]  /*1fc50*/  LDL.LU R30, [R1+0x217c] ;  /* 0x00217c00011e7983 */ /* 0x001f280000300800 */
[----:B------:R-:W4:Y:S04]  /*1fc60*/  LDL.LU R46, [R1+0x2180] ;  /* 0x00218000012e7983 */ /* 0x000f280000300800 */
[----:B------:R-:W4:Y:S04]  /*1fc70*/  LDL.LU R50, [R1+0x2170] ;  /* 0x0021700001327983 */ /* 0x000f280000300800 */
[----:B------:R-:W4:Y:S04]  /*1fc80*/  LDL.LU R31, [R1+0x216c] ;  /* 0x00216c00011f7983 */ /* 0x000f280000300800 */
[----:B--2---:R0:W-:Y:S04]  /*1fc90*/  STL [R1+0x1e38], R32 ;  /* 0x001e382001007387 */ /* 0x0041e80000100800 */
[----:B0-----:R-:W2:Y:S04]  /*1fca0*/  LDL.LU R32, [R1+0x2160] ;  /* 0x0021600001207983 */ /* 0x001ea80000300800 */
[----:B---3--:R0:W-:Y:S04]  /*1fcb0*/  STL [R1+0x1e2c], R24 ;  /* 0x001e2c1801007387 */ /* 0x0081e80000100800 */
[----:B0-----:R-:W3:Y:S04]  /*1fcc0*/  LDL.LU R24, [R1+0x2150] ;  /* 0x0021500001187983 */ /* 0x001ee80000300800 */
[----:B------:R-:W3:Y:S04]  /*1fcd0*/  LDL R49, [R1+0x20ec] ;  /* 0x0020ec0001317983 */ /* 0x000ee80000100800 */
[----:B------:R-:W3:Y:S04]  /*1fce0*/  LDL R48, [R1+0x20dc] ;  /* 0x0020dc0001307983 */ /* 0x000ee80000100800 */
[----:B------:R-:W-:Y:S04]  /*1fcf0*/  STL [R1+0x1e3c], R34 ;  /* 0x001e3c2201007387 */ /* 0x000fe80000100800 */
[----:B------:R-:W3:Y:S04]  /*1fd00*/  LDL R33, [R1+0x20cc] ;  /* 0x0020cc0001217983 */ /* 0x000ee80000100800 */
[----:B------:R0:W-:Y:S04]  /*1fd10*/  STL [R1+0x1e28], R26 ;  /* 0x001e281a01007387 */ /* 0x0001e80000100800 */
[----:B------:R-:W3:Y:S04]  /*1fd20*/  LDL R41, [R1+0x20bc] ;  /* 0x0020bc0001297983 */ /* 0x000ee80000100800 */
[----:B0-----:R-:W3:Y:S04]  /*1fd30*/  LDL R26, [R1+0x20d0] ;  /* 0x0020d000011a7983 */ /* 0x001ee80000100800 */
[----:B------:R0:W-:Y:S04]  /*1fd40*/  STL [R1+0x1e30], R27 ;  /* 0x001e301b01007387 */ /* 0x0001e80000100800 */
[----:B------:R-:W3:Y:S04]  /*1fd50*/  LDL R45, [R1+0x20ac] ;  /* 0x0020ac00012d7983 */ /* 0x000ee80000100800 */
[----:B------:R-:W3:Y:S04]  /*1fd60*/  LDL R44, [R1+0x20b0] ;  /* 0x0020b000012c7983 */ /* 0x000ee80000100800 */
[----:B0-----:R-:W3:Y:S04]  /*1fd70*/  LDL R27, [R1+0x20c0] ;  /* 0x0020c000011b7983 */ /* 0x001ee80000100800 */
[----:B------:R-:W3:Y:S04]  /*1fd80*/  LDL R40, [R1+0x209c] ;  /* 0x00209c0001287983 */ /* 0x000ee80000100800 */
[----:B------:R-:W3:Y:S04]  /*1fd90*/  LDL R39, [R1+0x20a0] ;  /* 0x0020a00001277983 */ /* 0x000ee80000100800 */
[----:B------:R-:W3:Y:S04]  /*1fda0*/  LDL R35, [R1+0x208c] ;  /* 0x00208c0001237983 */ /* 0x000ee80000100800 */
[----:B------:R-:W3:Y:S04]  /*1fdb0*/  LDL R34, [R1+0x2090] ;  /* 0x0020900001227983 */ /* 0x000ee80000100800 */
[----:B------:R-:W3:Y:S01]  /*1fdc0*/  LDL.LU R28, [R1+0x2140] ;  /* 0x00214000011c7983 */ /* 0x000ee20000300800 */
[----:B------:R-:W-:Y:S01]  /*1fdd0*/  PRMT R21, RZ, 0x7610, R21 ;  /* 0x00007610ff157816 */ /* 0x000fe20000000015 */
[----:B------:R-:W-:-:S02]  /*1fde0*/  @!P0 IMAD.MOV.U32 R4, RZ, RZ, R42 ;  /* 0x000000ffff048224 */ /* 0x000fc400078e002a */
[----:B------:R-:W-:Y:S01]  /*1fdf0*/  @!P0 IMAD.MOV.U32 R5, RZ, RZ, R37 ;  /* 0x000000ffff058224 */ /* 0x000fe200078e0025 */
[----:B------:R-:W-:Y:S01]  /*1fe00*/  PRMT R13, RZ, 0x7610, R13 ;  /* 0x00007610ff0d7816 */ /* 0x000fe2000000000d */
[----:B------:R-:W3:Y:S04]  /*1fe10*/  LDL R125, [R1+0x1edc] ;  /* 0x001edc00017d7983 */ /* 0x000ee80000100800 */
[----:B------:R4:W3:Y:S01]  /*1fe20*/  @!P0 LDG.E.U8 R21, desc[UR52][R4.64] ;  /* 0x0000003404158981 */ /* 0x0008e2000c1e1100 */
[----:B------:R-:W-:Y:S02]  /*1fe30*/  PRMT R15, RZ, 0x7610, R15 ;  /* 0x00007610ff0f7816 */ /* 0x000fe4000000000f */
[----:B------:R-:W-:Y:S01]  /*1fe40*/  PRMT R17, RZ, 0x7610, R17 ;  /* 0x00007610ff117816 */ /* 0x000fe20000000011 */
[----:B------:R-:W3:Y:S01]  /*1fe50*/  LDL R53, [R1+0x1ee0] ;  /* 0x001ee00001357983 */ /* 0x000ee20000100800 */
[----:B----4-:R-:W-:-:S02]  /*1fe60*/  @!P0 IMAD.MOV.U32 R4, RZ, RZ, R46 ;  /* 0x000000ffff048224 */ /* 0x010fc400078e002e */
[----:B------:R-:W-:-:S05]  /*1fe70*/  @!P0 IMAD.MOV.U32 R5, RZ, RZ, R30 ;  /* 0x000000ffff058224 */ /* 0x000fca00078e001e */
[----:B------:R0:W4:Y:S02]  /*1fe80*/  @!P0 LDG.E.U8 R13, desc[UR52][R4.64] ;  /* 0x00000034040d8981 */ /* 0x000124000c1e1100 */
[----:B0-----:R-:W-:Y:S02]  /*1fe90*/  @!P0 IMAD.MOV.U32 R4, RZ, RZ, R50 ;  /* 0x000000ffff048224 */ /* 0x001fe400078e0032 */
[----:B------:R-:W-:-:S05]  /*1fea0*/  @!P0 IMAD.MOV.U32 R5, RZ, RZ, R31 ;  /* 0x000000ffff058224 */ /* 0x000fca00078e001f */
[----:B------:R2:W4:Y:S01]  /*1feb0*/  @!P0 LDG.E.U8 R15, desc[UR52][R4.64] ;  /* 0x00000034040f8981 */ /* 0x000522000c1e1100 */
[----:B------:R-:W-:Y:S01]  /*1fec0*/  PRMT R19, RZ, 0x7610, R19 ;  /* 0x00007610ff137816 */ /* 0x000fe20000000013 */
[----:B--2---:R-:W-:Y:S02]  /*1fed0*/  @!P0 IMAD.MOV.U32 R4, RZ, RZ, R32 ;  /* 0x000000ffff048224 */ /* 0x004fe400078e0020 */
[----:B------:R-:W-:-:S05]  /*1fee0*/  @!P0 IMAD.MOV.U32 R5, RZ, RZ, R127 ;  /* 0x000000ffff058224 */ /* 0x000fca00078e007f */
[----:B------:R0:W2:Y:S01]  /*1fef0*/  @!P0 LDG.E.U8 R17, desc[UR52][R4.64] ;  /* 0x0000003404118981 */ /* 0x0000a2000c1e1100 */
[----:B------:R-:W-:Y:S01]  /*1ff00*/  PRMT R14, RZ, 0x7610, R14 ;  /* 0x00007610ff0e7816 */ /* 0x000fe2000000000e */
[----:B0-----:R-:W-:Y:S01]  /*1ff10*/  @!P0 IMAD.MOV.U32 R5, RZ, RZ, R131 ;  /* 0x000000ffff058224 */ /* 0x001fe200078e0083 */
[----:B------:R-:W-:Y:S02]  /*1ff20*/  PRMT R16, RZ, 0x7610, R16 ;  /* 0x00007610ff107816 */ /* 0x000fe40000000010 */
[----:B------:R-:W-:Y:S02]  /*1ff30*/  PRMT R18, RZ, 0x7610, R18 ;  /* 0x00007610ff127816 */ /* 0x000fe40000000012 */
[----:B------:R-:W-:Y:S02]  /*1ff40*/  PRMT R20, RZ, 0x7610, R20 ;  /* 0x00007610ff147816 */ /* 0x000fe40000000014 */
[----:B------:R-:W-:Y:S02]  /*1ff50*/  PRMT R2, RZ, 0x7610, R2 ;  /* 0x00007610ff027816 */ /* 0x000fe40000000002 */
[----:B------:R-:W-:-:S02]  /*1ff60*/  PRMT R252, RZ, 0x7610, R252 ;  /* 0x00007610fffc7816 */ /* 0x000fc400000000fc */
[----:B------:R-:W-:Y:S01]  /*1ff70*/  PRMT R251, RZ, 0x7610, R251 ;  /* 0x00007610fffb7816 */ /* 0x000fe200000000fb */
[----:B---3--:R-:W-:-:S05]  /*1ff80*/  @!P0 IMAD.MOV.U32 R4, RZ, RZ, R24 ;  /* 0x000000ffff048224 */ /* 0x008fca00078e0018 */
[----:B------:R0:W3:Y:S02]  /*1ff90*/  @!P0 LDG.E.U8 R19, desc[UR52][R4.64] ;  /* 0x0000003404138981 */ /* 0x0000e4000c1e1100 */
[----:B0-----:R-:W-:Y:S02]  /*1ffa0*/  @!P0 IMAD.MOV.U32 R5, RZ, RZ, R135 ;  /* 0x000000ffff058224 */ /* 0x001fe400078e0087 */
[----:B------:R-:W-:-:S05]  /*1ffb0*/  @!P0 IMAD.MOV.U32 R4, RZ, RZ, R28 ;  /* 0x000000ffff048224 */ /* 0x000fca00078e001c */
        /* <DEDUP_REMOVED lines=14> */
[----:B------:R-:W-:Y:S01]  /*200a0*/  @!P0 IMAD.MOV.U32 R5, RZ, RZ, R49 ;  /* 0x000000ffff058224 */ /* 0x000fe200078e0031 */
[----:B------:R-:W-:Y:S01]  /*200b0*/  PRMT R250, RZ, 0x7610, R250 ;  /* 0x00007610fffa7816 */ /* 0x000fe200000000fa */
[----:B------:R-:W4:Y:S04]  /*200c0*/  LDL R49, [R1+0x1f6c] ;  /* 0x001f6c0001317983 */ /* 0x000f280000100800 */
[----:B------:R0:W3:Y:S02]  /*200d0*/  @!P0 LDG.E.U8 R252, desc[UR52][R4.64] ;  /* 0x0000003404fc8981 */ /* 0x0000e4000c1e1100 */
[----:B0-----:R-:W-:-:S02]  /*200e0*/  @!P0 IMAD.MOV.U32 R4, RZ, RZ, R148 ;  /* 0x000000ffff048224 */ /* 0x001fc400078e0094 */
[----:B------:R-:W-:Y:S01]  /*200f0*/  @!P0 IMAD.MOV.U32 R5, RZ, RZ, R48 ;  /* 0x000000ffff058224 */ /* 0x000fe200078e0030 */
[----:B------:R-:W-:Y:S01]  /*20100*/  PRMT R249, RZ, 0x7610, R249 ;  /* 0x00007610fff97816 */ /* 0x000fe200000000f9 */
[----:B------:R-:W2:Y:S04]  /*20110*/  LDL R48, [R1+0x1f70] ;  /* 0x001f700001307983 */ /* 0x000ea80000100800 */
[----:B------:R0:W3:Y:S02]  /*20120*/  @!P0 LDG.E.U8 R251, desc[UR52][R4.64] ;  /* 0x0000003404fb8981 */ /* 0x0000e4000c1e1100 */
[----:B0-----:R-:W-:Y:S02]  /*20130*/  @!P0 IMAD.MOV.U32 R4, RZ, RZ, R26 ;  /* 0x000000ffff048224 */ /* 0x001fe400078e001a */
[----:B------:R-:W4:Y:S01]  /*20140*/  LDL R26, [R1+0x2080] ;  /* 0x00208000011a7983 */ /* 0x000f220000100800 */
[----:B------:R-:W-:-:S03]  /*20150*/  @!P0 IMAD.MOV.U32 R5, RZ, RZ, R33 ;  /* 0x000000ffff058224 */ /* 0x000fc600078e0021 */
[----:B------:R-:W2:Y:S04]  /*20160*/  LDL R33, [R1+0x207c] ;  /* 0x00207c0001217983 */ /* 0x000ea80000100800 */
[----:B------:R0:W3:Y:S01]  /*20170*/  @!P0 LDG.E.U8 R250, desc[UR52][R4.64] ;  /* 0x0000003404fa8981 */ /* 0x0000e2000c1e1100 */
[----:B------:R-:W-:Y:S01]  /*20180*/  PRMT R248, RZ, 0x7610, R248 ;  /* 0x00007610fff87816 */ /* 0x000fe200000000f8 */
[----:B0-----:R-:W-:Y:S02]  /*20190*/  @!P0 IMAD.MOV.U32 R4, RZ, RZ, R27 ;  /* 0x000000ffff048224 */ /* 0x001fe400078e001b */
[----:B------:R-:W-:Y:S01]  /*201a0*/  @!P0 IMAD.MOV.U32 R5, RZ, RZ, R41 ;  /* 0x000000ffff058224 */ /* 0x000fe200078e0029 */
[----:B------:R-:W3:Y:S04]  /*201b0*/  LDL R27, [R1+0x2070] ;  /* 0x00207000011b7983 */ /* 0x000ee80000100800 */
[----:B------:R-:W3:Y:S04]  /*201c0*/  LDL R41, [R1+0x206c] ;  /* 0x00206c0001297983 */ /* 0x000ee80000100800 */
[----:B------:R0:W3:Y:S01]  /*201d0*/  @!P0 LDG.E.U8 R249, desc[UR52][R4.64] ;  /* 0x0000003404f98981 */ /* 0x0000e2000c1e1100 */
[----:B------:R-:W-:Y:S01]  /*201e0*/  PRMT R247, RZ, 0x7610, R247 ;  /* 0x00007610fff77816 */ /* 0x000fe200000000f7 */
[----:B0-----:R-:W-:-:S02]  /*201f0*/  @!P0 IMAD.MOV.U32 R4, RZ, RZ, R44 ;  /* 0x000000ffff048224 */ /* 0x001fc400078e002c */
        /* <DEDUP_REMOVED lines=9> */
[----:B------:R0:W3:Y:S02]  /*20290*/  @!P0 LDG.E.U8 R247, desc[UR52][R4.64] ;  /* 0x0000003404f78981 */ /* 0x0000e4000c1e1100 */
[----:B0-----:R-:W-:-:S02]  /*202a0*/  @!P0 IMAD.MOV.U32 R4, RZ, RZ, R34 ;  /* 0x000000ffff048224 */ /* 0x001fc400078e0022 */
[----:B------:R-:W-:Y:S01]  /*202b0*/  @!P0 IMAD.MOV.U32 R5, RZ, RZ, R35 ;  /* 0x000000ffff058224 */ /* 0x000fe200078e0023 */
[----:B------:R-:W3:Y:S04]  /*202c0*/  LDL R34, [R1+0x2040] ;  /* 0x0020400001227983 */ /* 0x000ee80000100800 */
[----:B------:R-:W3:Y:S04]  /*202d0*/  LDL R35, [R1+0x203c] ;  /* 0x00203c0001237983 */ /* 0x000ee80000100800 */
[----:B------:R4:W3:Y:S02]  /*202e0*/  @!P0 LDG.E.U8 R246, desc[UR52][R4.64] ;  /* 0x0000003404f68981 */ /* 0x0008e4000c1e1100 */
[----:B----4-:R-:W-:-:S02]  /*202f0*/  @!P0 IMAD.MOV.U32 R4, RZ, RZ, R26 ;  /* 0x000000ffff048224 */ /* 0x010fc400078e001a */
[----:B------:R-:W4:Y:S01]  /*20300*/  LDL R26, [R1+0x2030] ;  /* 0x00203000011a7983 */ /* 0x000f220000100800 */
[----:B--2---:R-:W-:-:S03]  /*20310*/  @!P0 IMAD.MOV.U32 R5, RZ, RZ, R33 ;  /* 0x000000ffff058224 */ /* 0x004fc600078e0021 */
[----:B------:R-:W2:Y:S01]  /*20320*/  LDL R33, [R1+0x202c] ;  /* 0x00202c0001217983 */ /* 0x000ea20000100800 */
[----:B------:R-:W-:Y:S02]  /*20330*/  PRMT R245, RZ, 0x7610, R245 ;  /* 0x00007610fff57816 */ /* 0x000fe400000000f5 */
[----:B------:R-:W-:-:S04]  /*20340*/  PRMT R244, RZ, 0x7610, R244 ;  /* 0x00007610fff47816 */ /* 0x000fc800000000f4 */
[----:B------:R3:W2:Y:S01]  /*20350*/  @!P0 LDG.E.U8 R245, desc[UR52][R4.64] ;  /* 0x0000003404f58981 */ /* 0x0006a2000c1e1100 */
[----:B------:R-:W-:Y:S01]  /*20360*/  PRMT R243, RZ, 0x7610, R243 ;  /* 0x00007610fff37816 */ /* 0x000fe200000000f3 */
[----:B---3--:R-:W-:Y:S02]  /*20370*/  @!P0 IMAD.MOV.U32 R4, RZ, RZ, R27 ;  /* 0x000000ffff048224 */ /* 0x008fe400078e001b */
        /* <DEDUP_REMOVED lines=30> */
[----:B------:R-:W3:Y:S01]  /*20560*/  LDL R27, [R1+0x1fd0] ;  /* 0x001fd000011b7983 */ /* 0x000ee20000100800 */
[----:B------:R-:W-:-:S03]  /*20570*/  @!P0 IMAD.MOV.U32 R5, RZ, RZ, R41 ;  /* 0x000000ffff058224 */ /* 0x000fc600078e0029 */
[----:B------:R-:W3:Y:S04]  /*20580*/  LDL R41, [R1+0x1fcc] ;  /* 0x001fcc0001297983 */ /* 0x000ee80000100800 */
[----:B------:R0:W3:Y:S01]  /*20590*/  @!P0 LDG.E.U8 R239, desc[UR52][R4.64] ;  /* 0x0000003404ef8981 */ /* 0x0000e2000c1e1100 */
[----:B------:R-:W-:Y:S01]  /*205a0*/  PRMT R237, RZ, 0x7610, R237 ;  /* 0x00007610ffed7816 */ /* 0x000fe200000000ed */
[----:B0-----:R-:W-:Y:S02]  /*205b0*/  @!P0 IMAD.MOV.U32 R4, RZ, RZ, R44 ;  /* 0x000000ffff048224 */ /* 0x001fe400078e002c */
        /* <DEDUP_REMOVED lines=9> */
[----:B------:R0:W3:Y:S02]  /*20650*/  @!P0 LDG.E.U8 R237, desc[UR52][R4.64] ;  /* 0x0000003404ed8981 */ /* 0x0000e4000c1e1100 */
[----:B0-----:R-:W-:Y:S02]  /*20660*/  @!P0 IMAD.MOV.U32 R4, RZ, RZ, R34 ;  /* 0x000000ffff048224 */ /* 0x001fe400078e0022 */
[----:B------:R-:W3:Y:S01]  /*20670*/  LDL R34, [R1+0x1fa0] ;  /* 0x001fa00001227983 */ /* 0x000ee20000100800 */
[----:B------:R-:W-:-:S03]  /*20680*/  @!P0 IMAD.MOV.U32 R5, RZ, RZ, R35 ;  /* 0x000000ffff058224 */ /* 0x000fc600078e0023 */
[----:B------:R-:W3:Y:S04]  /*20690*/  LDL R35, [R1+0x1f9c] ;  /* 0x001f9c0001237983 */ /* 0x000ee80000100800 */
[----:B------:R4:W3:Y:S02]  /*206a0*/  @!P0 LDG.E.U8 R236, desc[UR52][R4.64] ;  /* 0x0000003404ec8981 */ /* 0x0008e4000c1e1100 */
[----:B----4-:R-:W-:Y:S02]  /*206b0*/  @!P0 IMAD.MOV.U32 R4, RZ, RZ, R26 ;  /* 0x000000ffff048224 */ /* 0x010fe400078e001a */
        /* <DEDUP_REMOVED lines=13> */
[----:B0-----:R-:W-:Y:S01]  /*20790*/  @!P0 IMAD.MOV.U32 R4, RZ, RZ, R44 ;  /* 0x000000ffff048224 */ /* 0x001fe200078e002c */
[----:B------:R-:W-:Y:S01]  /*207a0*/  PRMT R231, RZ, 0x7610, R231 ;  /* 0x00007610ffe77816 */ /* 0x000fe200000000e7 */
        /* <DEDUP_REMOVED lines=24> */
[----:B------:R-:W-:Y:S01]  /*20930*/  @!P0 IMAD.MOV.U32 R5, RZ, RZ, R41 ;  /* 0x000000ffff058224 */ /* 0x000fe200078e0029 */
[----:B------:R-:W-:Y:S02]  /*20940*/  PRMT R227, RZ, 0x7610, R227 ;  /* 0x00007610ffe37816 */ /* 0x000fe400000000e3 */
[----:B------:R-:W3:Y:S04]  /*20950*/  LDL R41, [R1+0x1f1c] ;  /* 0x001f1c0001297983 */ /* 0x000ee80000100800 */
[----:B------:R0:W3:Y:S02]  /*20960*/  @!P0 LDG.E.U8 R229, desc[UR52][R4.64] ;  /* 0x0000003404e58981 */ /* 0x0000e4000c1e1100 */
[----:B0-----:R-:W-:-:S02]  /*20970*/  @!P0 IMAD.MOV.U32 R4, RZ, RZ, R48 ;  /* 0x000000ffff048224 */ /* 0x001fc400078e0030 */
[----:B------:R-:W-:Y:S01]  /*20980*/  @!P0 IMAD.MOV.U32 R5, RZ, RZ, R49 ;  /* 0x000000ffff058224 */ /* 0x000fe200078e0031 */
[----:B------:R-:W-:Y:S01]  /*20990*/  PRMT R226, RZ, 0x7610, R226 ;  /* 0x00007610ffe27816 */ /* 0x000fe200000000e2 */
[----:B------:R-:W3:Y:S04]  /*209a0*/  LDL R49, [R1+0x1ecc] ;  /* 0x001ecc0001317983 */ /* 0x000ee80000100800 */
[----:B------:R0:W3:Y:S01]  /*209b0*/  @!P0 LDG.E.U8 R228, desc[UR52][R4.64] ;  /* 0x0000003404e48981 */ /* 0x0000e2000c1e1100 */
[----:B------:R-:W-:Y:S02]  /*209c0*/  PRMT R225, RZ, 0x7610, R225 ;  /* 0x00007610ffe17816 */ /* 0x000fe400000000e1 */
[----:B------:R-:W-:Y:S01]  /*209d0*/  PRMT R224, RZ, 0x7610, R224 ;  /* 0x00007610ffe07816 */ /* 0x000fe200000000e0 */
[----:B------:R-:W3:Y:S01]  /*209e0*/  LDL R48, [R1+0x1ebc] ;  /* 0x001ebc0001307983 */ /* 0x000ee20000100800 */
[----:B0-----:R-:W-:-:S03]  /*209f0*/  @!P0 IMAD.MOV.U32 R4, RZ, RZ, R39 ;  /* 0x000000ffff048224 */ /* 0x001fc600078e0027 */
        /* <DEDUP_REMOVED lines=11> */
[----:B----4-:R-:W-:-:S03]  /*20ab0*/  @!P0 IMAD.MOV.U32 R4, RZ, RZ, R26 ;  /* 0x000000ffff048224 */ /* 0x010fc600078e001a */
[----:B------:R-:W4:Y:S04]  /*20ac0*/  LDL R26, [R1+0x1ef0] ;  /* 0x001ef000011a7983 */ /* 0x000f280000100800 */
[----:B------:R2:W4:Y:S02]  /*20ad0*/  @!P0 LDG.E.U8 R225, desc[UR52][R4.64] ;  /* 0x0000003404e18981 */ /* 0x000524000c1e1100 */
[----:B--2---:R-:W-:Y:S02]  /*20ae0*/  @!P0 IMAD.MOV.U32 R4, RZ, RZ, R33 ;  /* 0x000000ffff048224 */ /* 0x004fe400078e0021 */
[----:B------:R-:W2:Y:S01]  /*20af0*/  LDL R33, [R1+0x1eec] ;  /* 0x001eec0001217983 */ /* 0x000ea20000100800 */
[----:B------:R-:W-:Y:S01]  /*20b00*/  @!P0 IMAD.MOV.U32 R5, RZ, RZ, R44 ;  /* 0x000000ffff058224 */ /* 0x000fe200078e002c */
[----:B------:R-:W-:-:S02]  /*20b10*/  PRMT R223, RZ, 0x7610, R223 ;  /* 0x00007610ffdf7816 */ /* 0x000fc400000000df */
[----:B------:R-:W2:Y:S04]  /*20b20*/  LDL R44, [R1+0x1eac] ;  /* 0x001eac00012c7983 */ /* 0x000ea80000100800 */
[----:B------:R3:W2:Y:S02]  /*20b30*/  @!P0 LDG.E.U8 R224, desc[UR52][R4.64] ;  /* 0x0000003404e08981 */ /* 0x0006a4000c1e1100 */
[----:B---3--:R-:W-:Y:S02]  /*20b40*/  @!P0 IMAD.MOV.U32 R4, RZ, RZ, R27 ;  /* 0x000000ffff048224 */ /* 0x008fe400078e001b */
[----:B------:R-:W3:Y:S01]  /*20b50*/  LDL R27, [R1+0x1ed0] ;  /* 0x001ed000011b7983 */ /* 0x000ee20000100800 */
[----:B------:R-:W-:-:S03]  /*20b60*/  @!P0 IMAD.MOV.U32 R5, RZ, RZ, R41 ;  /* 0x000000ffff058224 */ /* 0x000fc600078e0029 */
[----:B------:R-:W3:Y:S01]  /*20b70*/  LDL R41, [R1+0x1eb0] ;  /* 0x001eb00001297983 */ /* 0x000ee20000100800 */
[----:B------:R-:W-:-:S03]  /*20b80*/  PRMT R222, RZ, 0x7610, R222 ;  /* 0x00007610ffde7816 */ /* 0x000fc600000000de */
        /* <DEDUP_REMOVED lines=18> */
[----:B------:R0:W4:Y:S01]  /*20cb0*/  @!P0 LDG.E.U8 R220, desc[UR52][R4.64] ;  /* 0x0000003404dc8981 */ /* 0x000122000c1e1100 */
[----:B------:R-:W-:Y:S01]  /*20cc0*/  PRMT R218, RZ, 0x7610, R218 ;  /* 0x00007610ffda7816 */ /* 0x000fe200000000da */
[----:B0-----:R-:W-:Y:S02]  /*20cd0*/  @!P0 IMAD.MOV.U32 R4, RZ, RZ, R53 ;  /* 0x000000ffff048224 */ /* 0x001fe400078e0035 */
[----:B------:R-:W-:-:S05]  /*20ce0*/  @!P0 IMAD.MOV.U32 R5, RZ, RZ, R125 ;  /* 0x000000ffff058224 */ /* 0x000fca00078e007d */
[----:B------:R3:W4:Y:S01]  /*20cf0*/  @!P0 LDG.E.U8 R219, desc[UR52][R4.64] ;  /* 0x0000003404db8981 */ /* 0x000722000c1e1100 */
[----:B------:R-:W-:Y:S01]  /*20d00*/  PRMT R217, RZ, 0x7610, R217 ;  /* 0x00007610ffd97816 */ /* 0x000fe200000000d9 */
[----:B---3--:R-:W-:Y:S02]  /*20d10*/  @!P0 IMAD.MOV.U32 R4, RZ, RZ, R27 ;  /* 0x000000ffff048224 */ /* 0x008fe400078e001b */
[----:B------:R-:W-:Y:S01]  /*20d20*/  @!P0 IMAD.MOV.U32 R5, RZ, RZ, R49 ;  /* 0x000000ffff058224 */ /* 0x000fe200078e0031 */
[----:B------:R-:W3:Y:S04]  /*20d30*/  LDL R27, [R1+0x1e60] ;  /* 0x001e6000011b7983 */ /* 0x000ee80000100800 */
[----:B------:R0:W3:Y:S01]  /*20d40*/  @!P0 LDG.E.U8 R218, desc[UR52][R4.64] ;  /* 0x0000003404da8981 */ /* 0x0000e2000c1e1100 */
[----:B------:R-:W-:Y:S01]  /*20d50*/  PRMT R216, RZ, 0x7610, R216 ;  /* 0x00007610ffd87816 */ /* 0x000fe200000000d8 */
[----:B0-----:R-:W-:-:S02]  /*20d60*/  @!P0 IMAD.MOV.U32 R4, RZ, RZ, R45 ;  /* 0x000000ffff048224 */ /* 0x001fc400078e002d */
[----:B------:R-:W-:-:S05]  /*20d70*/  @!P0 IMAD.MOV.U32 R5, RZ, RZ, R48 ;  /* 0x000000ffff058224 */ /* 0x000fca00078e0030 */
[----:B------:R0:W3:Y:S01]  /*20d80*/  @!P0 LDG.E.U8 R217, desc[UR52][R4.64] ;  /* 0x0000003404d98981 */ /* 0x0000e2000c1e1100 */
[----:B------:R-:W-:Y:S01]  /*20d90*/  PRMT R215, RZ, 0x7610, R215 ;  /* 0x00007610ffd77816 */ /* 0x000fe200000000d7 */
[----:B0-----:R-:W-:Y:S02]  /*20da0*/  @!P0 IMAD.MOV.U32 R4, RZ, RZ, R41 ;  /* 0x000000ffff048224 */ /* 0x001fe400078e0029 */
[----:B------:R-:W-:-:S05]  /*20db0*/  @!P0 IMAD.MOV.U32 R5, RZ, RZ, R44 ;  /* 0x000000ffff058224 */ /* 0x000fca00078e002c */
[----:B------:R0:W3:Y:S01]  /*20dc0*/  @!P0 LDG.E.U8 R216, desc[UR52][R4.64] ;  /* 0x0000003404d88981 */ /* 0x0000e2000c1e1100 */
[----:B------:R-:W-:-:S03]  /*20dd0*/  PRMT R214, RZ, 0x7610, R214 ;  /* 0x00007610ffd67816 */ /* 0x000fc600000000d6 */
[----:B------:R-:W-:Y:S01]  /*20de0*/  STL [R1+0x51e8], R3 ;  /* 0x0051e80301007387 */ /* 0x000fe20000100800 */
[----:B0-----:R-:W-:Y:S02]  /*20df0*/  @!P0 IMAD.MOV.U32 R4, RZ, RZ, R39 ;  /* 0x000000ffff048224 */ /* 0x001fe400078e0027 */
[----:B------:R-:W-:-:S05]  /*20e00*/  @!P0 IMAD.MOV.U32 R5, RZ, RZ, R40 ;  /* 0x000000ffff058224 */ /* 0x000fca00078e0028 */
[----:B------:R0:W3:Y:S01]  /*20e10*/  @!P0 LDG.E.U8 R215, desc[UR52][R4.64] ;  /* 0x0000003404d78981 */ /* 0x0000e2000c1e1100 */
[----:B------:R-:W-:Y:S01]  /*20e20*/  PRMT R213, RZ, 0x7610, R213 ;  /* 0x00007610ffd57816 */ /* 0x000fe200000000d5 */
[----:B0-----:R-:W-:Y:S02]  /*20e30*/  @!P0 IMAD.MOV.U32 R4, RZ, RZ, R34 ;  /* 0x000000ffff048224 */ /* 0x001fe400078e0022 */
[----:B------:R-:W-:Y:S01]  /*20e40*/  @!P0 IMAD.MOV.U32 R5, RZ, RZ, R35 ;  /* 0x000000ffff058224 */ /* 0x000fe200078e0023 */
[----:B------:R-:W3:Y:S04]  /*20e50*/  LDL R34, [R1+0x261c] ;  /* 0x00261c0001227983 */ /* 0x000ee80000100800 */
[----:B------:R-:W3:Y:S04]  /*20e60*/  LDL R35, [R1+0x2224] ;  /* 0x0022240001237983 */ /* 0x000ee80000100800 */
[----:B------:R0:W3:Y:S02]  /*20e70*/  @!P0 LDG.E.U8 R214, desc[UR52][R4.64] ;  /* 0x0000003404d68981 */ /* 0x0000e4000c1e1100 */
[----:B0-----:R-:W-:-:S02]  /*20e80*/  @!P0 IMAD.MOV.U32 R5, RZ, RZ, R3 ;  /* 0x000000ffff058224 */ /* 0x001fc400078e0003 */
[----:B--2---:R-:W-:Y:S02]  /*20e90*/  @!P0 IMAD.MOV.U32 R4, RZ, RZ, R33 ;  /* 0x000000ffff048224 */ /* 0x004fe400078e0021 */
[----:B------:R-:W2:Y:S04]  /*20ea0*/  LDL R33, [R1+0x2614] ;  /* 0x0026140001217983 */ /* 0x000ea80000100800 */
[----:B------:R4:W2:Y:S02]  /*20eb0*/  @!P0 LDG.E.U8 R213, desc[UR52][R4.64] ;  /* 0x0000003404d58981 */ /* 0x0008a4000c1e1100 */
[----:B----4-:R-:W-:Y:S02]  /*20ec0*/  @!P0 IMAD.MOV.U32 R4, RZ, RZ, R26 ;  /* 0x000000ffff048224 */ /* 0x010fe400078e001a */
[----:B------:R-:W4:Y:S01]  /*20ed0*/  LDL R26, [R1+0x2624] ;  /* 0x00262400011a7983 */ /* 0x000f220000100800 */
[----:B------:R-:W-:Y:S01]  /*20ee0*/  PRMT R212, RZ, 0x7610, R212 ;  /* 0x00007610ffd47816 */ /* 0x000fe200000000d4 */
[----:B------:R-:W-:-:S02]  /*20ef0*/  @!P0 IMAD.MOV.U32 R5, RZ, RZ, R11 ;  /* 0x000000ffff058224 */ /* 0x000fc400078e000b */
[----:B------:R-:W-:Y:S04]  /*20f00*/  STL [R1+0x51e4], R11 ;  /* 0x0051e40b01007387 */ /* 0x000fe80000100800 */
[----:B------:R3:W4:Y:S04]  /*20f10*/  @!P0 LDG.E.U8 R212, desc[UR52][R4.64] ;  /* 0x0000003404d48981 */ /* 0x000728000c1e1100 */
[----:B------:R-:W4:Y:S04]  /*20f20*/  LDL R45, [R1+0x2608] ;  /* 0x00260800012d7983 */ /* 0x000f280000100800 */
[----:B------:R-:W4:Y:S01]  /*20f30*/  LDL R44, [R1+0x260c] ;  /* 0x00260c00012c7983 */ /* 0x000f220000100800 */
[----:B---3--:R-:W-:-:S03]  /*20f40*/  @!P0 IMAD.MOV.U32 R4, RZ, RZ, R27 ;  /* 0x000000ffff048224 */ /* 0x008fc600078e001b */
        /* <DEDUP_REMOVED lines=8> */
[----:B------:R-:W3:Y:S01]  /*20fd0*/  LDL.LU R137, [R1+0x2134] ;  /* 0x0021340001897983 */ /* 0x000ee20000300800 */
[----:B------:R-:W-:-:S03]  /*20fe0*/  PRMT R211, RZ, 0x7610, R211 ;  /* 0x00007610ffd37816 */ /* 0x000fc600000000d3 */
[----:B------:R-:W3:Y:S01]  /*20ff0*/  LDL.LU R138, [R1+0x2108] ;  /* 0x00210800018a7983 */ /* 0x000ee20000300800 */
[----:B------:R-:W-:-:S03]  /*21000*/  @!P0 IMAD.MOV.U32 R5, RZ, RZ, R9 ;  /* 0x000000ffff058224 */ /* 0x000fc600078e0009 */
[----:B------:R-:W3:Y:S04]  /*21010*/  LDL.LU R141, [R1+0x2124] ;  /* 0x00212400018d7983 */ /* 0x000ee80000300800 */
[----:B------:R-:W3:Y:S04]  /*21020*/  LDL.LU R142, [R1+0x20f8] ;  /* 0x0020f800018e7983 */ /* 0x000ee80000300800 */
[----:B------:R-:W3:Y:S04]  /*21030*/  LDL.LU R145, [R1+0x2114] ;  /* 0x0021140001917983 */ /* 0x000ee80000300800 */
[----:B------:R-:W3:Y:S04]  /*21040*/  LDL.LU R146, [R1+0x20e8] ;  /* 0x0020e80001927983 */ /* 0x000ee80000300800 */
[----:B------:R-:W3:Y:S01]  /*21050*/  LDL.LU R149, [R1+0x2104] ;  /* 0x0021040001957983 */ /* 0x000ee20000300800 */
[----:B------:R-:W-:-:S03]  /*21060*/  PRMT R210, RZ, 0x7610, R210 ;  /* 0x00007610ffd27816 */ /* 0x000fc600000000d2 */
[----:B------:R-:W3:Y:S04]  /*21070*/  LDL.LU R150, [R1+0x20d8] ;  /* 0x0020d80001967983 */ /* 0x000ee80000300800 */
[----:B------:R0:W-:Y:S04]  /*21080*/  STL [R1+0x51ec], R9 ;  /* 0x0051ec0901007387 */ /* 0x0001e80000100800 */
[----:B------:R1:W3:Y:S04]  /*21090*/  @!P0 LDG.E.U8 R211, desc[UR52][R4.64] ;  /* 0x0000003404d38981 */ /* 0x0002e8000c1e1100 */
[----:B0-----:R-:W3:Y:S04]  /*210a0*/  LDL.LU R9, [R1+0x1e78] ;  /* 0x001e780001097983 */ /* 0x001ee80000300800 */
[----:B------:R-:W3:Y:S01]  /*210b0*/  LDL.LU R3, [R1+0x1e94] ;  /* 0x001e940001037983 */ /* 0x000ee20000300800 */
[----:B-1----:R-:W-:-:S02]  /*210c0*/  @!P0 IMAD.MOV.U32 R4, RZ, RZ, R34 ;  /* 0x000000ffff048224 */ /* 0x002fc400078e0022 */
[----:B------:R-:W-:Y:S01]  /*210d0*/  @!P0 IMAD.MOV.U32 R5, RZ, RZ, R35 ;  /* 0x000000ffff058224 */ /* 0x000fe200078e0023 */
[----:B------:R-:W3:Y:S04]  /*210e0*/  LDL.LU R11, [R1+0x1e68] ;  /* 0x001e6800010b7983 */ /* 0x000ee80000300800 */
[----:B------:R-:W3:Y:S04]  /*210f0*/  LDL R41, [R1+0x2204] ;  /* 0x0022040001297983 */ /* 0x000ee80000100800 */
[----:B------:R-:W3:Y:S04]  /*21100*/  LDL R40, [R1+0x2208] ;  /* 0x0022080001287983 */ /* 0x000ee80000100800 */
[----:B------:R2:W3:Y:S04]  /*21110*/  @!P0 LDG.E.U8 R210, desc[UR52][R4.64] ;  /* 0x0000003404d28981 */ /* 0x0004e8000c1e1100 */
[----:B------:R-:W3:Y:S01]  /*21120*/  LDL R35, [R1+0x21f4] ;  /* 0x0021f40001237983 */ /* 0x000ee20000100800 */
[----:B------:R-:W-:-:S02]  /*21130*/  PRMT R209, RZ, 0x7610, R209 ;  /* 0x00007610ffd17816 */ /* 0x000fc400000000d1 */
[----:B------:R-:W-:Y:S01]  /*21140*/  PRMT R208, RZ, 0x7610, R208 ;  /* 0x00007610ffd07816 */ /* 0x000fe200000000d0 */
[----:B------:R-:W3:Y:S01]  /*21150*/  LDL R34, [R1+0x21e4] ;  /* 0x0021e40001227983 */ /* 0x000ee20000100800 */
[----:B--2---:R-:W-:-:S03]  /*21160*/  @!P0 IMAD.MOV.U32 R5, RZ, RZ, R33 ;  /* 0x000000ffff058224 */ /* 0x004fc600078e0021 */
[----:B------:R-:W2:Y:S01]  /*21170*/  LDL R33, [R1+0x21f8] ;  /* 0x0021f80001217983 */ /* 0x000ea20000100800 */
[----:B----4-:R-:W-:-:S03]  /*21180*/  @!P0 IMAD.MOV.U32 R4, RZ, RZ, R26 ;  /* 0x000000ffff048224 */ /* 0x010fc600078e001a */
[----:B------:R-:W4:Y:S04]  /*21190*/  LDL R26, [R1+0x21e8] ;  /* 0x0021e800011a7983 */ /* 0x000f280000100800 */
[----:B------:R0:W4:Y:S01]  /*211a0*/  @!P0 LDG.E.U8 R209, desc[UR52][R4.64] ;  /* 0x0000003404d18981 */ /* 0x000122000c1e1100 */
[----:B------:R-:W-:-:S03]  /*211b0*/  PRMT R207, RZ, 0x7610, R207 ;  /* 0x00007610ffcf7816 */ /* 0x000fc600000000cf */
[----:B------:R-:W4:Y:S01]  /*211c0*/  LDL.LU R152, [R1+0x21d4] ;  /* 0x0021d40001987983 */ /* 0x000f220000300800 */
        /* <DEDUP_REMOVED lines=8> */
[----:B------:R-:W-:-:S03]  /*21250*/  PRMT R205, RZ, 0x7610, R205 ;  /* 0x00007610ffcd7816 */ /* 0x000fc600000000cd */
[----:B------:R-:W3:Y:S01]  /*21260*/  LDL.LU R39, [R1+0x21c4] ;  /* 0x0021c40001277983 */ /* 0x000ee20000300800 */
[----:B0-----:R-:W-:Y:S02]  /*21270*/  @!P0 IMAD.MOV.U32 R5, RZ, RZ, R41 ;  /* 0x000000ffff058224 */ /* 0x001fe400078e0029 */
[----:B------:R-:W-:-:S05]  /*21280*/  @!P0 IMAD.MOV.U32 R4, RZ, RZ, R40 ;  /* 0x000000ffff048224 */ /* 0x000fca00078e0028 */
[----:B------:R0:W3:Y:S02]  /*21290*/  @!P0 LDG.E.U8 R206, desc[UR52][R4.64] ;  /* 0x0000003404ce8981 */ /* 0x0000e4000c1e1100 */
[----:B0-----:R-:W-:Y:S02]  /*212a0*/  @!P0 IMAD.MOV.U32 R5, RZ, RZ, R35 ;  /* 0x000000ffff058224 */ /* 0x001fe400078e0023 */
[----:B--2---:R-:W-:Y:S02]  /*212b0*/  @!P0 IMAD.MOV.U32 R4, RZ, RZ, R33 ;  /* 0x000000ffff048224 */ /* 0x004fe400078e0021 */
[----:B------:R-:W2:Y:S04]  /*212c0*/  LDL R33, [R1+0x21c8] ;  /* 0x0021c80001217983 */ /* 0x000ea80000100800 */
[----:B------:R4:W2:Y:S04]  /*212d0*/  @!P0 LDG.E.U8 R205, desc[UR52][R4.64] ;  /* 0x0000003404cd8981 */ /* 0x0008a8000c1e1100 */
[----:B------:R-:W2:Y:S01]  /*212e0*/  LDL.LU R45, [R1+0x21b4] ;  /* 0x0021b400012d7983 */ /* 0x000ea20000300800 */
[----:B----4-:R-:W-:-:S03]  /*212f0*/  @!P0 IMAD.MOV.U32 R4, RZ, RZ, R26 ;  /* 0x000000ffff048224 */ /* 0x010fc600078e001a */
[----:B------:R-:W4:Y:S04]  /*21300*/  LDL R26, [R1+0x21b8] ;  /* 0x0021b800011a7983 */ /* 0x000f280000100800 */
[----:B------:R-:W4:Y:S04]  /*21310*/  LDL.LU R41, [R1+0x21a8] ;  /* 0x0021a80001297983 */ /* 0x000f280000300800 */
[----:B------:R-:W4:Y:S04]  /*21320*/  LDL.LU R53, [R1+0x2194] ;  /* 0x0021940001357983 */ /* 0x000f280000300800 */
[----:B------:R-:W4:Y:S04]  /*21330*/  LDL.LU R49, [R1+0x21a4] ;  /* 0x0021a40001317983 */ /* 0x000f280000300800 */
[----:B------:R-:W4:Y:S01]  /*21340*/  LDL.LU R44, [R1+0x2188] ;  /* 0x00218800012c7983 */ /* 0x000f220000300800 */
[----:B------:R-:W-:-:S03]  /*21350*/  PRMT R204, RZ, 0x7610, R204 ;  /* 0x00007610ffcc7816 */ /* 0x000fc600000000cc */
[----:B------:R-:W4:Y:S01]  /*21360*/  LDL.LU R40, [R1+0x2198] ;  /* 0x0021980001287983 */ /* 0x000f220000300800 */
[----:B------:R-:W-:-:S03]  /*21370*/  @!P0 IMAD.MOV.U32 R5, RZ, RZ, R34 ;  /* 0x000000ffff058224 */ /* 0x000fc600078e0022 */
[----:B------:R-:W4:Y:S04]  /*21380*/  LDL.LU R35, [R1+0x2184] ;  /* 0x0021840001237983 */ /* 0x000f280000300800 */
[----:B------:R3:W4:Y:S01]  /*21390*/  @!P0 LDG.E.U8 R204, desc[UR52][R4.64] ;  /* 0x0000003404cc8981 */ /* 0x000722000c1e1100 */
[----:B------:R-:W-:Y:S01]  /*213a0*/  PRMT R203, RZ, 0x7610, R203 ;  /* 0x00007610ffcb7816 */ /* 0x000fe200000000cb */
[----:B---3--:R-:W-:Y:S02]  /*213b0*/  @!P0 IMAD.MOV.U32 R4, RZ, RZ, R27 ;  /* 0x000000ffff048224 */ /* 0x008fe400078e001b */
[----:B------:R-:W3:Y:S04]  /*213c0*/  LDL.LU R27, [R1+0x2174] ;  /* 0x00217400011b7983 */ /* 0x000ee80000300800 */
[----:B------:R-:W3:Y:S01]  /*213d0*/  LDL.LU R48, [R1+0x2178] ;  /* 0x0021780001307983 */ /* 0x000ee20000300800 */
[----:B------:R-:W-:-:S03]  /*213e0*/  @!P0 IMAD.MOV.U32 R5, RZ, RZ, R152 ;  /* 0x000000ffff058224 */ /* 0x000fc600078e0098 */
[----:B------:R-:W3:Y:S01]  /*213f0*/  LDL.LU R34, [R1+0x2168] ;  /* 0x0021680001227983 */ /* 0x000ee20000300800 */
[----:B------:R-:W-:-:S03]  /*21400*/  PRMT R202, RZ, 0x7610, R202 ;  /* 0x00007610ffca7816 */ /* 0x000fc600000000ca */
[----:B------:R0:W3:Y:S02]  /*21410*/  @!P0 LDG.E.U8 R203, desc[UR52][R4.64] ;  /* 0x0000003404cb8981 */ /* 0x0000e4000c1e1100 */
[----:B0-----:R-:W-:Y:S02]  /*21420*/  @!P0 IMAD.MOV.U32 R5, RZ, RZ, R39 ;  /* 0x000000ffff058224 */ /* 0x001fe400078e0027 */
[----:B--2---:R-:W-:Y:S02]  /*21430*/  @!P0 IMAD.MOV.U32 R4, RZ, RZ, R33 ;  /* 0x000000ffff048224 */ /* 0x004fe400078e0021 */
[----:B------:R-:W2:Y:S04]  /*21440*/  LDL.LU R33, [R1+0x2158] ;  /* 0x0021580001217983 */ /* 0x000ea80000300800 */
[----:B------:R4:W2:Y:S02]  /*21450*/  @!P0 LDG.E.U8 R202, desc[UR52][R4.64] ;  /* 0x0000003404ca8981 */ /* 0x0008a4000c1e1100 */
[----:B----4-:R-:W-:-:S02]  /*21460*/  @!P0 IMAD.MOV.U32 R4, RZ, RZ, R26 ;  /* 0x000000ffff048224 */ /* 0x010fc400078e001a */
[----:B------:R-:W4:Y:S01]  /*21470*/  LDL.LU R26, [R1+0x2148] ;  /* 0x00214800011a7983 */ /* 0x000f220000300800 */
[----:B------:R-:W-:Y:S01]  /*21480*/  PRMT R201, RZ, 0x7610, R201 ;  /* 0x00007610ffc97816 */ /* 0x000fe200000000c9 */
[----:B------:R-:W-:Y:S01]  /*21490*/  @!P0 IMAD.MOV.U32 R5, RZ, RZ, R45 ;  /* 0x000000ffff058224 */ /* 0x000fe200078e002d */
[----:B------:R-:W-:-:S04]  /*214a0*/  PRMT R200, RZ, 0x7610, R200 ;  /* 0x00007610ffc87816 */ /* 0x000fc800000000c8 */
[----:B------:R0:W4:Y:S01]  /*214b0*/  @!P0 LDG.E.U8 R201, desc[UR52][R4.64] ;  /* 0x0000003404c98981 */ /* 0x000122000c1e1100 */
[----:B------:R-:W-:Y:S01]  /*214c0*/  PRMT R199, RZ, 0x7610, R199 ;  /* 0x00007610ffc77816 */ /* 0x000fe200000000c7 */
[----:B0-----:R-:W-:Y:S02]  /*214d0*/  @!P0 IMAD.MOV.U32 R4, RZ, RZ, R41 ;  /* 0x000000ffff048224 */ /* 0x001fe400078e0029 */
[----:B------:R-:W-:-:S05]  /*214e0*/  @!P0 IMAD.MOV.U32 R5, RZ, RZ, R49 ;  /* 0x000000ffff058224 */ /* 0x000fca00078e0031 */
        /* <DEDUP_REMOVED lines=10> */
[----:B---3--:R-:W-:Y:S02]  /*21590*/  @!P0 IMAD.MOV.U32 R4, RZ, RZ, R48 ;  /* 0x000000ffff048224 */ /* 0x008fe400078e0030 */
[----:B------:R-:W-:-:S05]  /*215a0*/  @!P0 IMAD.MOV.U32 R5, RZ, RZ, R27 ;  /* 0x000000ffff058224 */ /* 0x000fca00078e001b */
[----:B------:R0:W3:Y:S01]  /*215b0*/  @!P0 LDG.E.U8 R197, desc[UR52][R4.64] ;  /* 0x0000003404c58981 */ /* 0x0000e2000c1e1100 */
[----:B------:R-:W-:Y:S01]  /*215c0*/  PRMT R195, RZ, 0x7610, R195 ;  /* 0x00007610ffc37816 */ /* 0x000fe200000000c3 */
[----:B0-----:R-:W-:Y:S02]  /*215d0*/  @!P0 IMAD.MOV.U32 R4, RZ, RZ, R34 ;  /* 0x000000ffff048224 */ /* 0x001fe400078e0022 */
[----:B------:R-:W-:-:S05]  /*215e0*/  @!P0 IMAD.MOV.U32 R5, RZ, RZ, R125 ;  /* 0x000000ffff058224 */ /* 0x000fca00078e007d */
[----:B------:R0:W3:Y:S01]  /*215f0*/  @!P0 LDG.E.U8 R196, desc[UR52][R4.64] ;  /* 0x0000003404c48981 */ /* 0x0000e2000c1e1100 */
[----:B------:R-:W-:Y:S01]  /*21600*/  PRMT R194, RZ, 0x7610, R194 ;  /* 0x00007610ffc27816 */ /* 0x000fe200000000c2 */
[----:B0-----:R-:W-:Y:S01]  /*21610*/  @!P0 IMAD.MOV.U32 R5, RZ, RZ, R129 ;  /* 0x000000ffff058224 */ /* 0x001fe200078e0081 */
[----:B------:R-:W-:Y:S02]  /*21620*/  PRMT R193, RZ, 0x7610, R193 ;  /* 0x00007610ffc17816 */ /* 0x000fe400000000c1 */
[----:B------:R-:W-:Y:S02]  /*21630*/  PRMT R192, RZ, 0x7610, R192 ;  /* 0x00007610ffc07816 */ /* 0x000fe400000000c0 */
[----:B------:R-:W-:Y:S02]  /*21640*/  PRMT R191, RZ, 0x7610, R191 ;  /* 0x00007610ffbf7816 */ /* 0x000fe400000000bf */
[----:B------:R-:W-:Y:S01]  /*21650*/  PRMT R190, RZ, 0x7610, R190 ;  /* 0x00007610ffbe7816 */ /* 0x000fe200000000be */
[----:B--2---:R-:W-:-:S05]  /*21660*/  @!P0 IMAD.MOV.U32 R4, RZ, RZ, R33 ;  /* 0x000000ffff048224 */ /* 0x004fca00078e0021 */
[----:B------:R0:W2:Y:S02]  /*21670*/  @!P0 LDG.E.U8 R195, desc[UR52][R4.64] ;  /* 0x0000003404c38981 */ /* 0x0000a4000c1e1100 */
[----:B0-----:R-:W-:Y:S02]  /*21680*/  @!P0 IMAD.MOV.U32 R5, RZ, RZ, R133 ;  /* 0x000000ffff058224 */ /* 0x001fe400078e0085 */
[----:B----4-:R-:W-:-:S05]  /*21690*/  @!P0 IMAD.MOV.U32 R4, RZ, RZ, R26 ;  /* 0x000000ffff048224 */ /* 0x010fca00078e001a */
[----:B------:R0:W4:Y:S02]  /*216a0*/  @!P0 LDG.E.U8 R194, desc[UR52][R4.64] ;  /* 0x0000003404c28981 */ /* 0x000124000c1e1100 */
[----:B0-----:R-:W-:Y:S02]  /*216b0*/  @!P0 IMAD.MOV.U32 R4, RZ, RZ, R126 ;  /* 0x000000ffff048224 */ /* 0x001fe400078e007e */
[----:B------:R-:W-:-:S05]  /*216c0*/  @!P0 IMAD.MOV.U32 R5, RZ, RZ, R137 ;  /* 0x000000ffff058224 */ /* 0x000fca00078e0089 */
        /* <DEDUP_REMOVED lines=9> */
[----:B------:R0:W4:Y:S04]  /*21760*/  @!P0 LDG.E.U8 R190, desc[UR52][R4.64] ;  /* 0x0000003404be8981 */ /* 0x000128000c1e1100 */
[----:B------:R-:W3:Y:S01]  /*21770*/  LDL R5, [R1+0x20f4] ;  /* 0x0020f40001057983 */ /* 0x000ee20000100800 */
[----:B------:R-:W-:Y:S01]  /*21780*/  PRMT R189, RZ, 0x7610, R189 ;  /* 0x00007610ffbd7816 */ /* 0x000fe200000000bd */
[----:B0-----:R-:W-:Y:S01]  /*21790*/  @!P0 IMAD.MOV.U32 R4, RZ, RZ, R142 ;  /* 0x000000ffff048224 */ /* 0x001fe200078e008e */
[----:B------:R-:W-:-:S04]  /*217a0*/  PRMT R188, RZ, 0x7610, R188 ;  /* 0x00007610ffbc7816 */ /* 0x000fc800000000bc */
[----:B---3--:R0:W3:Y:S04]  /*217b0*/  @!P0 LDG.E.U8 R189, desc[UR52][R4.64] ;  /* 0x0000003404bd8981 */ /* 0x0080e8000c1e1100 */
[----:B------:R-:W2:Y:S01]  /*217c0*/  LDL R5, [R1+0x20e4] ;  /* 0x0020e40001057983 */ /* 0x000ea20000100800 */
[----:B0-----:R-:W-:-:S05]  /*217d0*/  @!P0 IMAD.MOV.U32 R4, RZ, RZ, R146 ;  /* 0x000000ffff048224 */ /* 0x001fca00078e0092 */
[----:B--2---:R0:W2:Y:S04]  /*217e0*/  @!P0 LDG.E.U8 R188, desc[UR52][R4.64] ;  /* 0x0000003404bc8981 */ /* 0x0040a8000c1e1100 */
[----:B------:R-:W4:Y:S04]  /*217f0*/  LDL R5, [R1+0x20d4] ;  /* 0x0020d40001057983 */ /* 0x000f280000100800 */
[----:B------:R-:W-:Y:S04]  /*21800*/  STL.64 [R1+0x5458], R150 ;  /* 0x0054589601007387 */ /* 0x000fe80000100a00 */
[----:B------:R-:W-:Y:S04]  /*21810*/  STL.64 [R1+0x5450], R148 ;  /* 0x0054509401007387 */ /* 0x000fe80000100a00 */
[----:B------:R-:W-:Y:S04]  /*21820*/  STL.64 [R1+0x5448], R146 ;  /* 0x0054489201007387 */ /* 0x000fe80000100a00 */
[----:B------:R-:W-:Y:S04]  /*21830*/  STL.64 [R1+0x5440], R144 ;  /* 0x0054409001007387 */ /* 0x000fe80000100a00 */
[----:B------:R1:W-:Y:S04]  /*21840*/  STL.64 [R1+0x5438], R142 ;  /* 0x0054388e01007387 */ /* 0x0003e80000100a00 */
[----:B------:R3:W-:Y:S04]  /*21850*/  STL.64 [R1+0x5430], R140 ;  /* 0x0054308c01007387 */ /* 0x0007e80000100a00 */
[----:B------:R0:W-:Y:S04]  /*21860*/  STL.64 [R1+0x5428], R138 ;  /* 0x0054288a01007387 */ /* 0x0001e80000100a00 */
[----:B------:R0:W-:Y:S01]  /*21870*/  STL.64 [R1+0x5420], R136 ;  /* 0x0054208801007387 */ /* 0x0001e20000100a00 */
[----:B-1----:R-:W-:-:S02]  /*21880*/  IMAD.MOV.U32 R142, RZ, RZ, R47 ;  /* 0x000000ffff8e7224 */ /* 0x002fc400078e002f */
[----:B---3--:R-:W-:Y:S02]  /*21890*/  IMAD.MOV.U32 R140, RZ, RZ, R49 ;  /* 0x000000ffff8c7224 */ /* 0x008fe400078e0031 */
[----:B0-----:R-:W-:Y:S02]  /*218a0*/  IMAD.MOV.U32 R138, RZ, RZ, R51 ;  /* 0x000000ffff8a7224 */ /* 0x001fe400078e0033 */
[----:B------:R-:W-:Y:S02]  /*218b0*/  IMAD.MOV.U32 R136, RZ, RZ, R53 ;  /* 0x000000ffff887224 */ /* 0x000fe400078e0035 */
[----:B------:R-:W3:Y:S01]  /*218c0*/  LDL.LU R53, [R1+0x5bc4] ;  /* 0x005bc40001357983 */ /* 0x000ee20000300800 */
[----:B------:R-:W-:Y:S02]  /*218d0*/  IMAD.MOV.U32 R137, RZ, RZ, R50 ;  /* 0x000000ffff897224 */ /* 0x000fe400078e0032 */
[----:B------:R-:W-:Y:S01]  /*218e0*/  IMAD.MOV.U32 R139, RZ, RZ, R48 ;  /* 0x000000ffff8b7224 */ /* 0x000fe200078e0030 */
[----:B------:R-:W2:Y:S01]  /*218f0*/  LDL.LU R50, [R1+0x5bc0] ;  /* 0x005bc00001327983 */ /* 0x000ea20000300800 */
[----:B------:R-:W-:-:S03]  /*21900*/  IMAD.MOV.U32 R141, RZ, RZ, R46 ;  /* 0x000000ffff8d7224 */ /* 0x000fc600078e002e */
[----:B------:R-:W2:Y:S01]  /*21910*/  LDL.LU R51, [R1+0x5bbc] ;  /* 0x005bbc0001337983 */ /* 0x000ea20000300800 */
[----:B------:R-:W-:-:S03]  /*21920*/  IMAD.MOV.U32 R143, RZ, RZ, R44 ;  /* 0x000000ffff8f7224 */ /* 0x000fc600078e002c */
[----:B------:R-:W4:Y:S01]  /*21930*/  LDL.LU R48, [R1+0x5bb8] ;  /* 0x005bb80001307983 */ /* 0x000f220000300800 */
        /* <DEDUP_REMOVED lines=8> */
[----:B------:R-:W-:-:S03]  /*219c0*/  @!P0 IMAD.MOV.U32 R4, RZ, RZ, R150 ;  /* 0x000000ffff048224 */ /* 0x000fc600078e0096 */
        /* <DEDUP_REMOVED lines=8> */
[----:B------:R-:W4:Y:S04]  /*21a50*/  LDL.LU R41, [R1+0x5b94] ;  /* 0x005b940001297983 */ /* 0x000f280000300800 */
[----:B------:R-:W4:Y:S04]  /*21a60*/  LDL.LU R38, [R1+0x5b90] ;  /* 0x005b900001267983 */ /* 0x000f280000300800 */
[----:B------:R-:W4:Y:S04]  /*21a70*/  LDL.LU R39, [R1+0x5b8c] ;  /* 0x005b8c0001277983 */ /* 0x000f280000300800 */
[----:B------:R-:W4:Y:S04]  /*21a80*/  LDL.LU R36, [R1+0x5b88] ;  /* 0x005b880001247983 */ /* 0x000f280000300800 */
[----:B------:R0:W-:Y:S02]  /*21a90*/  STL.64 [R1+0x5418], R134 ;  /* 0x0054188601007387 */ /* 0x0001e40000100a00 */
[----:B0-----:R-:W-:-:S02]  /*21aa0*/  IMAD.MOV.U32 R134, RZ, RZ, R37 ;  /* 0x000000ffff867224 */ /* 0x001fc400078e0025 */
[----:B------:R-:W4:Y:S01]  /*21ab0*/  LDL.LU R37, [R1+0x5b84] ;  /* 0x005b840001257983 */ /* 0x000f220000300800 */
[----:B------:R-:W-:-:S03]  /*21ac0*/  IMAD.MOV.U32 R135, RZ, RZ, R34 ;  /* 0x000000ffff877224 */ /* 0x000fc600078e0022 */
[----:B------:R-:W4:Y:S04]  /*21ad0*/  LDL.LU R34, [R1+0x5b80] ;  /* 0x005b800001227983 */ /* 0x000f280000300800 */
[----:B------:R0:W-:Y:S02]  /*21ae0*/  STL.64 [R1+0x5410], R132 ;  /* 0x0054108401007387 */ /* 0x0001e40000100a00 */
[----:B0-----:R-:W-:Y:S02]  /*21af0*/  IMAD.MOV.U32 R132, RZ, RZ, R35 ;  /* 0x000000ffff847224 */ /* 0x001fe400078e0023 */
        /* <DEDUP_REMOVED lines=8> */
[----:B------:R-:W-:Y:S04]  /*21b80*/  STL.64 [R1+0x5400], R128 ;  /* 0x0054008001007387 */ /* 0x000fe80000100a00 */
[----:B------:R0:W-:Y:S02]  /*21b90*/  STL.64 [R1+0x53f8], R126 ;  /* 0x0053f87e01007387 */ /* 0x0001e40000100a00 */
[----:B0-----:R-:W-:-:S02]  /*21ba0*/  IMAD.MOV.U32 R126, RZ, RZ, R31 ;  /* 0x000000ffff7e7224 */ /* 0x001fc400078e001f */
[----:B------:R-:W4:Y:S04]  /*21bb0*/  LDL.LU R31, [R1+0x5b6c] ;  /* 0x005b6c00011f7983 */ /* 0x000f280000300800 */
[----:B------:R0:W-:Y:S01]  /*21bc0*/  STL.64 [R1+0x53f0], R124 ;  /* 0x0053f07c01007387 */ /* 0x0001e20000100a00 */
[----:B------:R-:W-:Y:S02]  /*21bd0*/  IMAD.MOV.U32 R127, RZ, RZ, R26 ;  /* 0x000000ffff7f7224 */ /* 0x000fe400078e001a */
[----:B------:R-:W-:Y:S02]  /*21be0*/  IMAD.MOV.U32 R128, RZ, RZ, R27 ;  /* 0x000000ffff807224 */ /* 0x000fe400078e001b */
[----:B------:R-:W-:Y:S02]  /*21bf0*/  IMAD.MOV.U32 R129, RZ, RZ, R24 ;  /* 0x000000ffff817224 */ /* 0x000fe400078e0018 */
[----:B0-----:R-:W-:-:S02]  /*21c00*/  IMAD.MOV.U32 R125, RZ, RZ, R28 ;  /* 0x000000ffff7d7224 */ /* 0x001fc400078e001c */
[----:B------:R-:W4:Y:S04]  /*21c10*/  LDL.LU R28, [R1+0x5b68] ;  /* 0x005b6800011c7983 */ /* 0x000f280000300800 */
[----:B------:R0:W-:Y:S01]  /*21c20*/  STL.64 [R1+0x53e8], R122 ;  /* 0x0053e87a01007387 */ /* 0x0001e20000100a00 */
[----:B------:R-:W-:Y:S02]  /*21c30*/  IMAD.MOV.U32 R124, RZ, RZ, R25 ;  /* 0x000000ffff7c7224 */ /* 0x000fe400078e0019 */
[----:B0-----:R-:W-:Y:S02]  /*21c40*/  IMAD.MOV.U32 R123, RZ, RZ, R29 ;  /* 0x000000ffff7b7224 */ /* 0x001fe400078e001d */
[----:B------:R-:W4:Y:S04]  /*21c50*/  LDL.LU R29, [R1+0x5b64] ;  /* 0x005b6400011d7983 */ /* 0x000f280000300800 */
[----:B------:R-:W4:Y:S04]  /*21c60*/  LDL.LU R26, [R1+0x5b60] ;  /* 0x005b6000011a7983 */ /* 0x000f280000300800 */
[----:B------:R-:W4:Y:S04]  /*21c70*/  LDL.LU R27, [R1+0x5b5c] ;  /* 0x005b5c00011b7983 */ /* 0x000f280000300800 */
[----:B------:R-:W4:Y:S04]  /*21c80*/  LDL.LU R24, [R1+0x5b58] ;  /* 0x005b580001187983 */ /* 0x000f280000300800 */
[----:B------:R-:W4:Y:S04]  /*21c90*/  LDL.LU R25, [R1+0x5b54] ;  /* 0x005b540001197983 */ /* 0x000f280000300800 */
[----:B------:R0:W-:Y:S04]  /*21ca0*/  STL.64 [R1+0x53e0], R120 ;  /* 0x0053e07801007387 */ /* 0x0001e80000100a00 */
[----:B0-----:R-:W4:Y:S04]  /*21cb0*/  LDL R120, [R1+0x20c4] ;  /* 0x0020c40001787983 */ /* 0x001f280000100800 */
[----:B------:R-:W4:Y:S04]  /*21cc0*/  LDL R121, [R1+0x20c8] ;  /* 0x0020c80001797983 */ /* 0x000f280000100800 */
[----:B------:R-:W-:Y:S04]  /*21cd0*/  STL.64 [R1+0x53d8], R118 ;  /* 0x0053d87601007387 */ /* 0x000fe80000100a00 */
        /* <DEDUP_REMOVED lines=32> */
[----:B---3--:R-:W-:Y:S04]  /*21ee0*/  STL.64 [R1+0x52d0], R52 ;  /* 0x0052d03401007387 */ /* 0x008fe80000100a00 */
[----:B--2---:R-:W-:Y:S04]  /*21ef0*/  STL.64 [R1+0x52c8], R50 ;  /* 0x0052c83201007387 */ /* 0x004fe80000100a00 */
[----:B----4-:R-:W-:Y:S04]  /*21f00*/  STL.64 [R1+0x52c0], R48 ;  /* 0x0052c03001007387 */ /* 0x010fe80000100a00 */
        /* <DEDUP_REMOVED lines=11> */
[----:B------:R0:W-:Y:S04]  /*21fc0*/  STL.64 [R1+0x5260], R24 ;  /* 0x0052601801007387 */ /* 0x0001e80000100a00 */
[----:B0-----:R-:W2:Y:S01]  /*21fd0*/  LDL R24, [R1+0x20b8] ;  /* 0x0020b80001187983 */ /* 0x001ea20000100800 */
[----:B------:R-:W-:-:S02]  /*21fe0*/  PRMT R187, RZ, 0x7610, R187 ;  /* 0x00007610ffbb7816 */ /* 0x000fc400000000bb */
[----:B------:R-:W-:Y:S01]  /*21ff0*/  PRMT R186, RZ, 0x7610, R186 ;  /* 0x00007610ffba7816 */ /* 0x000fe200000000ba */
[----:B------:R-:W3:Y:S04]  /*22000*/  LDL R25, [R1+0x20b4] ;  /* 0x0020b40001197983 */ /* 0x000ee80000100800 */
[----:B------:R0:W4:Y:S02]  /*22010*/  @!P0 LDG.E.U8 R187, desc[UR52][R4.64] ;  /* 0x0000003404bb8981 */ /* 0x000124000c1e1100 */
[----:B0-----:R-:W-:Y:S02]  /*22020*/  @!P0 IMAD.MOV.U32 R4, RZ, RZ, R121 ;  /* 0x000000ffff048224 */ /* 0x001fe400078e0079 */
[----:B------:R-:W-:-:S05]  /*22030*/  @!P0 IMAD.MOV.U32 R5, RZ, RZ, R120 ;  /* 0x000000ffff058224 */ /* 0x000fca00078e0078 */
[----:B------:R2:W4:Y:S02]  /*22040*/  @!P0 LDG.E.U8 R186, desc[UR52][R4.64] ;  /* 0x0000003404ba8981 */ /* 0x000524000c1e1100 */
[----:B--2---:R-:W-:Y:S02]  /*22050*/  @!P0 IMAD.MOV.U32 R4, RZ, RZ, R24 ;  /* 0x000000ffff048224 */ /* 0x004fe400078e0018 */
[----:B------:R-:W2:Y:S01]  /*22060*/  LDL R24, [R1+0x20a8] ;  /* 0x0020a80001187983 */ /* 0x000ea20000100800 */
[----:B------:R-:W-:Y:S01]  /*22070*/  PRMT R185, RZ, 0x7610, R185 ;  /* 0x00007610ffb97816 */ /* 0x000fe200000000b9 */
[----:B---3--:R-:W-:Y:S02]  /*22080*/  @!P0 IMAD.MOV.U32 R5, RZ, RZ, R25 ;  /* 0x000000ffff058224 */ /* 0x008fe400078e0019 */
[----:B------:R-:W3:Y:S04]  /*22090*/  LDL R25, [R1+0x20a4] ;  /* 0x0020a40001197983 */ /* 0x000ee80000100800 */
[----:B------:R2:W4:Y:S02]  /*220a0*/  @!P0 LDG.E.U8 R185, desc[UR52][R4.64] ;  /* 0x0000003404b98981 */ /* 0x000524000c1e1100 */
[----:B--2---:R-:W-:-:S02]  /*220b0*/  @!P0 IMAD.MOV.U32 R4, RZ, RZ, R24 ;  /* 0x000000ffff048224 */ /* 0x004fc400078e0018 */
        /* <DEDUP_REMOVED lines=190> */
[----:B------:R2:W4:Y:S01]  /*22ca0*/  @!P0 LDG.E.U8 R153, desc[UR52][R4.64] ;  /* 0x0000003404998981 */ /* 0x000522000c1e1100 */
[----:B------:R-:W-:Y:S02]  /*22cb0*/  IMAD.MOV.U32 R122, RZ, RZ, R152 ;  /* 0x000000ffff7a7224 */ /* 0x000fe400078e0098 */
[----:B------:R-:W0:Y:S01]  /*22cc0*/  S2R R152, SR_TID.X ;  /* 0x0000000000987919 */ /* 0x000e220000002100 */
[----:B--2---:R-:W-:-:S02]  /*22cd0*/  @!P0 IMAD.MOV.U32 R4, RZ, RZ, R24 ;  /* 0x000000ffff048224 */ /* 0x004fc400078e0018 */
[----:B------:R-:W2:Y:S01]  /*22ce0*/  LDL R24, [R1+0x1e98] ;  /* 0x001e980001187983 */ /* 0x000ea20000100800 */
[----:B------:R-:W-:Y:S01]  /*22cf0*/  PRMT R23, RZ, 0x7610, R23 ;  /* 0x00007610ff177816 */ /* 0x000fe20000000017 */
[----:B---3--:R-:W-:Y:S01]  /*22d00*/  @!P0 IMAD.MOV.U32 R5, RZ, RZ, R25 ;  /* 0x000000ffff058224 */ /* 0x008fe200078e0019 */
[----:B0-----:R-:W-:-:S04]  /*22d10*/  LOP3.LUT R152, R152, 0x7f, RZ, 0xc0, !PT ;  /* 0x0000007f98987812 */ /* 0x001fc800078ec0ff */
[----:B------:R2:W3:Y:S04]  /*22d20*/  @!P0 LDG.E.U8 R23, desc[UR52][R4.64] ;  /* 0x0000003404178981 */ /* 0x0004e8000c1e1100 */
[----:B------:R0:W-:Y:S04]  /*22d30*/  STS.U8 [R152+UR4+0x4200], R12 ;  /* 0x0042000c98007988 */ /* 0x0001e80008000004 */
[----:B------:R1:W-:Y:S01]  /*22d40*/  STS.U8 [R152+UR4+0x4300], R10 ;  /* 0x0043000a98007988 */ /* 0x0003e20008000004 */
[----:B--2---:R-:W-:-:S03]  /*22d50*/  @!P0 IMAD.MOV.U32 R4, RZ, RZ, R24 ;  /* 0x000000ffff048224 */ /* 0x004fc600078e0018 */
[----:B------:R-:W2:Y:S04]  /*22d60*/  LDL R24, [R1+0x1e88] ;  /* 0x001e880001187983 */ /* 0x000ea80000100800 */
[----:B0-----:R-:W4:Y:S04]  /*22d70*/  LDL.LU R12, [R1+0x5b50] ;  /* 0x005b5000010c7983 */ /* 0x001f280000300800 */
[----:B-1----:R-:W3:Y:S04]  /*22d80*/  LDL.LU R10, [R1+0x5b4c] ;  /* 0x005b4c00010a7983 */ /* 0x002ee80000300800 */
[----:B------:R-:W2:Y:S04]  /*22d90*/  LDL.LU R121, [R1+0x1e4c] ;  /* 0x001e4c0001797983 */ /* 0x000ea80000300800 */
[----:B--2---:R0:W-:Y:S04]  /*22da0*/  STS.U8 [R152+UR4+0x4400], R121 ;  /* 0x0044007998007988 */ /* 0x0041e80008000004 */
[----:B0-----:R-:W2:Y:S04]  /*22db0*/  LDL.LU R121, [R1+0x1e40] ;  /* 0x001e400001797983 */ /* 0x001ea80000300800 */
        /* <DEDUP_REMOVED lines=10> */
[----:B------:R-:W-:Y:S04]  /*22e60*/  STS.U8 [R152+UR4+0x4c00], R21 ;  /* 0x004c001598007988 */ /* 0x000fe80008000004 */
        /* <DEDUP_REMOVED lines=9> */
[----:B--2---:R0:W-:Y:S04]  /*22f00*/  STS.U8 [R152+UR4+0x4a00], R121 ;  /* 0x004a007998007988 */ /* 0x0041e80008000004 */
[----:B0-----:R-:W2:Y:S04]  /*22f10*/  LDL.LU R121, [R1+0x1e28] ;  /* 0x001e280001797983 */ /* 0x001ea80000300800 */
[----:B------:R-:W2:Y:S04]  /*22f20*/  LDL.LU R21, [R1+0x5b48] ;  /* 0x005b480001157983 */ /* 0x000ea80000300800 */
        /* <DEDUP_REMOVED lines=9> */
[----:B------:R-:W-:Y:S04]  /*22fc0*/  STS.U8 [R152+UR4+0x4000], R0 ;  /* 0x0040000098007988 */ /* 0x000fe80008000004 */
[----:B------:R0:W-:Y:S04]  /*22fd0*/  STS.U8 [R152+UR4+0x4100], R6 ;  /* 0x0041000698007988 */ /* 0x0001e80008000004 */
        /* <DEDUP_REMOVED lines=41> */
[----:B------:R-:W-:Y:S01]  /*23270*/  STS.U8 [R152+UR4+0x7f00], R211 ;  /* 0x007f00d398007988 */ /* 0x000fe20008000004 */
[----:B------:R-:W-:Y:S01]  /*23280*/  PRMT R22, RZ, 0x7610, R22 ;  /* 0x00007610ff167816 */ /* 0x000fe20000000016 */
[----:B------:R-:W-:Y:S01]  /*23290*/  @!P0 IMAD.MOV.U32 R5, RZ, RZ, R3 ;  /* 0x000000ffff058224 */ /* 0x000fe200078e0003 */
[----:B------:R-:W-:-:S04]  /*232a0*/  PRMT R7, RZ, 0x7610, R7 ;  /* 0x00007610ff077816 */ /* 0x000fc80000000007 */
[----:B------:R1:W2:Y:S01]  /*232b0*/  @!P0 LDG.E.U8 R22, desc[UR52][R4.64] ;  /* 0x0000003404168981 */ /* 0x0002a2000c1e1100 */
[----:B0-----:R-:W-:Y:S01]  /*232c0*/  PRMT R6, RZ, 0x7610, R6 ;  /* 0x00007610ff067816 */ /* 0x001fe20000000006 */
[----:B-1----:R-:W-:Y:S01]  /*232d0*/  @!P0 IMAD.MOV.U32 R4, RZ, RZ, R24 ;  /* 0x000000ffff048224 */ /* 0x002fe200078e0018 */
[----:B------:R-:W-:Y:S01]  /*232e0*/  MOV R24, UR54 ;  /* 0x0000003600187c02 */ /* 0x000fe20008000f00 */
[----:B------:R-:W-:-:S05]  /*232f0*/  @!P0 IMAD.MOV.U32 R5, RZ, RZ, R8 ;  /* 0x000000ffff058224 */ /* 0x000fca00078e0008 */
[----:B------:R0:W2:Y:S01]  /*23300*/  @!P0 LDG.E.U8 R7, desc[UR52][R4.64] ;  /* 0x0000003404078981 */ /* 0x0000a2000c1e1100 */
[----:B------:R-:W-:Y:S01]  /*23310*/  PRMT R0, RZ, 0x7610, R0 ;  /* 0x00007610ff007816 */ /* 0x000fe20000000000 */
[----:B0-----:R-:W-:Y:S02]  /*23320*/  @!P0 IMAD.MOV.U32 R4, RZ, RZ, R9 ;  /* 0x000000ffff048224 */ /* 0x001fe400078e0009 */
[----:B----4-:R-:W-:-:S05]  /*23330*/  @!P0 IMAD.MOV.U32 R5, RZ, RZ, R12 ;  /* 0x000000ffff058224 */ /* 0x010fca00078e000c */
[----:B------:R0:W4:Y:S02]  /*23340*/  @!P0 LDG.E.U8 R6, desc[UR52][R4.64] ;  /* 0x0000003404068981 */ /* 0x000124000c1e1100 */
[----:B0-----:R-:W-:Y:S02]  /*23350*/  @!P0 IMAD.MOV.U32 R4, RZ, RZ, R11 ;  /* 0x000000ffff048224 */ /* 0x001fe400078e000b */
[----:B---3--:R-:W-:-:S05]  /*23360*/  @!P0 IMAD.MOV.U32 R5, RZ, RZ, R10 ;  /* 0x000000ffff058224 */ /* 0x008fca00078e000a */
[----:B------:R-:W3:Y:S04]  /*23370*/  @!P0 LDG.E.U8 R0, desc[UR52][R4.64] ;  /* 0x0000003404008981 */ /* 0x000ee8000c1e1100 */
[----:B--2---:R-:W-:Y:S04]  /*23380*/  STS.U8 [R152+UR4+0x4b00], R121 ;  /* 0x004b007998007988 */ /* 0x004fe80008000004 */
[----:B------:R0:W-:Y:S04]  /*23390*/  STS.U8 [R2+UR4+0x7f80], R21 ;  /* 0x007f801502007988 */ /* 0x0001e80008000004 */
[----:B0-----:R-:W2:Y:S04]  /*233a0*/  LDL.LU R21, [R1+0x5b20] ;  /* 0x005b200001157983 */ /* 0x001ea80000300800 */
        /* <DEDUP_REMOVED lines=15> */
[----:B------:R0:W-:Y:S04]  /*234a0*/  STL [R1+0x5aa0], R24 ;  /* 0x005aa01801007387 */ /* 0x0001e80000100800 */
[----:B0-----:R-:W2:Y:S04]  /*234b0*/  LDL.LU.64 R24, [R1+0x1c00] ;  /* 0x001c000001187983 */ /* 0x001ea80000300a00 */
[----:B------:R-:W2:Y:S04]  /*234c0*/  LDL.LU.64 R26, [R1+0x1c08] ;  /* 0x001c0800011a7983 */ /* 0x000ea80000300a00 */
        /* <DEDUP_REMOVED lines=123> */
[----:B----4-:R-:W-:Y:S04]  /*23c80*/  STS.U8 [R2+UR4+0x7d80], R6 ;  /* 0x007d800602007988 */ /* 0x010fe80008000004 */
[----:B---3--:R-:W-:Y:S01]  /*23c90*/  STS.U8 [R2+UR4+0x7e80], R0 ;  /* 0x007e800002007988 */ /* 0x008fe20008000004 */
[----:B------:R0:W-:Y:S06]  /*23ca0*/  MEMBAR.ALL.CTA ;  /* 0x0000000000007992 */ /* 0x0001ec0000008000 */
[----:B0-----:R-:W0:Y:S02]  /*23cb0*/  FENCE.VIEW.ASYNC.S ;  /* 0x00000000000073c6 */ /* 0x001e240000000000 */
[----:B0-----:R-:W-:Y:S06]  /*23cc0*/  BAR.SYNC.DEFER_BLOCKING 0x0 ;  /* 0x0000000000007b1d */ /* 0x001fec0000010000 */
[----:B--2---:R-:W-:-:S06]  /*23cd0*/  WARPGROUP.ARRIVE ;  /* 0x00000000000079c5 */ /* 0x004fcc0000000000 */
[----:B------:R-:W-:Y:S03]  /*23ce0*/  QGMMA.64x256x32.F32.E4M3.E4M3 R24, gdesc[UR8], R24, gsb0 ;  /* 0x03e00000081879f3 */ /* 0x000fe60008000818 */
[----:B------:R-:W-:Y:S02]  /*23cf0*/  WARPGROUP.DEPBAR.LE gsb0, 0x0 ;  /* 0x00008000000079c5 */ /* 0x000fe40000010000 */
        /* <DEDUP_REMOVED lines=64> */
[----:B0-----:R-:W2:Y:S04]  /*24100*/  LDL.LU.64 R150, [R1+0x5b18] ;  /* 0x005b180001967983 */ /* 0x001ea80000300a00 */
[----:B------:R-:W3:Y:S04]  /*24110*/  LDL.LU.64 R148, [R1+0x5b10] ;  /* 0x005b100001947983 */ /* 0x000ee80000300a00 */
[----:B------:R-:W4:Y:S04]  /*24120*/  LDL.LU.64 R146, [R1+0x5b08] ;  /* 0x005b080001927983 */ /* 0x000f280000300a00 */
        /* <DEDUP_REMOVED lines=12> */
[----:B------:R-:W4:Y:S04]  /*241f0*/  LDL.LU R24, [R1+0x5aa0] ;  /* 0x005aa00001187983 */ /* 0x000f280000300800 */
[----:B--2---:R-:W-:Y:S04]  /*24200*/  STL.64 [R1+0x5a98], R150 ;  /* 0x005a989601007387 */ /* 0x004fe80000100a00 */
[----:B---3--:R-:W-:Y:S04]  /*24210*/  STL.64 [R1+0x5a90], R148 ;  /* 0x005a909401007387 */ /* 0x008fe80000100a00 */
        /* <DEDUP_REMOVED lines=77> */
[----:B------:R-:W2:Y:S01]  /*246f0*/  LDL.LU.64 R150, [R1+0x1bf8] ;  /* 0x001bf80001967983 */ /* 0x000ea20000300a00 */
[----:B------:R-:W-:Y:S01]  /*24700*/  UMOV UR24, UR8 ;  /* 0x0000000800187c82 */ /* 0x000fe20008000000 */
[----:B------:R-:W-:Y:S01]  /*24710*/  UMOV UR25, UR9 ;  /* 0x0000000900197c82 */ /* 0x000fe20008000000 */
        /* <DEDUP_REMOVED lines=743> */
[----:B------:R-:W4:Y:S04]  /*27590*/  LDL R0, [R1+0x2634] ;  /* 0x0026340001007983 */ /* 0x000f280000100800 */
[----:B------:R-:W2:Y:S01]  /*275a0*/  LDL.LU R121, [R1+0x2604] ;  /* 0x0026040001797983 */ /* 0x000ea20000300800 */
[----:B------:R-:W-:-:S02]  /*275b0*/  IADD3 R19, P1, R19, UR6, RZ ;  /* 0x0000000613137c10 */ /* 0x000fc4000ff3e0ff */
[----:B--2---:R-:W-:-:S05]  /*275c0*/  IADD3 R121, P6, R121, UR6, RZ ;  /* 0x0000000679797c10 */ /* 0x004fca000ffde0ff */
[----:B------:R-:W-:Y:S04]  /*275d0*/  STL [R1+0x2604], R121 ;  /* 0x0026047901007387 */ /* 0x000fe80000100800 */
[----:B------:R0:W-:Y:S04]  /*275e0*/  STL [R1+0x25fc], R19 ;  /* 0x0025fc1301007387 */ /* 0x0001e80000100800 */
[----:B0-----:R-:W2:Y:S01]  /*275f0*/  LDL.LU R19, [R1+0x5820] ;  /* 0x0058200001137983 */ /* 0x001ea20000300800 */
[----:B------:R-:W-:-:S04]  /*27600*/  IADD3 R20, P2, R20, UR6, RZ ;  /* 0x0000000614147c10 */ /* 0x000fc8000ff5e0ff */
[----:B--2---:R-:W-:Y:S02]  /*27610*/  IADD3.X R19, R19, UR7, RZ, P2, !PT ;  /* 0x0000000713137c10 */ /* 0x004fe400097fe4ff */
[----:B------:R-:W-:-:S05]  /*27620*/  IADD3 R17, P2, R17, UR6, RZ ;  /* 0x0000000611117c10 */ /* 0x000fca000ff5e0ff */
        /* <DEDUP_REMOVED lines=11> */
[----:B0-----:R-:W2:Y:S04]  /*276e0*/  LDL.LU R13, [R1+0x5814] ;  /* 0x00581400010d7983 */ /* 0x001ea80000300800 */
[----:B------:R-:W3:Y:S01]  /*276f0*/  LDL.LU R121, [R1+0x25dc] ;  /* 0x0025dc0001797983 */ /* 0x000ee20000300800 */
[----:B------:R-:W-:-:S04]  /*27700*/  IADD3 R14, P5, R14, UR6, RZ ;  /* 0x000000060e0e7c10 */ /* 0x000fc8000ffbe0ff */
[----:B--2---:R-:W-:Y:S02]  /*27710*/  IADD3.X R13, R13, UR7, RZ, P5, !PT ;  /* 0x000000070d0d7c10 */ /* 0x004fe4000affe4ff */
[----:B---3--:R-:W-:-:S05]  /*27720*/  IADD3 R121, P5, R121, UR6, RZ ;  /* 0x0000000679797c10 */ /* 0x008fca000ffbe0ff */
[----:B------:R0:W-:Y:S04]  /*27730*/  STL [R1+0x25dc], R121 ;  /* 0x0025dc7901007387 */ /* 0x0001e80000100800 */
[----:B0-----:R-:W2:Y:S02]  /*27740*/  LDL.LU R121, [R1+0x2600] ;  /* 0x0026000001797983 */ /* 0x001ea40000300800 */
[----:B--2---:R-:W-:-:S05]  /*27750*/  IADD3.X R121, R121, UR7, RZ, P6, !PT ;  /* 0x0000000779797c10 */ /* 0x004fca000b7fe4ff */
[----:B------:R0:W-:Y:S04]  /*27760*/  STL [R1+0x2600], R121 ;  /* 0x0026007901007387 */ /* 0x0001e80000100800 */
[----:B0-----:R-:W2:Y:S02]  /*27770*/  LDL.LU R121, [R1+0x25d4] ;  /* 0x0025d40001797983 */ /* 0x001ea40000300800 */
[----:B--2---:R-:W-:-:S05]  /*27780*/  IADD3 R121, P6, R121, UR6, RZ ;  /* 0x0000000679797c10 */ /* 0x004fca000ffde0ff */
        /* <DEDUP_REMOVED lines=264> */
[----:B------:R-:W-:Y:S04]  /*28810*/  STL [R1+0x2474], R121 ;  /* 0x0024747901007387 */ /* 0x000fe80000100800 */
[----:B------:R-:W-:Y:S04]  /*28820*/  STL [R1+0x5810], R152 ;  /* 0x0058109801007387 */ /* 0x000fe80000100800 */
[----:B------:R-:W-:Y:S04]  /*28830*/  STL.64 [R1+0x5808], R150 ;  /* 0x0058089601007387 */ /* 0x000fe80000100a00 */
[----:B------:R-:W-:Y:S04]  /*28840*/  STL.64 [R1+0x5800], R148 ;  /* 0x0058009401007387 */ /* 0x000fe80000100a00 */
        /* <DEDUP_REMOVED lines=76> */
[----:B------:R-:W-:-:S02]  /*28d10*/  MOV R5, UR53 ;  /* 0x0000003500057c02 */ /* 0x000fc40008000f00 */
[----:B------:R-:W-:Y:S01]  /*28d20*/  MOV R4, UR52 ;  /* 0x0000003400047c02 */ /* 0x000fe20008000f00 */
[----:B------:R-:W-:Y:S01]  /*28d30*/  UIADD3.64 UR52, UR12, 0x100, URZ ;  /* 0x000001000c347897 */ /* 0x000fe2000fffe03f */
        /* <DEDUP_REMOVED lines=69> */
[----:B0-----:R0:W5:Y:S04]  /*29190*/  LDL.LU R152, [R1+0x5810] ;  /* 0x0058100001987983 */ /* 0x0011680000300800 */
[----:B------:R-:W2:Y:S04]  /*291a0*/  LDL.LU.64 R150, [R1+0x5808] ;  /* 0x0058080001967983 */ /* 0x000ea80000300a00 */
        /* <DEDUP_REMOVED lines=13> */
[----:B------:R-:W2:Y:S02]  /*29280*/  LDL.LU R121, [R1+0x2498] ;  /* 0x0024980001797983 */ /* 0x000ea40000300800 */
[----:B--2---:R-:W-:-:S05]  /*29290*/  IADD3.X R121, R121, UR7, RZ, P3, !PT ;  /* 0x0000000779797c10 */ /* 0x004fca0009ffe4ff */
[----:B------:R1:W-:Y:S04]  /*292a0*/  STL [R1+0x2498], R121 ;  /* 0x0024987901007387 */ /* 0x0003e80000100800 */
[----:B-1----:R-:W2:Y:S02]  /*292b0*/  LDL.LU R121, [R1+0x246c] ;  /* 0x00246c0001797983 */ /* 0x002ea40000300800 */
[----:B--2---:R-:W-:-:S05]  /*292c0*/  IADD3 R121, P3, R121, UR6, RZ ;  /* 0x0000000679797c10 */ /* 0x004fca000ff7e0ff */
[----:B------:R1:W-:Y:S04]  /*292d0*/  STL [R1+0x246c], R121 ;  /* 0x00246c7901007387 */ /* 0x0003e80000100800 */
[----:B-1----:R-:W2:Y:S02]  /*292e0*/  LDL.LU R121, [R1+0x2490] ;  /* 0x0024900001797983 */ /* 0x002ea40000300800 */
        /* <DEDUP_REMOVED lines=71> */
[----:B-1----:R-:W2:Y:S01]  /*29760*/  LDL.LU R121, [R1+0x2430] ;  /* 0x0024300001797983 */ /* 0x002ea20000300800 */
[----:B------:R-:W-:Y:S02]  /*29770*/  R2UR UR54, R24 ;  /* 0x00000000183672ca */ /* 0x000fe400000e0000 */
[----:B--2---:R-:W-:-:S05]  /*29780*/  IADD3.X R121, R121, UR7, RZ, P4, !PT ;  /* 0x0000000779797c10 */ /* 0x004fca000a7fe4ff */
[----:B------:R1:W-:Y:S04]  /*29790*/  STL [R1+0x2430], R121 ;  /* 0x0024307901007387 */ /* 0x0003e80000100800 */
[----:B------:R-:W-:Y:S04]  /*297a0*/  STL.64 [R1+0x5798], R150 ;  /* 0x0057989601007387 */ /* 0x000fe80000100a00 */
        /* <DEDUP_REMOVED lines=14> */
[----:B------:R-:W3:Y:S04]  /*29890*/  LDL.LU.64 R24, [R1+0xe00] ;  /* 0x000e000001187983 */ /* 0x000ee80000300a00 */
        /* <DEDUP_REMOVED lines=47> */
[----:B-1----:R-:W3:Y:S04]  /*29b90*/  LDL.LU.64 R120, [R1+0xf80] ;  /* 0x000f800001787983 */ /* 0x002ee80000300a00 */
[----:B--2---:R-:W3:Y:S04]  /*29ba0*/  LDL.LU.64 R122, [R1+0xf88] ;  /* 0x000f8800017a7983 */ /* 0x004ee80000300a00 */
        /* <DEDUP_REMOVED lines=13> */
[----:B------:R-:W3:Y:S01]  /*29c80*/  LDL.LU.64 R150, [R1+0xff8] ;  /* 0x000ff80001967983 */ /* 0x000ee20000300a00 */
[----:B------:R-:W-:Y:S01]  /*29c90*/  UMOV UR56, UR52 ;  /* 0x0000003400387c82 */ /* 0x000fe20008000000 */
[----:B------:R-:W-:Y:S01]  /*29ca0*/  UMOV UR57, UR53 ;  /* 0x0000003500397c82 */ /* 0x000fe20008000000 */
[----:B------:R-:W-:Y:S01]  /*29cb0*/  UMOV UR58, UR26 ;  /* 0x0000001a003a7c82 */ /* 0x000fe20008000000 */
[----:B------:R-:W-:Y:S01]  /*29cc0*/  UMOV UR59, UR27 ;  /* 0x0000001b003b7c82 */ /* 0x000fe20008000000 */
[----:B---3--:R-:W-:-:S06]  /*29cd0*/  WARPGROUP.ARRIVE ;  /* 0x00000000000079c5 */ /* 0x008fcc0000000000 */
        /* <DEDUP_REMOVED lines=66> */
[----:B-1----:R-:W2:Y:S04]  /*2a100*/  LDL.LU.64 R150, [R1+0x5798] ;  /* 0x0057980001967983 */ /* 0x002ea80000300a00 */
        /* <DEDUP_REMOVED lines=1234> */
[----:B------:R-:W2:Y:S04]  /*2ee30*/  LDL.LU.64 R124, [R1+0x54d8] ;  /* 0x0054d800017c7983 */ /* 0x000ea80000300a00 */
[----:B------:R-:W3:Y:S04]  /*2ee40*/  LDL.LU.64 R122, [R1+0x54d0] ;  /* 0x0054d000017a7983 */ /* 0x000ee80000300a00 */
[----:B------:R-:W4:Y:S02]  /*2ee50*/  LDL.LU R121, [R1+0x2618] ;  /* 0x0026180001797983 */ /* 0x000f240000300800 */
[----:B----4-:R-:W-:-:S05]  /*2ee60*/  IADD3.X R121, R121, UR54, RZ, P6, !PT ;  /* 0x0000003679797c10 */ /* 0x010fca000b7fe4ff */
[----:B------:R1:W-:Y:S04]  /*2ee70*/  STL [R1+0x2618], R121 ;  /* 0x0026187901007387 */ /* 0x0003e80000100800 */
[----:B-1----:R-:W4:Y:S02]  /*2ee80*/  LDL.LU R121, [R1+0x2210] ;  /* 0x0022100001797983 */ /* 0x002f240000300800 */
[----:B----4-:R-:W-:-:S05]  /*2ee90*/  IADD3 R121, P6, R121, UR5, RZ ;  /* 0x0000000579797c10 */ /* 0x010fca000ffde0ff */
[----:B------:R1:W-:Y:S04]  /*2eea0*/  STL [R1+0x2210], R121 ;  /* 0x0022107901007387 */ /* 0x0003e80000100800 */
[----:B-1----:R-:W4:Y:S02]  /*2eeb0*/  LDL.LU R121, [R1+0x2614] ;  /* 0x0026140001797983 */ /* 0x002f240000300800 */
        /* <DEDUP_REMOVED lines=62> */
[----:B-1----:R-:W4:Y:S01]  /*2f2a0*/  LDL.LU R121, [R1+0x21b8] ;  /* 0x0021b80001797983 */ /* 0x002f220000300800 */
[----:B---3--:R-:W-:Y:S02]  /*2f2b0*/  IMAD.MOV.U32 R252, RZ, RZ, R122 ;  /* 0x000000fffffc7224 */ /* 0x008fe400078e007a */
[----:B------:R-:W-:Y:S02]  /*2f2c0*/  IMAD.MOV.U32 R251, RZ, RZ, R123 ;  /* 0x000000fffffb7224 */ /* 0x000fe400078e007b */
[----:B--2---:R-:W-:Y:S01]  /*2f2d0*/  IMAD.MOV.U32 R250, RZ, RZ, R124 ;  /* 0x000000fffffa7224 */ /* 0x004fe200078e007c */
[----:B----4-:R-:W-:-:S05]  /*2f2e0*/  IADD3 R121, P5, R121, UR5, RZ ;  /* 0x0000000579797c10 */ /* 0x010fca000ffbe0ff */
[----:B------:R1:W-:Y:S04]  /*2f2f0*/  STL [R1+0x21b8], R121 ;  /* 0x0021b87901007387 */ /* 0x0003e80000100800 */
        /* <DEDUP_REMOVED lines=63> */
[----:B------:R-:W3:Y:S04]  /*2f6f0*/  LDL.LU.64 R122, [R1+0x388] ;  /* 0x00038800017a7983 */ /* 0x000ee80000300a00 */
        /* <DEDUP_REMOVED lines=18> */
[----:B------:R-:W-:-:S02]  /*2f820*/  IADD3.X R250, R250, UR54, RZ, P6, !PT ;  /* 0x00000036fafa7c10 */ /* 0x000fc4000b7fe4ff */
[----:B------:R-:W-:Y:S02]  /*2f830*/  IADD3 R251, P6, R251, UR5, RZ ;  /* 0x00000005fbfb7c10 */ /* 0x000fe4000ffde0ff */
[----:B------:R-:W-:Y:S01]  /*2f840*/  IADD3.X R252, R252, UR54, RZ, P1, !PT ;  /* 0x00000036fcfc7c10 */ /* 0x000fe20008ffe4ff */
[----:B------:R-:W-:Y:S01]  /*2f850*/  STL [R1+0x21dc], R250 ;  /* 0x0021dcfa01007387 */ /* 0x000fe20000100800 */
[----:B---3--:R-:W-:-:S06]  /*2f860*/  WARPGROUP.ARRIVE ;  /* 0x00000000000079c5 */ /* 0x008fcc0000000000 */
[----:B------:R-:W-:Y:S03]  /*2f870*/  QGMMA.64x256x32.F32.E4M3.E4M3 R24, gdesc[UR40], R24, gsb0 ;  /* 0x03e00000281879f3 */ /* 0x000fe60008000818 */
[----:B------:R-:W-:Y:S02]  /*2f880*/  WARPGROUP.DEPBAR.LE gsb0, 0x0 ;  /* 0x00008000000079c5 */ /* 0x000fe40000010000 */
[----:B------:R-:W-:Y:S04]  /*2f890*/  STL.64 [R1+0x200], R24 ;  /* 0x0002001801007387 */ /* 0x000fe80000100a00 */
[----:B------:R-:W-:Y:S04]  /*2f8a0*/  STL [R1+0x21b0], R251 ;  /* 0x0021b0fb01007387 */ /* 0x000fe80000100800 */
[----:B------:R-:W-:Y:S04]  /*2f8b0*/  STL.64 [R1+0x208], R26 ;  /* 0x0002081a01007387 */ /* 0x000fe80000100a00 */
[----:B------:R-:W-:Y:S04]  /*2f8c0*/  STL [R1+0x21d4], R252 ;  /* 0x0021d4fc01007387 */ /* 0x000fe80000100800 */
        /* <DEDUP_REMOVED lines=76> */
[----:B------:R-:W4:Y:S04]  /*2fd90*/  LDL.LU.64 R24, [R1] ;  /* 0x0000000001187983 */ /* 0x000f280000300a00 */
        /* <DEDUP_REMOVED lines=48> */
[----:B------:R-:W4:Y:S01]  /*300a0*/  LDL.LU.64 R122, [R1+0x188] ;  /* 0x00018800017a7983 */ /* 0x000f220000300a00 */
[----:B--2---:R-:W-:-:S02]  /*300b0*/  IMAD.MOV.U32 R227, RZ, RZ, R150 ;  /* 0x000000ffffe37224 */ /* 0x004fc400078e0096 */
[----:B---3--:R-:W-:Y:S02]  /*300c0*/  IMAD.MOV.U32 R229, RZ, RZ, R148 ;  /* 0x000000ffffe57224 */ /* 0x008fe400078e0094 */
[----:B----4-:R-:W-:Y:S02]  /*300d0*/  IMAD.MOV.U32 R231, RZ, RZ, R146 ;  /* 0x000000ffffe77224 */ /* 0x010fe400078e0092 */
[----:B------:R-:W-:Y:S02]  /*300e0*/  IMAD.MOV.U32 R233, RZ, RZ, R144 ;  /* 0x000000ffffe97224 */ /* 0x000fe400078e0090 */
[----:B------:R-:W-:Y:S02]  /*300f0*/  IMAD.MOV.U32 R235, RZ, RZ, R142 ;  /* 0x000000ffffeb7224 */ /* 0x000fe400078e008e */
[----:B------:R-:W-:Y:S02]  /*30100*/  IMAD.MOV.U32 R237, RZ, RZ, R140 ;  /* 0x000000ffffed7224 */ /* 0x000fe400078e008c */
[----:B------:R-:W-:-:S02]  /*30110*/  IMAD.MOV.U32 R239, RZ, RZ, R138 ;  /* 0x000000ffffef7224 */ /* 0x000fc400078e008a */
[----:B------:R-:W-:Y:S02]  /*30120*/  IMAD.MOV.U32 R241, RZ, RZ, R136 ;  /* 0x000000fffff17224 */ /* 0x000fe400078e0088 */
[----:B------:R-:W-:Y:S02]  /*30130*/  IMAD.MOV.U32 R243, RZ, RZ, R134 ;  /* 0x000000fffff37224 */ /* 0x000fe400078e0086 */
[----:B------:R-:W-:Y:S02]  /*30140*/  IMAD.MOV.U32 R245, RZ, RZ, R132 ;  /* 0x000000fffff57224 */ /* 0x000fe400078e0084 */
[----:B------:R-:W-:Y:S02]  /*30150*/  IMAD.MOV.U32 R247, RZ, RZ, R130 ;  /* 0x000000fffff77224 */ /* 0x000fe400078e0082 */
[----:B------:R-:W-:Y:S02]  /*30160*/  IMAD.MOV.U32 R249, RZ, RZ, R128 ;  /* 0x000000fffff97224 */ /* 0x000fe400078e0080 */
[----:B------:R-:W-:-:S02]  /*30170*/  IMAD.MOV.U32 R251, RZ, RZ, R126 ;  /* 0x000000fffffb7224 */ /* 0x000fc400078e007e */
[----:B------:R-:W-:Y:S02]  /*30180*/  IMAD.MOV.U32 R252, RZ, RZ, R125 ;  /* 0x000000fffffc7224 */ /* 0x000fe400078e007d */
[----:B------:R-:W-:Y:S01]  /*30190*/  IMAD.MOV.U32 R250, RZ, RZ, R127 ;  /* 0x000000fffffa7224 */ /* 0x000fe200078e007f */
[----:B------:R-:W2:Y:S01]  /*301a0*/  LDL.LU.64 R124, [R1+0x190] ;  /* 0x00019000017c7983 */ /* 0x000ea20000300a00 */
[----:B------:R-:W-:-:S03]  /*301b0*/  IMAD.MOV.U32 R248, RZ, RZ, R129 ;  /* 0x000000fffff87224 */ /* 0x000fc600078e0081 */
        /* <DEDUP_REMOVED lines=22> */
[----:B------:R-:W2:Y:S04]  /*30320*/  LDL.LU.64 R148, [R1+0x1f0] ;  /* 0x0001f00001947983 */ /* 0x000ea80000300a00 */
[----:B------:R-:W2:Y:S01]  /*30330*/  LDL.LU.64 R150, [R1+0x1f8] ;  /* 0x0001f80001967983 */ /* 0x000ea20000300a00 */
[----:B------:R-:W-:Y:S01]  /*30340*/  UMOV UR46, UR10 ;  /* 0x0000000a002e7c82 */ /* 0x000fe20008000000 */
[----:B------:R-:W-:Y:S01]  /*30350*/  UMOV UR47, UR11 ;  /* 0x0000000b002f7c82 */ /* 0x000fe20008000000 */
[----:B------:R-:W-:Y:S02]  /*30360*/  IADD3 R226, P1, R226, UR5, RZ ;  /* 0x00000005e2e27c10 */ /* 0x000fe4000ff3e0ff */
[----:B------:R-:W-:Y:S02]  /*30370*/  IADD3.X R227, R227, UR54, RZ, P2, !PT ;  /* 0x00000036e3e37c10 */ /* 0x000fe400097fe4ff */
[----:B------:R-:W-:-:S02]  /*30380*/  IADD3 R228, P2, R228, UR5, RZ ;  /* 0x00000005e4e47c10 */ /* 0x000fc4000ff5e0ff */
[----:B------:R-:W-:Y:S02]  /*30390*/  IADD3.X R229, R229, UR54, RZ, P3, !PT ;  /* 0x00000036e5e57c10 */ /* 0x000fe40009ffe4ff */
[----:B------:R-:W-:Y:S01]  /*303a0*/  IADD3 R230, P3, R230, UR5, RZ ;  /* 0x00000005e6e67c10 */ /* 0x000fe2000ff7e0ff */
[----:B------:R-:W-:Y:S01]  /*303b0*/  STL [R1+0x21a8], R226 ;  /* 0x0021a8e201007387 */ /* 0x000fe20000100800 */
[----:B------:R-:W-:-:S03]  /*303c0*/  IADD3.X R231, R231, UR54, RZ, P4, !PT ;  /* 0x00000036e7e77c10 */ /* 0x000fc6000a7fe4ff */
[----:B------:R-:W-:Y:S01]  /*303d0*/  STL [R1+0x21cc], R227 ;  /* 0x0021cce301007387 */ /* 0x000fe20000100800 */
[----:B------:R-:W-:-:S03]  /*303e0*/  IADD3 R232, P4, R232, UR5, RZ ;  /* 0x00000005e8e87c10 */ /* 0x000fc6000ff9e0ff */
        /* <DEDUP_REMOVED lines=36> */
[----:B------:R-:W-:Y:S04]  /*30630*/  STL [R1+0x2158], R246 ;  /* 0x002158f601007387 */ /* 0x000fe80000100800 */
[----:B------:R-:W-:Y:S01]  /*30640*/  STL [R1+0x217c], R247 ;  /* 0x00217cf701007387 */ /* 0x000fe20000100800 */
[----:B------:R-:W-:-:S03]  /*30650*/  IADD3.X R251, R251, UR54, RZ, P2, !PT ;  /* 0x00000036fbfb7c10 */ /* 0x000fc600097fe4ff */
[----:B------:R-:W-:Y:S01]  /*30660*/  STL [R1+0x2150], R248 ;  /* 0x002150f801007387 */ /* 0x000fe20000100800 */
[----:B------:R-:W-:-:S03]  /*30670*/  IADD3 R252, P2, R252, UR5, RZ ;  /* 0x00000005fcfc7c10 */ /* 0x000fc6000ff5e0ff */
[----:B------:R-:W-:Y:S04]  /*30680*/  STL [R1+0x2174], R249 ;  /* 0x002174f901007387 */ /* 0x000fe80000100800 */
[----:B------:R-:W-:Y:S01]  /*30690*/  STL [R1+0x2148], R250 ;  /* 0x002148fa01007387 */ /* 0x000fe20000100800 */
[----:B--2---:R-:W-:-:S06]  /*306a0*/  WARPGROUP.ARRIVE ;  /* 0x00000000000079c5 */ /* 0x004fcc0000000000 */
[----:B------:R-:W-:Y:S03]  /*306b0*/  QGMMA.64x256x32.F32.E4M3.E4M3 R24, gdesc[UR44], R24, gsb0 ;  /* 0x03e000002c1879f3 */ /* 0x000fe60008000818 */
[----:B------:R-:W-:Y:S02]  /*306c0*/  WARPGROUP.DEPBAR.LE gsb0, 0x0 ;  /* 0x00008000000079c5 */ /* 0x000fe40000010000 */
[----:B------:R-:W-:Y:S04]  /*306d0*/  STL.64 [R1], R24 ;  /* 0x0000001801007387 */ /* 0x000fe80000100a00 */
        /* <DEDUP_REMOVED lines=68> */
[----:B------:R-:W2:Y:S04]  /*30b20*/  LDL.LU.64 R144, [R1+0x5440] ;  /* 0x0054400001907983 */ /* 0x000ea80000300a00 */
        /* <DEDUP_REMOVED lines=60> */
[----:B---3--:R-:W-:-:S02]  /*30ef0*/  IADD3.X R125, R125, UR54, RZ, P3, !PT ;  /* 0x000000367d7d7c10 */ /* 0x008fc40009ffe4ff */
[----:B--2---:R-:W-:Y:S02]  /*30f00*/  IADD3 R126, P3, R126, UR5, RZ ;  /* 0x000000057e7e7c10 */ /* 0x004fe4000ff7e0ff */
[----:B------:R-:W-:Y:S02]  /*30f10*/  IADD3.X R127, R127, UR54, RZ, P4, !PT ;  /* 0x000000367f7f7c10 */ /* 0x000fe4000a7fe4ff */
[----:B----4-:R-:W-:Y:S01]  /*30f20*/  IADD3 R128, P4, R128, UR5, RZ ;  /* 0x0000000580807c10 */ /* 0x010fe2000ff9e0ff */
[----:B------:R1:W-:Y:S01]  /*30f30*/  STL [R1+0x2164], R125 ;  /* 0x0021647d01007387 */ /* 0x0003e20000100800 */
[----:B------:R-:W-:Y:S02]  /*30f40*/  IADD3.X R129, R129, UR54, RZ, P5, !PT ;  /* 0x0000003681817c10 */ /* 0x000fe4000affe4ff */
[----:B------:R-:W-:Y:S02]  /*30f50*/  IADD3 R130, P5, R130, UR5, RZ ;  /* 0x0000000582827c10 */ /* 0x000fe4000ffbe0ff */
[----:B------:R-:W-:Y:S01]  /*30f60*/  IADD3.X R131, R131, UR54, RZ, P6, !PT ;  /* 0x0000003683837c10 */ /* 0x000fe2000b7fe4ff */
[----:B-1----:R-:W2:Y:S04]  /*30f70*/  LDL.LU R125, [R1+0x5258] ;  /* 0x00525800017d7983 */ /* 0x002ea80000300800 */
[----:B------:R1:W-:Y:S01]  /*30f80*/  STL [R1+0x2138], R126 ;  /* 0x0021387e01007387 */ /* 0x0003e20000100800 */
[----:B------:R-:W-:-:S02]  /*30f90*/  IADD3 R132, P6, R132, UR5, RZ ;  /* 0x0000000584847c10 */ /* 0x000fc4000ffde0ff */
[----:B------:R-:W-:Y:S01]  /*30fa0*/  IADD3.X R133, R133, UR54, RZ, P1, !PT ;  /* 0x0000003685857c10 */ /* 0x000fe20008ffe4ff */
[----:B-1----:R-:W2:Y:S04]  /*30fb0*/  LDL.LU R126, [R1+0x5254] ;  /* 0x00525400017e7983 */ /* 0x002ea80000300800 */
[----:B------:R1:W-:Y:S01]  /*30fc0*/  STL [R1+0x215c], R127 ;  /* 0x00215c7f01007387 */ /* 0x0003e20000100800 */
[----:B------:R-:W-:-:S03]  /*30fd0*/  IADD3 R134, P1, R134, UR5, RZ ;  /* 0x0000000586867c10 */ /* 0x000fc6000ff3e0ff */
[----:B-1----:R-:W2:Y:S04]  /*30fe0*/  LDL.LU R127, [R1+0x5250] ;  /* 0x00525000017f7983 */ /* 0x002ea80000300800 */
[----:B------:R1:W-:Y:S01]  /*30ff0*/  STL [R1+0x2130], R128 ;  /* 0x0021308001007387 */ /* 0x0003e20000100800 */
[----:B------:R-:W-:-:S03]  /*31000*/  IADD3.X R135, R135, UR54, RZ, P2, !PT ;  /* 0x0000003687877c10 */ /* 0x000fc600097fe4ff */
        /* <DEDUP_REMOVED lines=37> */
[----:B------:R1:W-:Y:S04]  /*31260*/  STL [R1+0x2124], R141 ;  /* 0x0021248d01007387 */ /* 0x0003e80000100800 */
        /* <DEDUP_REMOVED lines=13> */
[----:B------:R-:W3:Y:S01]  /*31340*/  LDL.LU R250, [R1+0x20d0] ;  /* 0x0020d00001fa7983 */ /* 0x000ee20000300800 */
[----:B------:R-:W-:-:S02]  /*31350*/  IADD3 R148, P2, R148, UR5, RZ ;  /* 0x0000000594947c10 */ /* 0x000fc4000ff5e0ff */
[----:B------:R-:W-:Y:S02]  /*31360*/  IADD3.X R149, R149, UR54, RZ, P3, !PT ;  /* 0x0000003695957c10 */ /* 0x000fe40009ffe4ff */
[----:B------:R-:W-:Y:S01]  /*31370*/  IADD3 R150, P3, R150, UR5, RZ ;  /* 0x0000000596967c10 */ /* 0x000fe2000ff7e0ff */
[----:B------:R1:W-:Y:S01]  /*31380*/  STL [R1+0x20e0], R148 ;  /* 0x0020e09401007387 */ /* 0x0003e20000100800 */
[----:B------:R-:W-:-:S03]  /*31390*/  IADD3.X R151, R151, UR54, RZ, P4, !PT ;  /* 0x0000003697977c10 */ /* 0x000fc6000a7fe4ff */
[----:B-1----:R-:W2:Y:S04]  /*313a0*/  LDL.LU R148, [R1+0x51fc] ;  /* 0x0051fc0001947983 */ /* 0x002ea80000300800 */
[----:B------:R1:W-:Y:S04]  /*313b0*/  STL [R1+0x2104], R149 ;  /* 0x0021049501007387 */ /* 0x0003e80000100800 */
[----:B-1----:R-:W2:Y:S04]  /*313c0*/  LDL.LU R149, [R1+0x51f8] ;  /* 0x0051f80001957983 */ /* 0x002ea80000300800 */
[----:B------:R-:W4:Y:S04]  /*313d0*/  LDL.LU R248, [R1+0x20f4] ;  /* 0x0020f40001f87983 */ /* 0x000f280000300800 */
[----:B------:R-:W2:Y:S04]  /*313e0*/  LDL.LU R251, [R1+0x20c8] ;  /* 0x0020c80001fb7983 */ /* 0x000ea80000300800 */
[----:B------:R1:W-:Y:S04]  /*313f0*/  STL [R1+0x20d8], R150 ;  /* 0x0020d89601007387 */ /* 0x0003e80000100800 */
[----:B-1----:R-:W2:Y:S04]  /*31400*/  LDL.LU R150, [R1+0x51f4] ;  /* 0x0051f40001967983 */ /* 0x002ea80000300800 */
[----:B------:R1:W-:Y:S04]  /*31410*/  STL [R1+0x20fc], R151 ;  /* 0x0020fc9701007387 */ /* 0x0003e80000100800 */
[----:B-1----:R-:W2:Y:S04]  /*31420*/  LDL.LU R151, [R1+0x51f0] ;  /* 0x0051f00001977983 */ /* 0x002ea80000300800 */
        /* <DEDUP_REMOVED lines=23> */
[----:B------:R-:W2:Y:S01]  /*315a0*/  LDL.LU R247, [R1+0x2068] ;  /* 0x0020680001f77983 */ /* 0x000ea20000300800 */
[----:B---3--:R-:W-:-:S05]  /*315b0*/  IADD3 R250, P4, R250, UR5, RZ ;  /* 0x00000005fafa7c10 */ /* 0x008fca000ff9e0ff */
[----:B------:R1:W-:Y:S04]  /*315c0*/  STL [R1+0x20d0], R250 ;  /* 0x0020d0fa01007387 */ /* 0x0003e80000100800 */
[----:B-1----:R-:W3:Y:S01]  /*315d0*/  LDL.LU R250, [R1+0x208c] ;  /* 0x00208c0001fa7983 */ /* 0x002ee20000300800 */
[----:B----4-:R-:W-:Y:S02]  /*315e0*/  IADD3.X R248, R248, UR54, RZ, P5, !PT ;  /* 0x00000036f8f87c10 */ /* 0x010fe4000affe4ff */
[----:B--2---:R-:W-:-:S03]  /*315f0*/  IADD3 R251, P5, R251, UR5, RZ ;  /* 0x00000005fbfb7c10 */ /* 0x004fc6000ffbe0ff */
[----:B------:R1:W-:Y:S04]  /*31600*/  STL [R1+0x20f4], R248 ;  /* 0x0020f4f801007387 */ /* 0x0003e80000100800 */
[----:B-1----:R-:W2:Y:S04]  /*31610*/  LDL.LU R248, [R1+0x2060] ;  /* 0x0020600001f87983 */ /* 0x002ea80000300800 */
[----:B------:R1:W-:Y:S01]  /*31620*/  STL [R1+0x20c8], R251 ;  /* 0x0020c8fb01007387 */ /* 0x0003e20000100800 */
[----:B------:R-:W-:-:S03]  /*31630*/  IADD3.X R252, R252, UR54, RZ, P6, !PT ;  /* 0x00000036fcfc7c10 */ /* 0x000fc6000b7fe4ff */
[----:B-1----:R-:W4:Y:S04]  /*31640*/  LDL.LU R251, [R1+0x2084] ;  /* 0x0020840001fb7983 */ /* 0x002f280000300800 */
[----:B------:R1:W-:Y:S01]  /*31650*/  STL [R1+0x20ec], R252 ;  /* 0x0020ecfc01007387 */ /* 0x0003e20000100800 */
[----:B------:R-:W-:Y:S02]  /*31660*/  IADD3 R226, P6, R226, UR5, RZ ;  /* 0x00000005e2e27c10 */ /* 0x000fe4000ffde0ff */
[----:B------:R-:W-:Y:S02]  /*31670*/  IADD3.X R227, R227, UR54, RZ, P1, !PT ;  /* 0x00000036e3e37c10 */ /* 0x000fe40008ffe4ff */
[----:B------:R-:W-:Y:S02]  /*31680*/  IADD3 R228, P1, R228, UR5, RZ ;  /* 0x00000005e4e47c10 */ /* 0x000fe4000ff3e0ff */
[----:B------:R-:W-:Y:S01]  /*31690*/  IADD3.X R229, R229, UR54, RZ, P2, !PT ;  /* 0x00000036e5e57c10 */ /* 0x000fe200097fe4ff */
[----:B-1----:R-:W4:Y:S01]  /*316a0*/  LDL.LU R252, [R1+0x2058] ;  /* 0x0020580001fc7983 */ /* 0x002f220000300800 */
        /* <DEDUP_REMOVED lines=32> */
[----:B------:R-:W-:-:S03]  /*318b0*/  IADD3.X R245, R245, UR54, RZ, P4, !PT ;  /* 0x00000036f5f57c10 */ /* 0x000fc6000a7fe4ff */
[----:B------:R-:W-:Y:S01]  /*318c0*/  STL [R1+0x2080], R242 ;  /* 0x002080f201007387 */ /* 0x000fe20000100800 */
[----:B------:R-:W-:-:S03]  /*318d0*/  IADD3 R246, P4, R246, UR5, RZ ;  /* 0x00000005f6f67c10 */ /* 0x000fc6000ff9e0ff */
[----:B------:R-:W-:Y:S04]  /*318e0*/  STL [R1+0x20a4], R243 ;  /* 0x0020a4f301007387 */ /* 0x000fe80000100800 */
[----:B------:R-:W-:Y:S01]  /*318f0*/  STL [R1+0x2078], R244 ;  /* 0x002078f401007387 */ /* 0x000fe20000100800 */
[----:B------:R-:W-:-:S03]  /*31900*/  IADD3 R247, P5, R247, UR5, RZ ;  /* 0x00000005f7f77c10 */ /* 0x000fc6000ffbe0ff */
[----:B------:R1:W-:Y:S04]  /*31910*/  STL [R1+0x2094], R249 ;  /* 0x002094f901007387 */ /* 0x0003e80000100800 */
[----:B------:R-:W-:Y:S04]  /*31920*/  STL [R1+0x209c], R245 ;  /* 0x00209cf501007387 */ /* 0x000fe80000100800 */
[----:B-1----:R-:W4:Y:S04]  /*31930*/  LDL.LU R249, [R1+0x207c] ;  /* 0x00207c0001f97983 */ /* 0x002f280000300800 */
[----:B------:R-:W-:Y:S04]  /*31940*/  STL [R1+0x2070], R246 ;  /* 0x002070f601007387 */ /* 0x000fe80000100800 */
[----:B------:R1:W-:Y:S04]  /*31950*/  STL [R1+0x2068], R247 ;  /* 0x002068f701007387 */ /* 0x0003e80000100800 */
[----:B-1----:R-:W4:Y:S01]  /*31960*/  LDL.LU R247, [R1+0x2050] ;  /* 0x0020500001f77983 */ /* 0x002f220000300800 */
[----:B---3--:R-:W-:-:S05]  /*31970*/  IADD3.X R250, R250, UR54, RZ, P6, !PT ;  /* 0x00000036fafa7c10 */ /* 0x008fca000b7fe4ff */
[----:B------:R1:W-:Y:S04]  /*31980*/  STL [R1+0x208c], R250 ;  /* 0x00208cfa01007387 */ /* 0x0003e80000100800 */
[----:B-1----:R-:W3:Y:S01]  /*31990*/  LDL.LU R250, [R1+0x2074] ;  /* 0x0020740001fa7983 */ /* 0x002ee20000300800 */
[----:B--2---:R-:W-:Y:S02]  /*319a0*/  IADD3 R248, P6, R248, UR5, RZ ;  /* 0x00000005f8f87c10 */ /* 0x004fe4000ffde0ff */
[----:B----4-:R-:W-:-:S05]  /*319b0*/  IADD3.X R251, R251, UR54, RZ, P1, !PT ;  /* 0x00000036fbfb7c10 */ /* 0x010fca0008ffe4ff */
[----:B------:R1:W-:Y:S01]  /*319c0*/  STL [R1+0x2084], R251 ;  /* 0x002084fb01007387 */ /* 0x0003e20000100800 */
[----:B------:R-:W-:-:S03]  /*319d0*/  IADD3 R252, P1, R252, UR5, RZ ;  /* 0x00000005fcfc7c10 */ /* 0x000fc6000ff3e0ff */
[----:B-1----:R-:W2:Y:S04]  /*319e0*/  LDL.LU R251, [R1+0x2048] ;  /* 0x0020480001fb7983 */ /* 0x002ea80000300800 */
[----:B------:R-:W-:Y:S04]  /*319f0*/  STL [R1+0x2060], R248 ;  /* 0x002060f801007387 */ /* 0x000fe80000100800 */
[----:B------:R-:W4:Y:S04]  /*31a00*/  LDL.LU R226, [R1+0x206c] ;  /* 0x00206c0001e27983 */ /* 0x000f280000300800 */
[----:B------:R-:W4:Y:S04]  /*31a10*/  LDL.LU R227, [R1+0x2040] ;  /* 0x0020400001e37983 */ /* 0x000f280000300800 */
[----:B------:R-:W4:Y:S04]  /*31a20*/  LDL.LU R228, [R1+0x2064] ;  /* 0x0020640001e47983 */ /* 0x000f280000300800 */
[----:B------:R1:W-:Y:S04]  /*31a30*/  STL [R1+0x2058], R252 ;  /* 0x002058fc01007387 */ /* 0x0003e80000100800 */
[----:B------:R-:W4:Y:S04]  /*31a40*/  LDL.LU R229, [R1+0x2038] ;  /* 0x0020380001e57983 */ /* 0x000f280000300800 */
        /* <DEDUP_REMOVED lines=17> */
[----:B-1----:R-:W4:Y:S04]  /*31b60*/  LDL.LU R252, [R1+0x1ff0] ;  /* 0x001ff00001fc7983 */ /* 0x002f280000300800 */
[----:B------:R-:W4:Y:S01]  /*31b70*/  LDL.LU R248, [R1+0x2014] ;  /* 0x0020140001f87983 */ /* 0x000f220000300800 */
[----:B------:R-:W-:-:S05]  /*31b80*/  IADD3.X R249, R249, UR54, RZ, P2, !PT ;  /* 0x00000036f9f97c10 */ /* 0x000fca00097fe4ff */
[----:B------:R1:W-:Y:S01]  /*31b90*/  STL [R1+0x207c], R249 ;  /* 0x00207cf901007387 */ /* 0x0003e20000100800 */
[----:B------:R-:W-:-:S03]  /*31ba0*/  IADD3 R247, P2, R247, UR5, RZ ;  /* 0x00000005f7f77c10 */ /* 0x000fc6000ff5e0ff */
[----:B-1----:R-:W4:Y:S04]  /*31bb0*/  LDL.LU R249, [R1+0x1fe8] ;  /* 0x001fe80001f97983 */ /* 0x002f280000300800 */
[----:B------:R1:W-:Y:S04]  /*31bc0*/  STL [R1+0x2050], R247 ;  /* 0x002050f701007387 */ /* 0x0003e80000100800 */
[----:B-1----:R-:W4:Y:S01]  /*31bd0*/  LDL.LU R247, [R1+0x200c] ;  /* 0x00200c0001f77983 */ /* 0x002f220000300800 */
[----:B---3--:R-:W-:-:S05]  /*31be0*/  IADD3.X R250, R250, UR54, RZ, P3, !PT ;  /* 0x00000036fafa7c10 */ /* 0x008fca0009ffe4ff */
[----:B------:R1:W-:Y:S04]  /*31bf0*/  STL [R1+0x2074], R250 ;  /* 0x002074fa01007387 */ /* 0x0003e80000100800 */
[----:B-1----:R-:W3:Y:S01]  /*31c00*/  LDL.LU R250, [R1+0x1fe0] ;  /* 0x001fe00001fa7983 */ /* 0x002ee20000300800 */
[----:B--2---:R-:W-:Y:S02]  /*31c10*/  IADD3 R251, P3, R251, UR5, RZ ;  /* 0x00000005fbfb7c10 */ /* 0x004fe4000ff7e0ff */
[----:B----4-:R-:W-:Y:S02]  /*31c20*/  IADD3.X R226, R226, UR54, RZ, P4, !PT ;  /* 0x00000036e2e27c10 */ /* 0x010fe4000a7fe4ff */
[----:B------:R-:W-:Y:S02]  /*31c30*/  IADD3 R227, P4, R227, UR5, RZ ;  /* 0x00000005e3e37c10 */ /* 0x000fe4000ff9e0ff */
[----:B------:R-:W-:Y:S01]  /*31c40*/  IADD3.X R228, R228, UR54, RZ, P5, !PT ;  /* 0x00000036e4e47c10 */ /* 0x000fe2000affe4ff */
[----:B------:R1:W-:Y:S01]  /*31c50*/  STL [R1+0x2048], R251 ;  /* 0x002048fb01007387 */ /* 0x0003e20000100800 */
[----:B------:R-:W-:-:S02]  /*31c60*/  IADD3 R229, P5, R229, UR5, RZ ;  /* 0x00000005e5e57c10 */ /* 0x000fc4000ffbe0ff */
[----:B------:R-:W-:Y:S02]  /*31c70*/  IADD3.X R230, R230, UR54, RZ, P6, !PT ;  /* 0x00000036e6e67c10 */ /* 0x000fe4000b7fe4ff */
[----:B------:R-:W-:Y:S02]  /*31c80*/  IADD3 R231, P6, R231, UR5, RZ ;  /* 0x00000005e7e77c10 */ /* 0x000fe4000ffde0ff */
[----:B------:R-:W-:Y:S02]  /*31c90*/  IADD3.X R232, R232, UR54, RZ, P1, !PT ;  /* 0x00000036e8e87c10 */ /* 0x000fe40008ffe4ff */
[----:B------:R-:W-:Y:S01]  /*31ca0*/  IADD3 R233, P1, R233, UR5, RZ ;  /* 0x00000005e9e97c10 */ /* 0x000fe2000ff3e0ff */
[----:B-1----:R-:W2:Y:S04]  /*31cb0*/  LDL.LU R251, [R1+0x2004] ;  /* 0x0020040001fb7983 */ /* 0x002ea80000300800 */
[----:B------:R-:W-:Y:S04]  /*31cc0*/  STL [R1+0x206c], R226 ;  /* 0x00206ce201007387 */ /* 0x000fe80000100800 */
[----:B------:R-:W-:Y:S04]  /*31cd0*/  STL [R1+0x2040], R227 ;  /* 0x002040e301007387 */ /* 0x000fe80000100800 */
[----:B------:R-:W-:Y:S04]  /*31ce0*/  STL [R1+0x2064], R228 ;  /* 0x002064e401007387 */ /* 0x000fe80000100800 */
        /* <DEDUP_REMOVED lines=21> */
[----:B------:R-:W-:Y:S02]  /*31e40*/  IADD3.X R244, R244, UR54, RZ, P1, !PT ;  /* 0x00000036f4f47c10 */ /* 0x000fe40008ffe4ff */
[----:B------:R-:W-:Y:S01]  /*31e50*/  IADD3.X R246, R246, UR54, RZ, P2, !PT ;  /* 0x00000036f6f67c10 */ /* 0x000fe200097fe4ff */
[----:B------:R-:W-:Y:S01]  /*31e60*/  STL [R1+0x2034], R240 ;  /* 0x002034f001007387 */ /* 0x000fe20000100800 */
[----:B------:R-:W-:-:S03]  /*31e70*/  IADD3 R252, P2, R252, UR5, RZ ;  /* 0x00000005fcfc7c10 */ /* 0x000fc6000ff5e0ff */
[----:B------:R-:W-:Y:S01]  /*31e80*/  STL [R1+0x2008], R241 ;  /* 0x002008f101007387 */ /* 0x000fe20000100800 */
[----:B------:R-:W-:-:S03]  /*31e90*/  IADD3 R245, P1, R245, UR5, RZ ;  /* 0x00000005f5f57c10 */ /* 0x000fc6000ff3e0ff */
[----:B------:R-:W-:Y:S04]  /*31ea0*/  STL [R1+0x202c], R242 ;  /* 0x00202cf201007387 */ /* 0x000fe80000100800 */
[----:B------:R-:W-:Y:S04]  /*31eb0*/  STL [R1+0x2000], R243 ;  /* 0x002000f301007387 */ /* 0x000fe80000100800 */
[----:B------:R-:W-:Y:S04]  /*31ec0*/  STL [R1+0x2024], R244 ;  /* 0x002024f401007387 */ /* 0x000fe80000100800 */
[----:B------:R1:W-:Y:S04]  /*31ed0*/  STL [R1+0x1ff0], R252 ;  /* 0x001ff0fc01007387 */ /* 0x0003e80000100800 */
[----:B------:R-:W-:Y:S01]  /*31ee0*/  STL [R1+0x1ff8], R245 ;  /* 0x001ff8f501007387 */ /* 0x000fe20000100800 */
[----:B------:R-:W-:-:S03]  /*31ef0*/  IADD3.X R248, R248, UR54, RZ, P3, !PT ;  /* 0x00000036f8f87c10 */ /* 0x000fc60009ffe4ff */
[----:B-1----:R-:W4:Y:S04]  /*31f00*/  LDL.LU R252, [R1+0x1fd8] ;  /* 0x001fd80001fc7983 */ /* 0x002f280000300800 */
[----:B------:R-:W-:Y:S04]  /*31f10*/  STL [R1+0x201c], R246 ;  /* 0x00201cf601007387 */ /* 0x000fe80000100800 */
[----:B------:R1:W-:Y:S01]  /*31f20*/  STL [R1+0x2014], R248 ;  /* 0x002014f801007387 */ /* 0x0003e20000100800 */
[----:B------:R-:W-:-:S03]  /*31f30*/  IADD3 R249, P3, R249, UR5, RZ ;  /* 0x00000005f9f97c10 */ /* 0x000fc6000ff7e0ff */
[----:B-1----:R-:W4:Y:S01]  /*31f40*/  LDL.LU R248, [R1+0x1ffc] ;  /* 0x001ffc0001f87983 */ /* 0x002f220000300800 */
[----:B------:R-:W-:-:S03]  /*31f50*/  IADD3.X R247, R247, UR54, RZ, P4, !PT ;  /* 0x00000036f7f77c10 */ /* 0x000fc6000a7fe4ff */
[----:B------:R1:W-:Y:S04]  /*31f60*/  STL [R1+0x1fe8], R249 ;  /* 0x001fe8f901007387 */ /* 0x0003e80000100800 */
[----:B-1----:R-:W4:Y:S01]  /*31f70*/  LDL.LU R249, [R1+0x1fd0] ;  /* 0x001fd00001f97983 */ /* 0x002f220000300800 */
[----:B---3--:R-:W-:-:S05]  /*31f80*/  IADD3 R250, P4, R250, UR5, RZ ;  /* 0x00000005fafa7c10 */ /* 0x008fca000ff9e0ff */
[----:B------:R1:W-:Y:S04]  /*31f90*/  STL [R1+0x1fe0], R250 ;  /* 0x001fe0fa01007387 */ /* 0x0003e80000100800 */
[----:B-1----:R-:W3:Y:S04]  /*31fa0*/  LDL.LU R250, [R1+0x1ff4] ;  /* 0x001ff40001fa7983 */ /* 0x002ee80000300800 */
[----:B------:R-:W-:Y:S04]  /*31fb0*/  STL [R1+0x200c], R247 ;  /* 0x00200cf701007387 */ /* 0x000fe80000100800 */
[----:B------:R-:W3:Y:S04]  /*31fc0*/  LDL.LU R226, [R1+0x1fc8] ;  /* 0x001fc80001e27983 */ /* 0x000ee80000300800 */
[----:B------:R-:W3:Y:S04]  /*31fd0*/  LDL.LU R227, [R1+0x1fec] ;  /* 0x001fec0001e37983 */ /* 0x000ee80000300800 */
[----:B------:R-:W3:Y:S01]  /*31fe0*/  LDL.LU R228, [R1+0x1fc0] ;  /* 0x001fc00001e47983 */ /* 0x000ee20000300800 */
[----:B--2---:R-:W-:-:S05]  /*31ff0*/  IADD3.X R251, R251, UR54, RZ, P5, !PT ;  /* 0x00000036fbfb7c10 */ /* 0x004fca000affe4ff */
[----:B------:R1:W-:Y:S04]  /*32000*/  STL [R1+0x2004], R251 ;  /* 0x002004fb01007387 */ /* 0x0003e80000100800 */
        /* <DEDUP_REMOVED lines=18> */
[----:B-1----:R-:W2:Y:S04]  /*32130*/  LDL.LU R251, [R1+0x1f9c] ;  /* 0x001f9c0001fb7983 */ /* 0x002ea80000300800 */
[----:B------:R-:W2:Y:S01]  /*32140*/  LDL.LU R247, [R1+0x1f70] ;  /* 0x001f700001f77983 */ /* 0x000ea20000300800 */
[----:B----4-:R-:W-:-:S05]  /*32150*/  IADD3 R252, P5, R252, UR5, RZ ;  /* 0x00000005fcfc7c10 */ /* 0x010fca000ffbe0ff */
[----:B------:R1:W-:Y:S01]  /*32160*/  STL [R1+0x1fd8], R252 ;  /* 0x001fd8fc01007387 */ /* 0x0003e20000100800 */
[----:B------:R-:W-:-:S03]  /*32170*/  IADD3.X R248, R248, UR54, RZ, P6, !PT ;  /* 0x00000036f8f87c10 */ /* 0x000fc6000b7fe4ff */
[----:B-1----:R-:W4:Y:S04]  /*32180*/  LDL.LU R252, [R1+0x1f94] ;  /* 0x001f940001fc7983 */ /* 0x002f280000300800 */
        /* <DEDUP_REMOVED lines=8> */
[----:B------:R-:W-:Y:S02]  /*32210*/  IADD3 R226, P1, R226, UR5, RZ ;  /* 0x00000005e2e27c10 */ /* 0x000fe4000ff3e0ff */
[----:B------:R-:W-:Y:S02]  /*32220*/  IADD3.X R227, R227, UR54, RZ, P2, !PT ;  /* 0x00000036e3e37c10 */ /* 0x000fe400097fe4ff */
[----:B------:R-:W-:Y:S01]  /*32230*/  IADD3 R228, P2, R228, UR5, RZ ;  /* 0x00000005e4e47c10 */ /* 0x000fe2000ff5e0ff */
[----:B------:R-:W-:Y:S04]  /*32240*/  STL [R1+0x1fc8], R226 ;  /* 0x001fc8e201007387 */ /* 0x000fe80000100800 */
[----:B------:R-:W-:Y:S04]  /*32250*/  STL [R1+0x1fec], R227 ;  /* 0x001fece301007387 */ /* 0x000fe80000100800 */
[----:B------:R-:W-:Y:S01]  /*32260*/  STL [R1+0x1fc0], R228 ;  /* 0x001fc0e401007387 */ /* 0x000fe20000100800 */
[----:B--2---:R-:W-:-:S02]  /*32270*/  IADD3.X R229, R229, UR54, RZ, P3, !PT ;  /* 0x00000036e5e57c10 */ /* 0x004fc40009ffe4ff */
[----:B------:R-:W-:Y:S02]  /*32280*/  IADD3 R230, P3, R230, UR5, RZ ;  /* 0x00000005e6e67c10 */ /* 0x000fe4000ff7e0ff */
[----:B------:R-:W-:Y:S02]  /*32290*/  IADD3.X R231, R231, UR54, RZ, P4, !PT ;  /* 0x00000036e7e77c10 */ /* 0x000fe4000a7fe4ff */
[----:B------:R-:W-:Y:S02]  /*322a0*/  IADD3 R232, P4, R232, UR5, RZ ;  /* 0x00000005e8e87c10 */ /* 0x000fe4000ff9e0ff */
[----:B------:R-:W-:Y:S01]  /*322b0*/  IADD3.X R233, R233, UR54, RZ, P5, !PT ;  /* 0x00000036e9e97c10 */ /* 0x000fe2000affe4ff */
        /* <DEDUP_REMOVED lines=33> */
[----:B-1----:R-:W2:Y:S04]  /*324d0*/  LDL.LU R251, [R1+0x1f84] ;  /* 0x001f840001fb7983 */ /* 0x002ea80000300800 */
[----:B------:R-:W-:Y:S04]  /*324e0*/  STL [R1+0x1f78], R246 ;  /* 0x001f78f601007387 */ /* 0x000fe80000100800 */
[----:B------:R1:W-:Y:S01]  /*324f0*/  STL [R1+0x1f70], R247 ;  /* 0x001f70f701007387 */ /* 0x0003e20000100800 */
[----:B----4-:R-:W-:-:S03]  /*32500*/  IADD3.X R252, R252, UR54, RZ, P1, !PT ;  /* 0x00000036fcfc7c10 */ /* 0x010fc60008ffe4ff */
[----:B-1----:R-:W4:Y:S04]  /*32510*/  LDL.LU R247, [R1+0x1f58] ;  /* 0x001f580001f77983 */ /* 0x002f280000300800 */
[----:B------:R1:W-:Y:S01]  /*32520*/  STL [R1+0x1f94], R252 ;  /* 0x001f94fc01007387 */ /* 0x0003e20000100800 */
[----:B------:R-:W-:-:S03]  /*32530*/  IADD3 R248, P1, R248, UR5, RZ ;  /* 0x00000005f8f87c10 */ /* 0x000fc6000ff3e0ff */
[----:B-1----:R-:W4:Y:S04]  /*32540*/  LDL.LU R252, [R1+0x1f7c] ;  /* 0x001f7c0001fc7983 */ /* 0x002f280000300800 */
[----:B------:R1:W-:Y:S01]  /*32550*/  STL [R1+0x1f68], R248 ;  /* 0x001f68f801007387 */ /* 0x0003e20000100800 */
[----:B------:R-:W-:-:S03]  /*32560*/  IADD3.X R249, R249, UR54, RZ, P2, !PT ;  /* 0x00000036f9f97c10 */ /* 0x000fc600097fe4ff */
[----:B-1----:R-:W4:Y:S04]  /*32570*/  LDL.LU R248, [R1+0x1f50] ;  /* 0x001f500001f87983 */ /* 0x002f280000300800 */
[----:B------:R-:W4:Y:S04]  /*32580*/  LDL.LU R226, [R1+0x1f74] ;  /* 0x001f740001e27983 */ /* 0x000f280000300800 */
[----:B------:R1:W-:Y:S04]  /*32590*/  STL [R1+0x1f8c], R249 ;  /* 0x001f8cf901007387 */ /* 0x0003e80000100800 */
[----:B------:R-:W4:Y:S04]  /*325a0*/  LDL.LU R227, [R1+0x1f48] ;  /* 0x001f480001e37983 */ /* 0x000f280000300800 */
[----:B------:R-:W4:Y:S01]  /*325b0*/  LDL.LU R228, [R1+0x1f6c] ;  /* 0x001f6c0001e47983 */ /* 0x000f220000300800 */
[----:B---3--:R-:W-:-:S05]  /*325c0*/  IADD3 R250, P2, R250, UR5, RZ ;  /* 0x00000005fafa7c10 */ /* 0x008fca000ff5e0ff */
        /* <DEDUP_REMOVED lines=20> */
[----:B---3--:R-:W3:Y:S01]  /*32710*/  LDL.LU R250, [R1+0x1f1c] ;  /* 0x001f1c0001fa7983 */ /* 0x008ee20000300800 */
[----:B--2---:R-:W-:-:S05]  /*32720*/  IADD3.X R251, R251, UR54, RZ, P3, !PT ;  /* 0x00000036fbfb7c10 */ /* 0x004fca0009ffe4ff */
[----:B------:R1:W-:Y:S01]  /*32730*/  STL [R1+0x1f84], R251 ;  /* 0x001f84fb01007387 */ /* 0x0003e20000100800 */
[----:B----4-:R-:W-:-:S03]  /*32740*/  IADD3 R247, P3, R247, UR5, RZ ;  /* 0x00000005f7f77c10 */ /* 0x010fc6000ff7e0ff */
[----:B-1----:R-:W2:Y:S04]  /*32750*/  LDL.LU R251, [R1+0x1ef0] ;  /* 0x001ef00001fb7983 */ /* 0x002ea80000300800 */
[----:B------:R1:W-:Y:S01]  /*32760*/  STL [R1+0x1f58], R247 ;  /* 0x001f58f701007387 */ /* 0x0003e20000100800 */
[----:B------:R-:W-:-:S03]  /*32770*/  IADD3.X R252, R252, UR54, RZ, P4, !PT ;  /* 0x00000036fcfc7c10 */ /* 0x000fc6000a7fe4ff */
[----:B-1----:R-:W4:Y:S04]  /*32780*/  LDL.LU R247, [R1+0x1f14] ;  /* 0x001f140001f77983 */ /* 0x002f280000300800 */
[----:B------:R1:W-:Y:S01]  /*32790*/  STL [R1+0x1f7c], R252 ;  /* 0x001f7cfc01007387 */ /* 0x0003e20000100800 */
[----:B------:R-:W-:-:S03]  /*327a0*/  IADD3 R248, P4, R248, UR5, RZ ;  /* 0x00000005f8f87c10 */ /* 0x000fc6000ff9e0ff */
[----:B-1----:R-:W4:Y:S04]  /*327b0*/  LDL.LU R252, [R1+0x1ee8] ;  /* 0x001ee80001fc7983 */ /* 0x002f280000300800 */
[----:B------:R1:W-:Y:S01]  /*327c0*/  STL [R1+0x1f50], R248 ;  /* 0x001f50f801007387 */ /* 0x0003e20000100800 */
[----:B------:R-:W-:Y:S02]  /*327d0*/  IADD3.X R226, R226, UR54, RZ, P5, !PT ;  /* 0x00000036e2e27c10 */ /* 0x000fe4000affe4ff */
[----:B------:R-:W-:Y:S02]  /*327e0*/  IADD3 R227, P5, R227, UR5, RZ ;  /* 0x00000005e3e37c10 */ /* 0x000fe4000ffbe0ff */
[----:B------:R-:W-:Y:S01]  /*327f0*/  IADD3.X R228, R228, UR54, RZ, P6, !PT ;  /* 0x00000036e4e47c10 */ /* 0x000fe2000b7fe4ff */
[----:B-1----:R-:W4:Y:S04]  /*32800*/  LDL.LU R248, [R1+0x1f0c] ;  /* 0x001f0c0001f87983 */ /* 0x002f280000300800 */
[----:B------:R-:W-:Y:S04]  /*32810*/  STL [R1+0x1f74], R226 ;  /* 0x001f74e201007387 */ /* 0x000fe80000100800 */
[----:B------:R-:W-:Y:S04]  /*32820*/  STL [R1+0x1f48], R227 ;  /* 0x001f48e301007387 */ /* 0x000fe80000100800 */
[----:B------:R-:W-:Y:S01]  /*32830*/  STL [R1+0x1f6c], R228 ;  /* 0x001f6ce401007387 */ /* 0x000fe20000100800 */
[----:B------:R-:W-:-:S02]  /*32840*/  IADD3 R229, P6, R229, UR5, RZ ;  /* 0x00000005e5e57c10 */ /* 0x000fc4000ffde0ff */
[----:B------:R-:W-:Y:S02]  /*32850*/  IADD3.X R230, R230, UR54, RZ, P1, !PT ;  /* 0x00000036e6e67c10 */ /* 0x000fe40008ffe4ff */
[----:B------:R-:W-:Y:S02]  /*32860*/  IADD3 R231, P1, R231, UR5, RZ ;  /* 0x00000005e7e77c10 */ /* 0x000fe4000ff3e0ff */
        /* <DEDUP_REMOVED lines=34> */
[----:B---3--:R-:W-:-:S03]  /*32a90*/  IADD3.X R250, R250, UR54, RZ, P4, !PT ;  /* 0x00000036fafa7c10 */ /* 0x008fc6000a7fe4ff */
[----:B-1----:R-:W3:Y:S04]  /*32aa0*/  LDL.LU R249, [R1+0x1ee0] ;  /* 0x001ee00001f97983 */ /* 0x002ee80000300800 */
[----:B------:R-:W-:Y:S04]  /*32ab0*/  STL [R1+0x1f24], R246 ;  /* 0x001f24f601007387 */ /* 0x000fe80000100800 */
[----:B------:R1:W-:Y:S04]  /*32ac0*/  STL [R1+0x1f1c], R250 ;  /* 0x001f1cfa01007387 */ /* 0x0003e80000100800 */
[----:B-1----:R-:W3:Y:S01]  /*32ad0*/  LDL.LU R250, [R1+0x1f04] ;  /* 0x001f040001fa7983 */ /* 0x002ee20000300800 */
[----:B--2---:R-:W-:-:S05]  /*32ae0*/  IADD3 R251, P4, R251, UR5, RZ ;  /* 0x00000005fbfb7c10 */ /* 0x004fca000ff9e0ff */
[----:B------:R1:W-:Y:S01]  /*32af0*/  STL [R1+0x1ef0], R251 ;  /* 0x001ef0fb01007387 */ /* 0x0003e20000100800 */
[----:B----4-:R-:W-:-:S03]  /*32b00*/  IADD3.X R247, R247, UR54, RZ, P5, !PT ;  /* 0x00000036f7f77c10 */ /* 0x010fc6000affe4ff */
[----:B-1----:R-:W2:Y:S01]  /*32b10*/  LDL.LU R251, [R1+0x1ed8] ;  /* 0x001ed80001fb7983 */ /* 0x002ea20000300800 */
[----:B------:R-:W-:-:S05]  /*32b20*/  IADD3 R252, P5, R252, UR5, RZ ;  /* 0x00000005fcfc7c10 */ /* 0x000fca000ffbe0ff */
[----:B------:R1:W-:Y:S01]  /*32b30*/  STL [R1+0x1ee8], R252 ;  /* 0x001ee8fc01007387 */ /* 0x0003e20000100800 */
[----:B------:R-:W-:-:S03]  /*32b40*/  IADD3.X R248, R248, UR54, RZ, P6, !PT ;  /* 0x00000036f8f87c10 */ /* 0x000fc6000b7fe4ff */
[----:B-1----:R-:W4:Y:S04]  /*32b50*/  LDL.LU R252, [R1+0x1efc] ;  /* 0x001efc0001fc7983 */ /* 0x002f280000300800 */
[----:B------:R1:W-:Y:S04]  /*32b60*/  STL [R1+0x1f14], R247 ;  /* 0x001f14f701007387 */ /* 0x0003e80000100800 */
        /* <DEDUP_REMOVED lines=23> */
[----:B0-----:R-:W4:Y:S01]  /*32ce0*/  LDL.LU R248, [R1+0x1e9c] ;  /* 0x001e9c0001f87983 */ /* 0x001f220000300800 */
[----:B---3--:R-:W-:-:S05]  /*32cf0*/  IADD3 R249, P6, R249, UR5, RZ ;  /* 0x00000005f9f97c10 */ /* 0x008fca000ffde0ff */
[----:B------:R0:W-:Y:S01]  /*32d00*/  STL [R1+0x1ee0], R249 ;  /* 0x001ee0f901007387 */ /* 0x0001e20000100800 */
[----:B------:R-:W-:-:S03]  /*32d10*/  IADD3.X R250, R250, UR54, RZ, P1, !PT ;  /* 0x00000036fafa7c10 */ /* 0x000fc60008ffe4ff */
[----:B0-----:R-:W3:Y:S04]  /*32d20*/  LDL.LU R249, [R1+0x1e70] ;  /* 0x001e700001f97983 */ /* 0x001ee80000300800 */
[----:B------:R0:W-:Y:S04]  /*32d30*/  STL [R1+0x1f04], R250 ;  /* 0x001f04fa01007387 */ /* 0x0001e80000100800 */
[----:B0-----:R-:W3:Y:S01]  /*32d40*/  LDL.LU R250, [R1+0x1e8c] ;  /* 0x001e8c0001fa7983 */ /* 0x001ee20000300800 */
[----:B--2---:R-:W-:-:S05]  /*32d50*/  IADD3 R251, P1, R251, UR5, RZ ;  /* 0x00000005fbfb7c10 */ /* 0x004fca000ff3e0ff */
[----:B------:R0:W-:Y:S04]  /*32d60*/  STL [R1+0x1ed8], R251 ;  /* 0x001ed8fb01007387 */ /* 0x0001e80000100800 */
[----:B0-----:R-:W2:Y:S01]  /*32d70*/  LDL.LU R251, [R1+0x1e60] ;  /* 0x001e600001fb7983 */ /* 0x001ea20000300800 */
[----:B----4-:R-:W-:Y:S02]  /*32d80*/  IADD3.X R252, R252, UR54, RZ, P2, !PT ;  /* 0x00000036fcfc7c10 */ /* 0x010fe400097fe4ff */
[----:B------:R-:W-:Y:S02]  /*32d90*/  IADD3 R226, P2, R226, UR5, RZ ;  /* 0x00000005e2e27c10 */ /* 0x000fe4000ff5e0ff */
[----:B------:R-:W-:Y:S02]  /*32da0*/  IADD3.X R227, R227, UR54, RZ, P3, !PT ;  /* 0x00000036e3e37c10 */ /* 0x000fe40009ffe4ff */
[----:B------:R-:W-:Y:S01]  /*32db0*/  IADD3 R228, P3, R228, UR5, RZ ;  /* 0x00000005e4e47c10 */ /* 0x000fe2000ff7e0ff */
[----:B------:R0:W-:Y:S01]  /*32dc0*/  STL [R1+0x1efc], R252 ;  /* 0x001efcfc01007387 */ /* 0x0001e20000100800 */
[----:B------:R-:W-:-:S02]  /*32dd0*/  IADD3.X R229, R229, UR54, RZ, P4, !PT ;  /* 0x00000036e5e57c10 */ /* 0x000fc4000a7fe4ff */
[----:B------:R-:W-:Y:S02]  /*32de0*/  IADD3 R230, P4, R230, UR5, RZ ;  /* 0x00000005e6e67c10 */ /* 0x000fe4000ff9e0ff */
[----:B------:R-:W-:Y:S02]  /*32df0*/  IADD3.X R231, R231, UR54, RZ, P5, !PT ;  /* 0x00000036e7e77c10 */ /* 0x000fe4000affe4ff */
[----:B------:R-:W-:Y:S02]  /*32e00*/  IADD3 R232, P5, R232, UR5, RZ ;  /* 0x00000005e8e87c10 */ /* 0x000fe4000ffbe0ff */
[----:B------:R-:W-:Y:S02]  /*32e10*/  IADD3.X R233, R233, UR54, RZ, P6, !PT ;  /* 0x00000036e9e97c10 */ /* 0x000fe4000b7fe4ff */
[----:B------:R-:W-:Y:S01]  /*32e20*/  IADD3 R234, P6, R234, UR5, RZ ;  /* 0x00000005eaea7c10 */ /* 0x000fe2000ffde0ff */
[----:B0-----:R-:W4:Y:S04]  /*32e30*/  LDL.LU R252, [R1+0x1e58] ;  /* 0x001e580001fc7983 */ /* 0x001f280000300800 */
[----:B------:R-:W-:Y:S04]  /*32e40*/  STL [R1+0x1ed0], R226 ;  /* 0x001ed0e201007387 */ /* 0x000fe80000100800 */
        /* <DEDUP_REMOVED lines=32> */
[----:B------:R-:W-:Y:S01]  /*33050*/  STL [R1+0x1eac], R245 ;  /* 0x001eacf501007387 */ /* 0x000fe20000100800 */
[----:B------:R-:W-:-:S03]  /*33060*/  IADD3.X R3, R3, UR54, RZ, P3, !PT ;  /* 0x0000003603037c10 */ /* 0x000fc60009ffe4ff */
[----:B------:R0:W-:Y:S01]  /*33070*/  STL [R1+0x1e78], R9 ;  /* 0x001e780901007387 */ /* 0x0001e20000100800 */
[----:B------:R-:W-:-:S03]  /*33080*/  IADD3.X R248, R248, UR54, RZ, P2, !PT ;  /* 0x00000036f8f87c10 */ /* 0x000fc600097fe4ff */
[----:B------:R-:W-:Y:S01]  /*33090*/  STL [R1+0x1e80], R246 ;  /* 0x001e80f601007387 */ /* 0x000fe20000100800 */
[----:B------:R-:W-:-:S03]  /*330a0*/  IADD3 R11, P3, R11, UR5, RZ ;  /* 0x000000050b0b7c10 */ /* 0x000fc6000ff7e0ff */
[----:B0-----:R-:W4:Y:S04]  /*330b0*/  LDL.LU R9, [R1+0x51ec] ;  /* 0x0051ec0001097983 */ /* 0x001f280000300800 */
[----:B------:R-:W-:Y:S04]  /*330c0*/  STL [R1+0x1ea4], R247 ;  /* 0x001ea4f701007387 */ /* 0x000fe80000100800 */
[----:B------:R0:W-:Y:S04]  /*330d0*/  STL [R1+0x1e94], R3 ;  /* 0x001e940301007387 */ /* 0x0001e80000100800 */
[----:B------:R-:W-:Y:S01]  /*330e0*/  STL [R1+0x1e9c], R248 ;  /* 0x001e9cf801007387 */ /* 0x000fe20000100800 */
[----:B------:R-:W-:-:S03]  /*330f0*/  IADD3.X R8, R8, UR54, RZ, P5, !PT ;  /* 0x0000003608087c10 */ /* 0x000fc6000affe4ff */
[----:B0-----:R-:W4:Y:S01]  /*33100*/  LDL.LU R3, [R1+0x51e8] ;  /* 0x0051e80001037983 */ /* 0x001f220000300800 */
[----:B---3--:R-:W-:-:S05]  /*33110*/  IADD3 R249, P2, R249, UR5, RZ ;  /* 0x00000005f9f97c10 */ /* 0x008fca000ff5e0ff */
[----:B------:R-:W-:Y:S04]  /*33120*/  STL [R1+0x1e70], R249 ;  /* 0x001e70f901007387 */ /* 0x000fe80000100800 */
[----:B------:R0:W-:Y:S01]  /*33130*/  STL [R1+0x1e68], R11 ;  /* 0x001e680b01007387 */ /* 0x0001e20000100800 */
[----:B------:R-:W-:-:S03]  /*33140*/  IADD3.X R250, R250, UR54, RZ, P4, !PT ;  /* 0x00000036fafa7c10 */ /* 0x000fc6000a7fe4ff */
[----:B0-----:R-:W3:Y:S04]  /*33150*/  LDL.LU R11, [R1+0x51e4] ;  /* 0x0051e400010b7983 */ /* 0x001ee80000300800 */
[----:B------:R0:W-:Y:S04]  /*33160*/  STL [R1+0x1e84], R8 ;  /* 0x001e840801007387 */ /* 0x0001e80000100800 */
[----:B------:R-:W-:Y:S04]  /*33170*/  STL [R1+0x1e8c], R250 ;  /* 0x001e8cfa01007387 */ /* 0x000fe80000100800 */
[----:B0-----:R-:W3:Y:S01]  /*33180*/  LDL.LU R8, [R1+0x51e0] ;  /* 0x0051e00001087983 */ /* 0x001ee20000300800 */
[----:B------:R-:W-:-:S02]  /*33190*/  IADD3.X R12, R12, UR54, RZ, P1, !PT ;  /* 0x000000360c0c7c10 */ /* 0x000fc40008ffe4ff */
[----:B------:R-:W-:Y:S02]  /*331a0*/  IADD3.X R10, R10, UR54, RZ, P3, !PT ;  /* 0x000000360a0a7c10 */ /* 0x000fe40009ffe4ff */
[----:B--2---:R-:W-:-:S05]  /*331b0*/  IADD3 R251, P4, R251, UR5, RZ ;  /* 0x00000005fbfb7c10 */ /* 0x004fca000ff9e0ff */
[----:B------:R-:W-:Y:S01]  /*331c0*/  STL [R1+0x1e60], R251 ;  /* 0x001e60fb01007387 */ /* 0x000fe20000100800 */
[----:B----4-:R-:W-:Y:S02]  /*331d0*/  IADD3 R252, P5, R252, UR5, RZ ;  /* 0x00000005fcfc7c10 */ /* 0x010fe4000ffbe0ff */
[----:B------:R-:W-:Y:S02]  /*331e0*/  IADD3.X R9, R9, UR54, RZ, P4, !PT ;  /* 0x0000003609097c10 */ /* 0x000fe4000a7fe4ff */
[----:B------:R-:W-:-:S05]  /*331f0*/  IADD3.X R3, R3, UR54, RZ, P6, !PT ;  /* 0x0000003603037c10 */ /* 0x000fca000b7fe4ff */
[----:B------:R0:W-:Y:S04]  /*33200*/  STL [R1+0x1e7c], R3 ;  /* 0x001e7c0301007387 */ /* 0x0001e80000100800 */
[----:B0-----:R0:W5:Y:S04]  /*33210*/  LDL.LU R3, [R1+0x51dc] ;  /* 0x0051dc0001037983 */ /* 0x0011680000300800 */
[----:B------:R-:W-:Y:S04]  /*33220*/  STL [R1+0x1e58], R252 ;  /* 0x001e58fc01007387 */ /* 0x000fe80000100800 */
[----:B------:R1:W-:Y:S04]  /*33230*/  STL [R1+0x1e74], R12 ;  /* 0x001e740c01007387 */ /* 0x0003e80000100800 */
[----:B-1----:R0:W5:Y:S01]  /*33240*/  LDL.LU R12, [R1+0x51d8] ;  /* 0x0051d800010c7983 */ /* 0x0021620000300800 */
[----:B------:R-:W-:Y:S01]  /*33250*/  WARPGROUP.ARRIVE ;  /* 0x00000000000079c5 */ /* 0x000fe20000000000 */
[----:B------:R-:W-:Y:S01]  /*33260*/  UMOV UR48, UR44 ;  /* 0x0000002c00307c82 */ /* 0x000fe20008000000 */
[----:B------:R-:W-:Y:S01]  /*33270*/  UMOV UR49, UR45 ;  /* 0x0000002d00317c82 */ /* 0x000fe20008000000 */
[----:B------:R-:W-:Y:S01]  /*33280*/  UMOV UR50, UR26 ;  /* 0x0000001a00327c82 */ /* 0x000fe20008000000 */
[----:B------:R-:W-:-:S02]  /*33290*/  UMOV UR51, UR27 ;  /* 0x0000001b00337c82 */ /* 0x000fc40008000000 */
[----:B------:R-:W-:Y:S01]  /*332a0*/  QGMMA.64x256x32.F32.E4M3.E4M3 R24, gdesc[UR48], R24, gsb0 ;  /* 0x03e00000301879f3 */ /* 0x000fe20008000818 */
[----:B---3--:R-:W-:-:S05]  /*332b0*/  IADD3.X R11, R11, UR54, RZ, P2, !PT ;  /* 0x000000360b0b7c10 */ /* 0x008fca00097fe4ff */
[----:B------:R1:W-:Y:S01]  /*332c0*/  STL [R1+0x1e6c], R11 ;  /* 0x001e6c0b01007387 */ /* 0x0003e20000100800 */
[----:B------:R-:W-:-:S03]  /*332d0*/  IADD3.X R8, R8, UR54, RZ, P5, !PT ;  /* 0x0000003608087c10 */ /* 0x000fc6000affe4ff */
[----:B-1----:R0:W5:Y:S04]  /*332e0*/  LDL.LU R11, [R1+0x51d4] ;  /* 0x0051d400010b7983 */ /* 0x0021680000300800 */
[----:B------:R1:W-:Y:S04]  /*332f0*/  STL [R1+0x1e64], R10 ;  /* 0x001e640a01007387 */ /* 0x0003e80000100800 */
[----:B-1----:R0:W5:Y:S04]  /*33300*/  LDL.LU R10, [R1+0x51d0] ;  /* 0x0051d000010a7983 */ /* 0x0021680000300800 */
[----:B------:R1:W-:Y:S04]  /*33310*/  STL [R1+0x1e5c], R9 ;  /* 0x001e5c0901007387 */ /* 0x0003e80000100800 */
[----:B-1----:R0:W5:Y:S04]  /*33320*/  LDL.LU R9, [R1+0x51cc] ;  /* 0x0051cc0001097983 */ /* 0x0021680000300800 */
[----:B------:R1:W-:Y:S04]  /*33330*/  STL [R1+0x1e54], R8 ;  /* 0x001e540801007387 */ /* 0x0003e80000100800 */
[----:B-1----:R0:W5:Y:S01]  /*33340*/  LDL.LU R8, [R1+0x51c8] ;  /* 0x0051c80001087983 */ /* 0x0021620000300800 */
[----:B------:R-:W-:-:S05]  /*33350*/  VIADD R21, R21, 0x1 ;  /* 0x0000000115157836 */ /* 0x000fca0000000000 */
[----:B------:R-:W-:Y:S02]  /*33360*/  ISETP.NE.U32.AND P0, PT, R21, R0, PT ;  /* 0x000000001500720c */ /* 0x000fe40003f05070 */
[----:B------:R-:W-:Y:S02]  /*33370*/  R2UR UR53, R5 ;  /* 0x00000000053572ca */ /* 0x000fe400000e0000 */
[----:B------:R-:W-:Y:S01]  /*33380*/  R2UR UR52, R4 ;  /* 0x00000000043472ca */ /* 0x000fe200000e0000 */
[----:B------:R-:W-:-:S08]  /*33390*/  WARPGROUP.DEPBAR.LE gsb0, 0x0 ;  /* 0x00008000000079c5 */ /* 0x000fd00000010000 */
[----:B0-----:R-:W-:Y:S06]  /*333a0*/  @P0 BRA `(.L_x_1) ;  /* 0xfffffe7c00340947 */ /* 0x001fec000383ffff */
.L_x_0:
[----:B------:R-:W3:Y:S01]  /*333b0*/  LDL.LU R7, [R1+0x1c08] ;  /* 0x001c080001077983 */ /* 0x000ee20000300800 */
[----:B------:R-:W-:Y:S01]  /*333c0*/  ULDC UR5, c[0x0][0x248] ;  /* 0x0000920000057ab9 */ /* 0x000fe20000000800 */
[----:B------:R-:W-:Y:S01]  /*333d0*/  ULDC UR6, c[0x0][0x248] ;  /* 0x0000920000067ab9 */ /* 0x000fe20000000800 */
[----:B------:R-:W-:Y:S01]  /*333e0*/  ULDC UR7, c[0x0][0x248] ;  /* 0x0000920000077ab9 */ /* 0x000fe20000000800 */
[----:B------:R-:W4:Y:S01]  /*333f0*/  LDL.LU R6, [R1+0x1c0c] ;  /* 0x001c0c0001067983 */ /* 0x000f220000300800 */
[----:B------:R-:W-:Y:S01]  /*33400*/  ULDC.64 UR34, c[0x0][0x228] ;  /* 0x00008a0000227ab9 */ /* 0x000fe20000000a00 */
[----:B------:R-:W-:Y:S01]  /*33410*/  ULDC.64 UR32, c[0x0][0x228] ;  /* 0x00008a0000207ab9 */ /* 0x000fe20000000a00 */
[----:B------:R-:W-:Y:S01]  /*33420*/  ULDC.64 UR8, c[0x0][0x220] ;  /* 0x0000880000087ab9 */ /* 0x000fe20000000a00 */
[----:B------:R-:W2:Y:S01]  /*33430*/  LDL.LU R5, [R1+0x1c10] ;  /* 0x001c100001057983 */ /* 0x000ea20000300800 */
[----:B------:R-:W-:Y:S01]  /*33440*/  ULDC.64 UR10, c[0x0][0x220] ;  /* 0x00008800000a7ab9 */ /* 0x000fe20000000a00 */
[----:B------:R-:W-:Y:S01]  /*33450*/  ULDC UR17, c[0x0][0x228] ;  /* 0x00008a0000117ab9 */ /* 0x000fe20000000800 */
[----:B------:R-:W-:Y:S01]  /*33460*/  ULDC UR16, c[0x0][0x228] ;  /* 0x00008a0000107ab9 */ /* 0x000fe20000000800 */
[----:B------:R-:W2:Y:S01]  /*33470*/  LDL.LU R4, [R1+0x1c14] ;  /* 0x001c140001047983 */ /* 0x000ea20000300800 */
[----:B------:R-:W-:Y:S01]  /*33480*/  ULDC UR12, c[0x0][0x228] ;  /* 0x00008a00000c7ab9 */ /* 0x000fe20000000800 */
        /* <DEDUP_REMOVED lines=10> */
[----:B-----5:R-:W-:Y:S01]  /*33530*/  STL [R1+0x53e0], R12 ;  /* 0x0053e00c01007387 */ /* 0x020fe20000100800 */
[----:B------:R-:W-:Y:S01]  /*33540*/  ULDC UR45, c[0x0][0x228] ;  /* 0x00008a00002d7ab9 */ /* 0x000fe20000000800 */
[----:B------:R-:W-:Y:S01]  /*33550*/  ULDC UR50, c[0x0][0x228] ;  /* 0x00008a0000327ab9 */ /* 0x000fe20000000800 */
[----:B------:R-:W-:Y:S01]  /*33560*/  ULDC UR51, c[0x0][0x228] ;  /* 0x00008a0000337ab9 */ /* 0x000fe20000000800 */
[----:B------:R-:W-:Y:S01]  /*33570*/  STL [R1+0x53dc], R248 ;  /* 0x0053dcf801007387 */ /* 0x000fe20000100800 */
        /* <DEDUP_REMOVED lines=97> */
[----:B------:R-:W-:Y:S01]  /*33b90*/  STL [R1+0x52cc], R89 ;  /* 0x0052cc5901007387 */ /* 0x000fe20000100800 */
[----:B---3--:R-:W-:-:S03]  /*33ba0*/  IMAD.MOV.U32 R174, RZ, RZ, R7 ;  /* 0x000000ffffae7224 */ /* 0x008fc600078e0007 */
[----:B------:R-:W-:Y:S01]  /*33bb0*/  STL [R1+0x52c8], R88 ;  /* 0x0052c85801007387 */ /* 0x000fe20000100800 */
[----:B----4-:R-:W-:-:S03]  /*33bc0*/  IMAD.MOV.U32 R173, RZ, RZ, R6 ;  /* 0x000000ffffad7224 */ /* 0x010fc600078e0006 */
[----:B------:R-:W-:Y:S01]  /*33bd0*/  STL [R1+0x52c4], R87 ;  /* 0x0052c45701007387 */ /* 0x000fe20000100800 */
[----:B--2---:R-:W-:-:S03]  /*33be0*/  IMAD.MOV.U32 R172, RZ, RZ, R5 ;  /* 0x000000ffffac7224 */ /* 0x004fc600078e0005 */
[----:B------:R-:W-:Y:S01]  /*33bf0*/  STL [R1+0x52c0], R86 ;  /* 0x0052c05601007387 */ /* 0x000fe20000100800 */
[----:B------:R-:W-:-:S03]  /*33c00*/  IMAD.MOV.U32 R171, RZ, RZ, R4 ;  /* 0x000000ffffab7224 */ /* 0x000fc600078e0004 */
[----:B------:R-:W-:Y:S01]  /*33c10*/  STL [R1+0x52bc], R85 ;  /* 0x0052bc5501007387 */ /* 0x000fe20000100800 */
[----:B------:R-:W-:-:S03]  /*33c20*/  IMAD.MOV.U32 R23, RZ, RZ, R0 ;  /* 0x000000ffff177224 */ /* 0x000fc600078e0000 */
[----:B------:R-:W-:Y:S01]  /*33c30*/  STL [R1+0x52b8], R84 ;  /* 0x0052b85401007387 */ /* 0x000fe20000100800 */
[----:B------:R-:W-:Y:S02]  /*33c40*/  IMAD.MOV.U32 R176, RZ, RZ, R23 ;  /* 0x000000ffffb07224 */ /* 0x000fe400078e0017 */
[----:B------:R-:W-:Y:S01]  /*33c50*/  IMAD.MOV.U32 R175, RZ, RZ, R22 ;  /* 0x000000ffffaf7224 */ /* 0x000fe200078e0016 */
        /* <DEDUP_REMOVED lines=19> */
[----:B------:R0:W-:Y:S04]  /*33d90*/  STL [R1+0x5268], R64 ;  /* 0x0052684001007387 */ /* 0x0001e80000100800 */
[----:B------:R-:W-:Y:S04]  /*33da0*/  STL [R1+0x5264], R63 ;  /* 0x0052643f01007387 */ /* 0x000fe80000100800 */
[----:B------:R-:W-:Y:S01]  /*33db0*/  STL [R1+0x5260], R62 ;  /* 0x0052603e01007387 */ /* 0x000fe20000100800 */
[----:B0-----:R-:W-:Y:S01]  /*33dc0*/  IMAD R64, R8, UR5, RZ ;  /* 0x0000000508407c24 */ /* 0x001fe2000f8e02ff */
[----:B------:R-:W-:-:S02]  /*33dd0*/  ULDC UR5, c[0x0][0x248] ;  /* 0x0000920000057ab9 */ /* 0x000fc40000000800 */
[----:B------:R-:W-:Y:S01]  /*33de0*/  STL [R1+0x525c], R61 ;  /* 0x00525c3d01007387 */ /* 0x000fe20000100800 */
[----:B------:R-:W-:Y:S01]  /*33df0*/  VIADD R2, R64, UR5 ;  /* 0x0000000540027c36 */ /* 0x000fe20008000000 */
[----:B------:R-:W-:Y:S02]  /*33e00*/  ULDC UR5, c[0x0][0x248] ;  /* 0x0000920000057ab9 */ /* 0x000fe40000000800 */
        /* <DEDUP_REMOVED lines=31> */
[----:B0-----:R-:W-:Y:S01]  /*34000*/  VIADD R32, R2, UR5 ;  /* 0x0000000502207c36 */ /* 0x001fe20008000000 */
[----:B------:R-:W-:-:S02]  /*34010*/  ULDC UR5, c[0x0][0x248] ;  /* 0x0000920000057ab9 */ /* 0x000fc40000000800 */
[----:B------:R-:W-:Y:S01]  /*34020*/  STL [R1+0x51dc], R29 ;  /* 0x0051dc1d01007387 */ /* 0x000fe20000100800 */
[----:B------:R-:W-:Y:S01]  /*34030*/  VIADD R39, R32, UR5 ;  /* 0x0000000520277c36 */ /* 0x000fe20008000000 */
[----:B------:R-:W-:Y:S02]  /*34040*/  ULDC UR5, c[0x0][0x248] ;  /* 0x0000920000057ab9 */ /* 0x000fe40000000800 */
[----:B------:R-:W-:Y:S01]  /*34050*/  STL [R1+0x51d8], R28 ;  /* 0x0051d81c01007387 */ /* 0x000fe20000100800 */
[----:B------:R-:W-:Y:S01]  /*34060*/  VIADD R46, R39, UR5 ;  /* 0x00000005272e7c36 */ /* 0x000fe20008000000 */
[----:B------:R-:W-:Y:S02]  /*34070*/  ULDC UR5, c[0x0][0x248] ;  /* 0x0000920000057ab9 */ /* 0x000fe40000000800 */
[----:B------:R-:W-:Y:S01]  /*34080*/  STL [R1+0x51d4], R27 ;  /* 0x0051d41b01007387 */ /* 0x000fe20000100800 */
[----:B------:R-:W-:Y:S01]  /*34090*/  VIADD R49, R46, UR5 ;  /* 0x000000052e317c36 */ /* 0x000fe20008000000 */
[----:B------:R-:W-:-:S02]  /*340a0*/  ULDC UR5, c[0x0][0x248] ;  /* 0x0000920000057ab9 */ /* 0x000fc40000000800 */
[----:B------:R-:W-:Y:S01]  /*340b0*/  STL [R1+0x51d0], R26 ;  /* 0x0051d01a01007387 */ /* 0x000fe20000100800 */
[----:B------:R-:W-:Y:S01]  /*340c0*/  VIADD R34, R49, UR5 ;  /* 0x0000000531227c36 */ /* 0x000fe20008000000 */
[----:B------:R-:W-:Y:S02]  /*340d0*/  ULDC UR5, c[0x0][0x248] ;  /* 0x0000920000057ab9 */ /* 0x000fe40000000800 */
[----:B------:R-:W-:Y:S01]  /*340e0*/  STL [R1+0x51cc], R25 ;  /* 0x0051cc1901007387 */ /* 0x000fe20000100800 */
[----:B------:R-:W-:Y:S01]  /*340f0*/  VIADD R104, R34, UR5 ;  /* 0x0000000522687c36 */ /* 0x000fe20008000000 */
[----:B------:R-:W-:Y:S02]  /*34100*/  ULDC UR5, c[0x0][0x248] ;  /* 0x0000920000057ab9 */ /* 0x000fe40000000800 */
[----:B------:R0:W-:Y:S01]  /*34110*/  STL [R1+0x51c8], R24 ;  /* 0x0051c81801007387 */ /* 0x0001e20000100800 */
[----:B------:R-:W-:Y:S01]  /*34120*/  VIADD R44, R104, UR5 ;  /* 0x00000005682c7c36 */ /* 0x000fe20008000000 */
[----:B------:R-:W-:-:S02]  /*34130*/  ULDC UR5, c[0x0][0x248] ;  /* 0x0000920000057ab9 */ /* 0x000fc40000000800 */
[----:B------:R1:W-:Y:S01]  /*34140*/  STL [R1+0x53e4], R64 ;  /* 0x0053e44001007387 */ /* 0x0003e20000100800 */
        /* <DEDUP_REMOVED lines=8> */
[----:B------:R2:W-:Y:S01]  /*341d0*/  STL [R1+0x53ec], R39 ;  /* 0x0053ec2701007387 */ /* 0x0005e20000100800 */
[----:B0-----:R-:W-:Y:S01]  /*341e0*/  VIADD R24, R69, UR5 ;  /* 0x0000000545187c36 */ /* 0x001fe20008000000 */
[----:B------:R-:W-:Y:S02]  /*341f0*/  ULDC UR5, c[0x0][0x248] ;  /* 0x0000920000057ab9 */ /* 0x000fe40000000800 */
[----:B------:R-:W-:Y:S01]  /*34200*/  STL [R1+0x53f0], R46 ;  /* 0x0053f02e01007387 */ /* 0x000fe20000100800 */
[----:B------:R-:W-:Y:S01]  /*34210*/  VIADD R45, R24, UR5 ;  /* 0x00000005182d7c36 */ /* 0x000fe20008000000 */
[----:B------:R-:W-:Y:S02]  /*34220*/  ULDC UR5, c[0x0][0x248] ;  /* 0x0000920000057ab9 */ /* 0x000fe40000000800 */
[----:B------:R0:W-:Y:S01]  /*34230*/  STL [R1+0x53f4], R49 ;  /* 0x0053f43101007387 */ /* 0x0001e20000100800 */
[----:B------:R-:W-:Y:S01]  /*34240*/  VIADD R27, R45, UR5 ;  /* 0x000000052d1b7c36 */ /* 0x000fe20008000000 */
[----:B------:R-:W-:-:S02]  /*34250*/  ULDC UR5, c[0x0][0x248] ;  /* 0x0000920000057ab9 */ /* 0x000fc40000000800 */
[----:B------:R-:W-:Y:S01]  /*34260*/  STL [R1+0x53f8], R34 ;  /* 0x0053f82201007387 */ /* 0x000fe20000100800 */
[----:B------:R-:W-:Y:S01]  /*34270*/  VIADD R38, R27, UR5 ;  /* 0x000000051b267c36 */ /* 0x000fe20008000000 */
[----:B------:R-:W-:Y:S02]  /*34280*/  ULDC UR5, c[0x0][0x248] ;  /* 0x0000920000057ab9 */ /* 0x000fe40000000800 */
[----:B------:R3:W-:Y:S01]  /*34290*/  STL [R1+0x53fc], R44 ;  /* 0x0053fc2c01007387 */ /* 0x0007e20000100800 */
[----:B------:R-:W-:Y:S01]  /*342a0*/  VIADD R31, R38, UR5 ;  /* 0x00000005261f7c36 */ /* 0x000fe20008000000 */
[----:B------:R-:W-:Y:S02]  /*342b0*/  ULDC UR5, c[0x0][0x248] ;  /* 0x0000920000057ab9 */ /* 0x000fe40000000800 */
[----:B------:R-:W-:Y:S01]  /*342c0*/  STL [R1+0x5400], R50 ;  /* 0x0054003201007387 */ /* 0x000fe20000100800 */
        /* <DEDUP_REMOVED lines=85> */
[----:B------:R-:W-:-:S03]  /*34820*/  ULDC UR5, c[0x0][0x248] ;  /* 0x0000920000057ab9 */ /* 0x000fc60000000800 */
        /* <DEDUP_REMOVED lines=11> */
[----:B------:R-:W-:Y:S01]  /*348e0*/  ULDC UR5, c[0x0][0x248] ;  /* 0x0000920000057ab9 */ /* 0x000fe20000000800 */
[----:B------:R-:W-:Y:S02]  /*348f0*/  STL [R1+0x2060], R14 ;  /* 0x0020600e01007387 */ /* 0x000fe40000100800 */
        /* <DEDUP_REMOVED lines=90> */
[----:B-1----:R-:W-:Y:S01]  /*34ea0*/  VIADD R64, R248, UR5 ;  /* 0x00000005f8407c36 */ /* 0x002fe20008000000 */
[----:B------:R-:W-:-:S03]  /*34eb0*/  ULDC UR5, c[0x0][0x248] ;  /* 0x0000920000057ab9 */ /* 0x000fc60000000800 */
[----:B--2---:R-:W-:Y:S01]  /*34ec0*/  VIADD R39, R64, UR5 ;  /* 0x0000000540277c36 */ /* 0x004fe20008000000 */
[----:B------:R-:W-:-:S03]  /*34ed0*/  ULDC UR5, c[0x0][0x248] ;  /* 0x0000920000057ab9 */ /* 0x000fc60000000800 */
[----:B0-----:R-:W-:Y:S01]  /*34ee0*/  VIADD R49, R39, UR5 ;  /* 0x0000000527317c36 */ /* 0x001fe20008000000 */
[----:B------:R-:W-:-:S03]  /*34ef0*/  ULDC UR5, c[0x0][0x248] ;  /* 0x0000920000057ab9 */ /* 0x000fc60000000800 */
[----:B---3--:R-:W-:Y:S01]  /*34f00*/  VIADD R44, R49, UR5 ;  /* 0x00000005312c7c36 */ /* 0x008fe20008000000 */
[----:B------:R-:W-:-:S03]  /*34f10*/  ULDC UR5, c[0x0][0x248] ;  /* 0x0000920000057ab9 */ /* 0x000fc60000000800 */
[----:B----4-:R-:W-:Y:S01]  /*34f20*/  VIADD R69, R44, UR5 ;  /* 0x000000052c457c36 */ /* 0x010fe20008000000 */
        /* <DEDUP_REMOVED lines=28> */
[----:B------:R-:W-:-:S04]  /*350f0*/  ULDC UR5, c[0x0][0x248] ;  /* 0x0000920000057ab9 */ /* 0x000fc80000000800 */
[----:B------:R0:W-:Y:S02]  /*35100*/  STL [R1+0x1f5c], R0 ;  /* 0x001f5c0001007387 */ /* 0x0001e40000100800 */
[----:B0-----:R-:W-:Y:S01]  /*35110*/  VIADD R0, R0, UR5 ;  /* 0x0000000500007c36 */ /* 0x001fe20008000000 */
        /* <DEDUP_REMOVED lines=235> */
[----:B------:R0:W-:Y:S04]  /*35fd0*/  STL [R1+0x1e20], R0 ;  /* 0x001e200001007387 */ /* 0x0001e80000100800 */
[----:B------:R-:W2:Y:S04]  /*35fe0*/  LDL.LU R170, [R1+0x1c18] ;  /* 0x001c180001aa7983 */ /* 0x000ea80000300800 */
[----:B------:R-:W2:Y:S04]  /*35ff0*/  LDL.LU R169, [R1+0x1c1c] ;  /* 0x001c1c0001a97983 */ /* 0x000ea80000300800 */
[----:B------:R-:W3:Y:S04]  /*36000*/  LDL.LU R168, [R1+0x1c20] ;  /* 0x001c200001a87983 */ /* 0x000ee80000300800 */
[----:B------:R-:W3:Y:S04]  /*36010*/  LDL.LU R167, [R1+0x1c24] ;  /* 0x001c240001a77983 */ /* 0x000ee80000300800 */
        /* <DEDUP_REMOVED lines=19> */
[----:B------:R-:W4:Y:S01]  /*36150*/  LDL.LU R4, [R1+0x1c74] ;  /* 0x001c740001047983 */ /* 0x000f220000300800 */
[----:B0-----:R-:W-:Y:S01]  /*36160*/  VIADD R0, R0, UR5 ;  /* 0x0000000500007c36 */ /* 0x001fe20008000000 */
[----:B------:R-:W-:Y:S01]  /*36170*/  F2FP.SATFINITE.E4M3.F32.PACK_AB_MERGE_C R2, R175, R176, RZ ;  /* 0x000000b0af02723e */ /* 0x000fe200048070ff */
[----:B------:R-:W-:Y:S01]  /*36180*/  ULDC UR5, c[0x0][0x248] ;  /* 0x0000920000057ab9 */ /* 0x000fe20000000800 */
[----:B------:R-:W-:-:S02]  /*36190*/  F2FP.SATFINITE.E4M3.F32.PACK_AB_MERGE_C R3, R173, R174, RZ ;  /* 0x000000aead03723e */ /* 0x000fc400048070ff */
[----:B------:R0:W-:Y:S04]  /*361a0*/  STL [R1+0x1e1c], R0 ;  /* 0x001e1c0001007387 */ /* 0x0001e80000100800 */
[----:B------:R1:W-:Y:S04]  /*361b0*/  STL [R1+0x4660], R2 ;  /* 0x0046600201007387 */ /* 0x0003e80000100800 */
[----:B------:R-:W-:Y:S01]  /*361c0*/  STL [R1+0x4658], R3 ;  /* 0x0046580301007387 */ /* 0x000fe20000100800 */
[----:B0-----:R-:W-:Y:S01]  /*361d0*/  VIADD R0, R0, UR5 ;  /* 0x0000000500007c36 */ /* 0x001fe20008000000 */
[----:B------:R-:W-:Y:S01]  /*361e0*/  ULDC UR5, c[0x0][0x248] ;  /* 0x0000920000057ab9 */ /* 0x000fe20000000800 */
[----:B-1----:R-:W-:-:S03]  /*361f0*/  F2FP.SATFINITE.E4M3.F32.PACK_AB_MERGE_C R2, R171, R172, RZ ;  /* 0x000000acab02723e */ /* 0x002fc600048070ff */
[----:B------:R0:W-:Y:S04]  /*36200*/  STL [R1+0x1e18], R0 ;  /* 0x001e180001007387 */ /* 0x0001e80000100800 */
[----:B------:R3:W-:Y:S01]  /*36210*/  STL [R1+0x4670], R2 ;  /* 0x0046700201007387 */ /* 0x0007e20000100800 */
[----:B0-----:R-:W-:Y:S01]  /*36220*/  VIADD R0, R0, UR5 ;  /* 0x0000000500007c36 */ /* 0x001fe20008000000 */
[----:B------:R-:W-:Y:S01]  /*36230*/  ULDC UR5, c[0x0][0x248] ;  /* 0x0000920000057ab9 */ /* 0x000fe20000000800 */
[----:B--2---:R-:W-:-:S05]  /*36240*/  F2FP.SATFINITE.E4M3.F32.PACK_AB_MERGE_C R3, R169, R170, RZ ;  /* 0x000000aaa903723e */ /* 0x004fca00048070ff */
[----:B------:R4:W-:Y:S01]  /*36250*/  STL [R1+0x4674], R3 ;  /* 0x0046740301007387 */ /* 0x0009e20000100800 */
[----:B---3--:R-:W-:-:S03]  /*36260*/  F2FP.SATFINITE.E4M3.F32.PACK_AB_MERGE_C R2, R167, R168, RZ ;  /* 0x000000a8a702723e */ /* 0x008fc600048070ff */
[----:B------:R0:W-:Y:S04]  /*36270*/  STL [R1+0x1e14], R0 ;  /* 0x001e140001007387 */ /* 0x0001e80000100800 */
[----:B------:R1:W-:Y:S01]  /*36280*/  STL [R1+0x46a0], R2 ;  /* 0x0046a00201007387 */ /* 0x0003e20000100800 */
[----:B----4-:R-:W-:Y:S01]  /*36290*/  F2FP.SATFINITE.E4M3.F32.PACK_AB_MERGE_C R3, R165, R166, RZ ;  /* 0x000000a6a503723e */ /* 0x010fe200048070ff */
[----:B0-----:R-:W-:Y:S01]  /*362a0*/  VIADD R0, R0, UR5 ;  /* 0x0000000500007c36 */ /* 0x001fe20008000000 */
[----:B------:R-:W-:-:S03]  /*362b0*/  ULDC UR5, c[0x0][0x248] ;  /* 0x0000920000057ab9 */ /* 0x000fc60000000800 */
[----:B------:R0:W-:Y:S01]  /*362c0*/  STL [R1+0x469c], R3 ;  /* 0x00469c0301007387 */ /* 0x0001e20000100800 */
[----:B-1----:R-:W-:-:S03]  /*362d0*/  F2FP.SATFINITE.E4M3.F32.PACK_AB_MERGE_C R2, R163, R164, RZ ;  /* 0x000000a4a302723e */ /* 0x002fc600048070ff */
[----:B------:R1:W-:Y:S04]  /*362e0*/  STL [R1+0x1e10], R0 ;  /* 0x001e100001007387 */ /* 0x0003e80000100800 */
[----:B------:R2:W-:Y:S01]  /*362f0*/  STL [R1+0x46b0], R2 ;  /* 0x0046b00201007387 */ /* 0x0005e20000100800 */
[----:B0-----:R-:W-:Y:S01]  /*36300*/  F2FP.SATFINITE.E4M3.F32.PACK_AB_MERGE_C R3, R161, R162, RZ ;  /* 0x000000a2a103723e */ /* 0x001fe200048070ff */
[----:B-1----:R-:W-:Y:S01]  /*36310*/  VIADD R0, R0, UR5 ;  /* 0x0000000500007c36 */ /* 0x002fe20008000000 */
[----:B------:R-:W-:-:S03]  /*36320*/  ULDC UR5, c[0x0][0x248] ;  /* 0x0000920000057ab9 */ /* 0x000fc60000000800 */
[----:B------:R0:W-:Y:S01]  /*36330*/  STL [R1+0x46ac], R3 ;  /* 0x0046ac0301007387 */ /* 0x0001e20000100800 */
[----:B--2---:R-:W-:-:S03]  /*36340*/  F2FP.SATFINITE.E4M3.F32.PACK_AB_MERGE_C R2, R159, R160, RZ ;  /* 0x000000a09f02723e */ /* 0x004fc600048070ff */
        /* <DEDUP_REMOVED lines=19> */
[----:B------:R-:W-:Y:S01]  /*36480*/  STL [R1+0x47f4], R3 ;  /* 0x0047f40301007387 */ /* 0x000fe20000100800 */
[----:B--2---:R-:W-:-:S03]  /*36490*/  F2FP.SATFINITE.E4M3.F32.PACK_AB_MERGE_C R2, R4, R5, RZ ;  /* 0x000000050402723e */ /* 0x004fc600048070ff */
[----:B------:R0:W-:Y:S04]  /*364a0*/  STL [R1+0x1e00], R0 ;  /* 0x001e000001007387 */ /* 0x0001e80000100800 */
[----:B------:R-:W-:Y:S04]  /*364b0*/  STL [R1+0x4808], R2 ;  /* 0x0048080201007387 */ /* 0x000fe80000100800 */
[----:B------:R-:W2:Y:S01]  /*364c0*/  LDL.LU R178, [R1+0x1c78] ;  /* 0x001c780001b27983 */ /* 0x000ea20000300800 */
[----:B0-----:R-:W-:Y:S01]  /*364d0*/  VIADD R0, R0, UR5 ;  /* 0x0000000500007c36 */ /* 0x001fe20008000000 */
[----:B------:R-:W-:-:S02]  /*364e0*/  ULDC UR5, c[0x0][0x248] ;  /* 0x0000920000057ab9 */ /* 0x000fc40000000800 */
[----:B------:R-:W2:Y:S04]  /*364f0*/  LDL.LU R177, [R1+0x1c7c] ;  /* 0x001c7c0001b17983 */ /* 0x000ea80000300800 */
[----:B------:R-:W3:Y:S04]  /*36500*/  LDL.LU R176, [R1+0x1c80] ;  /* 0x001c800001b07983 */ /* 0x000ee80000300800 */
[----:B------:R-:W3:Y:S04]  /*36510*/  LDL.LU R175, [R1+0x1c84] ;  /* 0x001c840001af7983 */ /* 0x000ee80000300800 */
        /* <DEDUP_REMOVED lines=30> */
[----:B------:R-:W-:Y:S01]  /*36700*/  ULDC UR5, c[0x0][0x248] ;  /* 0x0000920000057ab9 */ /* 0x000fe20000000800 */
[----:B--2---:R-:W-:-:S05]  /*36710*/  F2FP.SATFINITE.E4M3.F32.PACK_AB_MERGE_C R3, R177, R178, RZ ;  /* 0x000000b2b103723e */ /* 0x004fca00048070ff */
[----:B------:R4:W-:Y:S01]  /*36720*/  STL [R1+0x4804], R3 ;  /* 0x0048040301007387 */ /* 0x0009e20000100800 */
[----:B---3--:R-:W-:-:S05]  /*36730*/  F2FP.SATFINITE.E4M3.F32.PACK_AB_MERGE_C R2, R175, R176, RZ ;  /* 0x000000b0af02723e */ /* 0x008fca00048070ff */
[----:B------:R0:W-:Y:S01]  /*36740*/  STL [R1+0x482c], R2 ;  /* 0x00482c0201007387 */ /* 0x0001e20000100800 */
[----:B----4-:R-:W-:-:S05]  /*36750*/  F2FP.SATFINITE.E4M3.F32.PACK_AB_MERGE_C R3, R173, R174, RZ ;  /* 0x000000aead03723e */ /* 0x010fca00048070ff */
[----:B------:R1:W-:Y:S01]  /*36760*/  STL [R1+0x4830], R3 ;  /* 0x0048300301007387 */ /* 0x0003e20000100800 */
[----:B0-----:R-:W-:-:S03]  /*36770*/  F2FP.SATFINITE.E4M3.F32.PACK_AB_MERGE_C R2, R171, R172, RZ ;  /* 0x000000acab02723e */ /* 0x001fc600048070ff */
[----:B------:R0:W-:Y:S04]  /*36780*/  STL [R1+0x1c64], R0 ;  /* 0x001c640001007387 */ /* 0x0001e80000100800 */
[----:B------:R2:W-:Y:S01]  /*36790*/  STL [R1+0x4874], R2 ;  /* 0x0048740201007387 */ /* 0x0005e20000100800 */
[----:B-1----:R-:W-:Y:S01]  /*367a0*/  F2FP.SATFINITE.E4M3.F32.PACK_AB_MERGE_C R3, R169, R170, RZ ;  /* 0x000000aaa903723e */ /* 0x002fe200048070ff */
[----:B0-----:R-:W-:Y:S01]  /*367b0*/  VIADD R0, R0, UR5 ;  /* 0x0000000500007c36 */ /* 0x001fe20008000000 */
        /* <DEDUP_REMOVED lines=215> */
[----:B------:R1:W-:Y:S04]  /*37530*/  STL [R1+0x504c], R2 ;  /* 0x00504c0201007387 */ /* 0x0003e80000100800 */
[----:B------:R-:W1:Y:S04]  /*37540*/  LDL.LU R177, [R1+0x1df8] ;  /* 0x001df80001b17983 */ /* 0x000e680000300800 */
[----:B------:R-:W1:Y:S04]  /*37550*/  LDL.LU R176, [R1+0x1dfc] ;  /* 0x001dfc0001b07983 */ /* 0x000e680000300800 */
        /* <DEDUP_REMOVED lines=27> */
[----:B------:R-:W-:Y:S01]  /*37710*/  VIADD R28, R0, UR5 ;  /* 0x00000005001c7c36 */ /* 0x000fe20008000000 */
[----:B------:R-:W-:-:S02]  /*37720*/  ULDC UR5, c[0x0][0x248] ;  /* 0x0000920000057ab9 */ /* 0x000fc40000000800 */
[----:B------:R-:W4:Y:S04]  /*37730*/  LDL.LU R5, [R1+0x1a6c] ;  /* 0x001a6c0001057983 */ /* 0x000f280000300800 */
[----:B------:R-:W4:Y:S04]  /*37740*/  LDL.LU R4, [R1+0x1a70] ;  /* 0x001a700001047983 */ /* 0x000f280000300800 */
[----:B0-----:R-:W4:Y:S01]  /*37750*/  LDL.LU R0, [R1+0x1a74] ;  /* 0x001a740001007983 */ /* 0x001f220000300800 */
[----:B-1----:R-:W-:-:S05]  /*37760*/  F2FP.SATFINITE.E4M3.F32.PACK_AB_MERGE_C R2, R176, R177, RZ ;  /* 0x000000b1b002723e */ /* 0x002fca00048070ff */
[----:B------:R0:W-:Y:S01]  /*37770*/  STL [R1+0x5050], R2 ;  /* 0x0050500201007387 */ /* 0x0001e20000100800 */
[----:B--2---:R-:W-:Y:S01]  /*37780*/  F2FP.SATFINITE.E4M3.F32.PACK_AB_MERGE_C R3, R174, R175, RZ ;  /* 0x000000afae03723e */ /* 0x004fe200048070ff */
[----:B0-----:R-:W-:Y:S01]  /*37790*/  VIADD R2, R28, UR5 ;  /* 0x000000051c027c36 */ /* 0x001fe20008000000 */
[----:B---3--:R-:W-:-:S03]  /*377a0*/  F2FP.SATFINITE.E4M3.F32.PACK_AB_MERGE_C R13, R172, R173, RZ ;  /* 0x000000adac0d723e */ /* 0x008fc600048070ff */
[----:B------:R4:W-:Y:S01]  /*377b0*/  STL [R1+0x503c], R3 ;  /* 0x00503c0301007387 */ /* 0x0009e20000100800 */
[----:B------:R-:W-:Y:S02]  /*377c0*/  ULDC UR5, c[0x0][0x248] ;  /* 0x0000920000057ab9 */ /* 0x000fe40000000800 */
[----:B------:R-:W-:Y:S01]  /*377d0*/  VIADD R34, R2, UR5 ;  /* 0x0000000502227c36 */ /* 0x000fe20008000000 */
[----:B------:R-:W-:Y:S01]  /*377e0*/  STL [R1+0x5040], R13 ;  /* 0x0050400d01007387 */ /* 0x000fe20000100800 */
[----:B------:R-:W-:-:S03]  /*377f0*/  ULDC UR5, c[0x0][0x248] ;  /* 0x0000920000057ab9 */ /* 0x000fc60000000800 */
[----:B------:R0:W-:Y:S01]  /*37800*/  STL [R1+0x1c04], R2 ;  /* 0x001c040201007387 */ /* 0x0001e20000100800 */
[----:B----4-:R-:W-:Y:S02]  /*37810*/  F2FP.SATFINITE.E4M3.F32.PACK_AB_MERGE_C R3, R170, R171, RZ ;  /* 0x000000abaa03723e */ /* 0x010fe400048070ff */
[----:B0-----:R-:W-:-:S03]  /*37820*/  F2FP.SATFINITE.E4M3.F32.PACK_AB_MERGE_C R2, R168, R169, RZ ;  /* 0x000000a9a802723e */ /* 0x001fc600048070ff */
[----:B------:R0:W-:Y:S04]  /*37830*/  STL [R1+0x502c], R3 ;  /* 0x00502c0301007387 */ /* 0x0001e80000100800 */
[----:B------:R1:W-:Y:S01]  /*37840*/  STL [R1+0x5030], R2 ;  /* 0x0050300201007387 */ /* 0x0003e20000100800 */
[----:B0-----:R-:W-:Y:S02]  /*37850*/  F2FP.SATFINITE.E4M3.F32.PACK_AB_MERGE_C R3, R166, R167, RZ ;  /* 0x000000a7a603723e */ /* 0x001fe400048070ff */
[----:B-1----:R-:W-:-:S03]  /*37860*/  F2FP.SATFINITE.E4M3.F32.PACK_AB_MERGE_C R2, R164, R165, RZ ;  /* 0x000000a5a402723e */ /* 0x002fc600048070ff */
        /* <DEDUP_REMOVED lines=16> */
[----:B------:R-:W-:Y:S04]  /*37970*/  STL [R1+0x4fac], R3 ;  /* 0x004fac0301007387 */ /* 0x000fe80000100800 */
[----:B------:R-:W-:Y:S01]  /*37980*/  STL [R1+0x4fbc], R2 ;  /* 0x004fbc0201007387 */ /* 0x000fe20000100800 */
[----:B------:R-:W-:-:S03]  /*37990*/  F2FP.SATFINITE.E4M3.F32.PACK_AB_MERGE_C R0, R0, R4, RZ ;  /* 0x000000040000723e */ /* 0x000fc600048070ff */
[----:B------:R-:W2:Y:S04]  /*379a0*/  LDL.LU R177, [R1+0x1a78] ;  /* 0x001a780001b17983 */ /* 0x000ea80000300800 */
[----:B------:R-:W2:Y:S04]  /*379b0*/  LDL.LU R176, [R1+0x1a7c] ;  /* 0x001a7c0001b07983 */ /* 0x000ea80000300800 */
[----:B------:R0:W-:Y:S04]  /*379c0*/  STL [R1+0x4f8c], R0 ;  /* 0x004f8c0001007387 */ /* 0x0001e80000100800 */
        /* <DEDUP_REMOVED lines=29> */
[----:B0-----:R-:W4:Y:S01]  /*37ba0*/  LDL.LU R0, [R1+0x1af4] ;  /* 0x001af40001007983 */ /* 0x001f220000300800 */
[----:B--2---:R-:W-:-:S05]  /*37bb0*/  F2FP.SATFINITE.E4M3.F32.PACK_AB_MERGE_C R2, R176, R177, RZ ;  /* 0x000000b1b002723e */ /* 0x004fca00048070ff */
[----:B------:R4:W-:Y:S01]  /*37bc0*/  STL [R1+0x4f90], R2 ;  /* 0x004f900201007387 */ /* 0x0009e20000100800 */
[----:B---3--:R-:W-:Y:S02]  /*37bd0*/  F2FP.SATFINITE.E4M3.F32.PACK_AB_MERGE_C R3, R174, R175, RZ ;  /* 0x000000afae03723e */ /* 0x008fe400048070ff */
[----:B----4-:R-:W-:-:S03]  /*37be0*/  F2FP.SATFINITE.E4M3.F32.PACK_AB_MERGE_C R2, R172, R173, RZ ;  /* 0x000000adac02723e */ /* 0x010fc600048070ff */
        /* <DEDUP_REMOVED lines=414> */
[----:B------:R-:W3:Y:S04]  /*395d0*/  LDL R175, [R1+0x1600] ;  /* 0x0016000001af7983 */ /* 0x000ee80000100800 */
[----:B------:R-:W3:Y:S04]  /*395e0*/  LDL R174, [R1+0x1604] ;  /* 0x0016040001ae7983 */ /* 0x000ee80000100800 */
[----:B------:R-:W4:Y:S04]  /*395f0*/  LDL R173, [R1+0x1608] ;  /* 0x0016080001ad7983 */ /* 0x000f280000100800 */
        /* <DEDUP_REMOVED lines=93> */
[----:B0-----:R-:W-:Y:S01]  /*39bd0*/  F2FP.SATFINITE.E4M3.F32.PACK_AB_MERGE_C R3, R7, R22, RZ ;  /* 0x000000160703723e */ /* 0x001fe200048070ff */
[----:B------:R-:W-:Y:S01]  /*39be0*/  VIADD R233, R234, UR5 ;  /* 0x00000005eae97c36 */ /* 0x000fe20008000000 */
[----:B------:R-:W-:Y:S01]  /*39bf0*/  ULDC UR5, c[0x0][0x248] ;  /* 0x0000920000057ab9 */ /* 0x000fe20000000800 */
[----:B------:R-:W0:Y:S01]  /*39c00*/  LDC R7, c[0x0][0x244] ;  /* 0x00009100ff077b82 */ /* 0x000e220000000800 */
[----:B-1----:R-:W-:Y:S01]  /*39c10*/  F2FP.SATFINITE.E4M3.F32.PACK_AB_MERGE_C R2, R5, R6, RZ ;  /* 0x000000060502723e */ /* 0x002fe200048070ff */
[----:B------:R1:W-:Y:S04]  /*39c20*/  STL [R1+0x4f38], R3 ;  /* 0x004f380301007387 */ /* 0x0003e80000100800 */
[----:B------:R-:W-:Y:S01]  /*39c30*/  STL [R1+0x4f40], R2 ;  /* 0x004f400201007387 */ /* 0x000fe20000100800 */
[----:B------:R-:W-:Y:S01]  /*39c40*/  VIADD R232, R233, UR5 ;  /* 0x00000005e9e87c36 */ /* 0x000fe20008000000 */
[----:B------:R-:W-:Y:S01]  /*39c50*/  ULDC UR5, c[0x0][0x248] ;  /* 0x0000920000057ab9 */ /* 0x000fe20000000800 */
[----:B------:R-:W2:Y:S01]  /*39c60*/  LDC R5, c[0x0][0x244] ;  /* 0x00009100ff057b82 */ /* 0x000ea20000000800 */
[----:B------:R-:W3:Y:S04]  /*39c70*/  LDL.LU R15, [R1+0x1630] ;  /* 0x00163000010f7983 */ /* 0x000ee80000300800 */
[----:B------:R-:W4:Y:S01]  /*39c80*/  LDL.LU R63, [R1+0x162c] ;  /* 0x00162c00013f7983 */ /* 0x000f220000300800 */
[----:B------:R-:W-:Y:S01]  /*39c90*/  VIADD R231, R232, UR5 ;  /* 0x00000005e8e77c36 */ /* 0x000fe20008000000 */
[----:B------:R-:W-:Y:S01]  /*39ca0*/  ULDC UR5, c[0x0][0x248] ;  /* 0x0000920000057ab9 */ /* 0x000fe20000000800 */
[----:B-1----:R-:W1:Y:S02]  /*39cb0*/  LDC R3, c[0x0][0x244] ;  /* 0x00009100ff037b82 */ /* 0x002e640000000800 */
        /* <DEDUP_REMOVED lines=97> */
[----:B------:R-:W-:Y:S01]  /*3a2d0*/  F2FP.SATFINITE.E4M3.F32.PACK_AB_MERGE_C R0, R0, R4, RZ ;  /* 0x000000040000723e */ /* 0x000fe200048070ff */
[----:B------:R-:W-:Y:S02]  /*3a2e0*/  ULDC UR5, c[0x0][0x244] ;  /* 0x0000910000057ab9 */ /* 0x000fe40000000800 */
[----:B------:R-:W-:Y:S01]  /*3a2f0*/  VIADD R181, R182, UR6 ;  /* 0x00000006b6b57c36 */ /* 0x000fe20008000000 */
[----:B------:R-:W-:Y:S01]  /*3a300*/  ULDC UR6, c[0x0][0x248] ;  /* 0x0000920000067ab9 */ /* 0x000fe20000000800 */
[----:B------:R0:W-:Y:S02]  /*3a310*/  STL [R1+0x4f14], R0 ;  /* 0x004f140001007387 */ /* 0x0001e40000100800 */
[----:B------:R-:W-:Y:S02]  /*3a320*/  VIADD R180, R181, UR6 ;  /* 0x00000006b5b47c36 */ /* 0x000fe40008000000 */
[----:B------:R-:W-:-:S02]  /*3a330*/  IMAD R13, R9, UR5, RZ ;  /* 0x00000005090d7c24 */ /* 0x000fc4000f8e02ff */
[----:B0-----:R-:W-:Y:S01]  /*3a340*/  VIADD R0, R8, 0x1ab ;  /* 0x000001ab08007836 */ /* 0x001fe20000000000 */
[----:B------:R-:W-:Y:S01]  /*3a350*/  STL [R1+0x5474], R8 ;  /* 0x0054740801007387 */ /* 0x000fe20000100800 */
[----:B------:R-:W-:Y:S01]  /*3a360*/  VIADD R179, R180, UR7 ;  /* 0x00000007b4b37c36 */ /* 0x000fe20008000000 */
[----:B------:R-:W-:Y:S01]  /*3a370*/  ULDC.64 UR6, c[0x0][0x220] ;  /* 0x0000880000067ab9 */ /* 0x000fe20000000a00 */
[----:B------:R-:W-:Y:S01]  /*3a380*/  IMAD R7, R7, 0x80, R13 ;  /* 0x0000008007077824 */ /* 0x000fe200078e020d */
[----:B------:R-:W-:Y:S01]  /*3a390*/  ISETP.GE.AND P3, PT, R0, UR35, PT ;  /* 0x0000002300007c0c */ /* 0x000fe2000bf66270 */
[----:B------:R-:W-:Y:S01]  /*3a3a0*/  VIADD R0, R8, 0x1aa ;  /* 0x000001aa08007836 */ /* 0x000fe20000000000 */
[----:B------:R-:W-:Y:S01]  /*3a3b0*/  IADD3 R2, P1, R13, UR6, RZ ;  /* 0x000000060d027c10 */ /* 0x000fe2000ff3e0ff */
[----:B--2---:R-:W-:Y:S01]  /*3a3c0*/  IMAD R5, R5, 0x80, R7 ;  /* 0x0000008005057824 */ /* 0x004fe200078e0207 */
[----:B------:R0:W-:Y:S01]  /*3a3d0*/  STL [R1+0x5478], R9 ;  /* 0x0054780901007387 */ /* 0x0001e20000100800 */
[----:B------:R-:W-:Y:S01]  /*3a3e0*/  SHF.R.S32.HI R51, RZ, 0x1f, R52 ;  /* 0x0000001fff337819 */ /* 0x000fe20000011434 */
[----:B------:R-:W-:Y:S01]  /*3a3f0*/  ULDC UR5, c[0x0][0x248] ;  /* 0x0000920000057ab9 */ /* 0x000fe20000000800 */
[----:B------:R-:W-:Y:S01]  /*3a400*/  LEA.HI.X.SX32 R13, R13, UR7, 0x1, P1 ;  /* 0x000000070d0d7c11 */ /* 0x000fe200088f0eff */
[----:B------:R-:W-:Y:S01]  /*3a410*/  ULDC.64 UR6, c[0x0][0x220] ;  /* 0x0000880000067ab9 */ /* 0x000fe20000000a00 */
[----:B------:R-:W-:Y:S01]  /*3a420*/  ISETP.GE.AND P0, PT, R0, UR33, PT ;  /* 0x0000002100007c0c */ /* 0x000fe2000bf06270 */
[----:B-1----:R-:W-:Y:S01]  /*3a430*/  IMAD R3, R3, 0x80, R5 ;  /* 0x0000008003037824 */ /* 0x002fe200078e0205 */
[----:B------:R-:W-:Y:S01]  /*3a440*/  IADD3 R0, P1, R7, UR6, RZ ;  /* 0x0000000607007c10 */ /* 0x000fe2000ff3e0ff */
[----:B------:R-:W-:Y:S01]  /*3a450*/  ULDC UR35, c[0x0][0x228] ;  /* 0x00008a0000237ab9 */ /* 0x000fe20000000800 */
[----:B------:R-:W-:Y:S01]  /*3a460*/  IADD3 R6, P2, R5, UR10, RZ ;  /* 0x0000000a05067c10 */ /* 0x000fe2000ff5e0ff */
[----:B------:R-:W-:Y:S01]  /*3a470*/  STL [R1+0x547c], R10 ;  /* 0x00547c0a01007387 */ /* 0x000fe20000100800 */
[----:B------:R-:W-:-:S02]  /*3a480*/  LEA.HI.X.SX32 R7, R7, UR7, 0x1, P1 ;  /* 0x0000000707077c11 */ /* 0x000fc400088f0eff */
[----:B------:R-:W-:Y:S02]  /*3a490*/  SHF.R.S32.HI R53, RZ, 0x1f, R54 ;  /* 0x0000001fff357819 */ /* 0x000fe40000011436 */
[----:B------:R-:W-:Y:S02]  /*3a4a0*/  SHF.R.S32.HI R55, RZ, 0x1f, R56 ;  /* 0x0000001fff377819 */ /* 0x000fe40000011438 */
[----:B------:R-:W-:Y:S02]  /*3a4b0*/  SHF.R.S32.HI R68, RZ, 0x1f, R112 ;  /* 0x0000001fff447819 */ /* 0x000fe40000011470 */
[----:B------:R-:W-:Y:S02]  /*3a4c0*/  SHF.R.S32.HI R72, RZ, 0x1f, R73 ;  /* 0x0000001fff487819 */ /* 0x000fe40000011449 */
[----:B------:R-:W-:Y:S02]  /*3a4d0*/  SHF.R.S32.HI R74, RZ, 0x1f, R75 ;  /* 0x0000001fff4a7819 */ /* 0x000fe4000001144b */
[----:B------:R-:W-:-:S02]  /*3a4e0*/  SHF.R.S32.HI R76, RZ, 0x1f, R77 ;  /* 0x0000001fff4c7819 */ /* 0x000fc4000001144d */
[----:B---3--:R-:W-:Y:S02]  /*3a4f0*/  LOP3.LUT R15, R15, 0xfffffffe, RZ, 0xc0, !PT ;  /* 0xfffffffe0f0f7812 */ /* 0x008fe400078ec0ff */
[----:B----4-:R-:W-:Y:S02]  /*3a500*/  LOP3.LUT R63, R63, 0x7fffffff, RZ, 0xc0, !PT ;  /* 0x7fffffff3f3f7812 */ /* 0x010fe400078ec0ff */
[----:B------:R-:W-:Y:S02]  /*3a510*/  SHF.R.S32.HI R78, RZ, 0x1f, R79 ;  /* 0x0000001fff4e7819 */ /* 0x000fe4000001144f */
[----:B------:R-:W-:Y:S02]  /*3a520*/  SHF.R.S32.HI R82, RZ, 0x1f, R83 ;  /* 0x0000001fff527819 */ /* 0x000fe40000011453 */
[----:B------:R-:W-:Y:S02]  /*3a530*/  SHF.R.S32.HI R84, RZ, 0x1f, R85 ;  /* 0x0000001fff547819 */ /* 0x000fe40000011455 */
[----:B------:R-:W-:-:S02]  /*3a540*/  SHF.R.S32.HI R86, RZ, 0x1f, R87 ;  /* 0x0000001fff567819 */ /* 0x000fc40000011457 */
[----:B------:R-:W-:Y:S02]  /*3a550*/  SHF.R.S32.HI R88, RZ, 0x1f, R89 ;  /* 0x0000001fff587819 */ /* 0x000fe40000011459 */
[----:B------:R-:W-:Y:S02]  /*3a560*/  SHF.R.S32.HI R92, RZ, 0x1f, R93 ;  /* 0x0000001fff5c7819 */ /* 0x000fe4000001145d */
[----:B------:R-:W-:Y:S02]  /*3a570*/  SHF.R.S32.HI R94, RZ, 0x1f, R95 ;  /* 0x0000001fff5e7819 */ /* 0x000fe4000001145f */
[----:B------:R-:W-:Y:S02]  /*3a580*/  SHF.R.S32.HI R96, RZ, 0x1f, R97 ;  /* 0x0000001fff607819 */ /* 0x000fe40000011461 */
[----:B------:R-:W-:Y:S02]  /*3a590*/  SHF.R.S32.HI R98, RZ, 0x1f, R99 ;  /* 0x0000001fff627819 */ /* 0x000fe40000011463 */
[----:B------:R-:W-:-:S02]  /*3a5a0*/  SHF.R.S32.HI R100, RZ, 0x1f, R101 ;  /* 0x0000001fff647819 */ /* 0x000fc40000011465 */
[----:B0-----:R-:W-:Y:S02]  /*3a5b0*/  SHF.R.S32.HI R9, RZ, 0x1f, R102 ;  /* 0x0000001fff097819 */ /* 0x001fe40000011466 */
[----:B------:R-:W-:Y:S02]  /*3a5c0*/  SHF.R.S32.HI R114, RZ, 0x1f, R115 ;  /* 0x0000001fff727819 */ /* 0x000fe40000011473 */
        /* <DEDUP_REMOVED lines=29> */
[----:B------:R-:W-:Y:S01]  /*3a7a0*/  SHF.R.S32.HI R43, RZ, 0x1f, R48 ;  /* 0x0000001fff2b7819 */ /* 0x000fe20000011430 */
[----:B------:R-:W-:Y:S01]  /*3a7b0*/  VIADD R178, R179, UR5 ;  /* 0x00000005b3b27c36 */ /* 0x000fe20008000000 */
[----:B------:R-:W-:Y:S01]  /*3a7c0*/  IADD3 R4, P1, R3, UR8, RZ ;  /* 0x0000000803047c10 */ /* 0x000fe2000ff3e0ff */
[----:B------:R-:W-:Y:S01]  /*3a7d0*/  ULDC UR6, c[0x0][0x248] ;  /* 0x0000920000067ab9 */ /* 0x000fe20000000800 */
[----:B------:R-:W-:Y:S01]  /*3a7e0*/  LEA.HI.X.SX32 R5, R5, UR11, 0x1, P2 ;  /* 0x0000000b05057c11 */ /* 0x000fe200090f0eff */
[----:B------:R-:W-:Y:S01]  /*3a7f0*/  ULDC.64 UR10, c[0x0][0x228] ;  /* 0x00008a00000a7ab9 */ /* 0x000fe20000000a00 */
[----:B------:R-:W-:Y:S01]  /*3a800*/  LEA.HI.X.SX32 R3, R3, UR9, 0x1, P1 ;  /* 0x0000000903037c11 */ /* 0x000fe200088f0eff */
[----:B------:R-:W-:Y:S01]  /*3a810*/  ULDC.64 UR8, c[0x0][0x228] ;  /* 0x00008a0000087ab9 */ /* 0x000fe20000000a00 */
[----:B------:R0:W-:Y:S01]  /*3a820*/  STL [R1+0x5480], R11 ;  /* 0x0054800b01007387 */ /* 0x0001e20000100800 */
[----:B------:R-:W-:Y:S01]  /*3a830*/  ISETP.LT.AND P1, PT, R10, UR8, !P3 ;  /* 0x000000080a007c0c */ /* 0x000fe2000df21270 */
[----:B------:R-:W-:Y:S01]  /*3a840*/  ULDC UR5, c[0x0][0x248] ;  /* 0x0000920000057ab9 */ /* 0x000fe20000000800 */
[----:B------:R-:W-:Y:S01]  /*3a850*/  ULDC UR7, c[0x0][0x248] ;  /* 0x0000920000077ab9 */ /* 0x000fe20000000800 */
[----:B------:R-:W-:Y:S01]  /*3a860*/  SHF.R.S32.HI R14, RZ, 0x1f, R14 ;  /* 0x0000001fff0e7819 */ /* 0x000fe2000001140e */
[----:B------:R-:W-:-:S09]  /*3a870*/  ULDC UR33, c[0x0][0x228] ;  /* 0x00008a0000217ab9 */ /* 0x000fd20000000800 */
[----:B------:R-:W-:Y:S02]  /*3a880*/  @P1 LOP3.LUT R15, R15, 0x1, RZ, 0xfc, !PT ;  /* 0x000000010f0f1812 */ /* 0x000fe400078efcff */
[----:B------:R-:W-:-:S03]  /*3a890*/  ISETP.LT.AND P1, PT, R11, UR10, !P3 ;  /* 0x0000000a0b007c0c */ /* 0x000fc6000df21270 */
[----:B------:R-:W-:Y:S10]  /*3a8a0*/  STL [R1+0x1630], R15 ;  /* 0x0016300f01007387 */ /* 0x000ff40000100800 */
[----:B------:R-:W-:-:S05]  /*3a8b0*/  @P1 LOP3.LUT R63, R63, 0x80000000, RZ, 0xfc, !PT ;  /* 0x800000003f3f1812 */ /* 0x000fca00078efcff */
[----:B------:R-:W-:Y:S04]  /*3a8c0*/  STL [R1+0x5484], R63 ;  /* 0x0054843f01007387 */ /* 0x000fe80000100800 */
[----:B------:R-:W-:Y:S04]  /*3a8d0*/  STL [R1+0x548c], R51 ;  /* 0x00548c3301007387 */ /* 0x000fe80000100800 */
[----:B------:R-:W-:Y:S04]  /*3a8e0*/  STL [R1+0x5488], R52 ;  /* 0x0054883401007387 */ /* 0x000fe80000100800 */
[----:B------:R-:W-:Y:S04]  /*3a8f0*/  STL [R1+0x5494], R53 ;  /* 0x0054943501007387 */ /* 0x000fe80000100800 */
[----:B------:R-:W-:Y:S04]  /*3a900*/  STL [R1+0x5490], R54 ;  /* 0x0054903601007387 */ /* 0x000fe80000100800 */
[----:B------:R1:W-:Y:S01]  /*3a910*/  STL [R1+0x549c], R55 ;  /* 0x00549c3701007387 */ /* 0x0003e20000100800 */
[----:B0-----:R-:W-:-:S03]  /*3a920*/  SHF.R.S32.HI R11, RZ, 0x1f, R90 ;  /* 0x0000001fff0b7819 */ /* 0x001fc6000001145a */
[----:B------:R-:W-:Y:S04]  /*3a930*/  STL [R1+0x5498], R56 ;  /* 0x0054983801007387 */ /* 0x000fe80000100800 */
[----:B------:R-:W-:Y:S04]  /*3a940*/  STL [R1+0x57dc], R58 ;  /* 0x0057dc3a01007387 */ /* 0x000fe80000100800 */
[----:B-1----:R-:W2:Y:S04]  /*3a950*/  LDL.LU R55, [R1+0x1f48] ;  /* 0x001f480001377983 */ /* 0x002ea80000300800 */
[----:B------:R-:W3:Y:S04]  /*3a960*/  LDL.LU R53, [R1+0x1f4c] ;  /* 0x001f4c0001357983 */ /* 0x000ee80000300800 */
[----:B------:R-:W4:Y:S04]  /*3a970*/  LDL.LU R51, [R1+0x1f50] ;  /* 0x001f500001337983 */ /* 0x000f280000300800 */
[----:B------:R-:W2:Y:S04]  /*3a980*/  LDL.LU R63, [R1+0x1f54] ;  /* 0x001f5400013f7983 */ /* 0x000ea80000300800 */
[----:B------:R-:W3:Y:S04]  /*3a990*/  LDL.LU R10, [R1+0x1f58] ;  /* 0x001f5800010a7983 */ /* 0x000ee80000300800 */
[----:B------:R-:W4:Y:S04]  /*3a9a0*/  LDL.LU R8, [R1+0x1f5c] ;  /* 0x001f5c0001087983 */ /* 0x000f280000300800 */
[----:B------:R-:W-:Y:S04]  /*3a9b0*/  STL [R1+0x1640], R11 ;  /* 0x0016400b01007387 */ /* 0x000fe80000100800 */
[----:B------:R0:W-:Y:S02]  /*3a9c0*/  STL [R1+0x54a0], R68 ;  /* 0x0054a04401007387 */ /* 0x0001e40000100800 */
[----:B0-----:R-:W-:Y:S01]  /*3a9d0*/  IMAD.MOV.U32 R68, RZ, RZ, R70 ;  /* 0x000000ffff447224 */ /* 0x001fe200078e0046 */
[----:B------:R-:W-:-:S05]  /*3a9e0*/  SHF.R.S32.HI R70, RZ, 0x1f, R71 ;  /* 0x0000001fff467819 */ /* 0x000fca0000011447 */
[----:B------:R-:W-:Y:S04]  /*3a9f0*/  STL [R1+0x54a8], R70 ;  /* 0x0054a84601007387 */ /* 0x000fe80000100800 */
[----:B------:R0:W-:Y:S04]  /*3aa00*/  STL [R1+0x54a4], R71 ;  /* 0x0054a44701007387 */ /* 0x0001e80000100800 */
[----:B0-----:R-:W2:Y:S04]  /*3aa10*/  LDL.LU R71, [R1+0x1f40] ;  /* 0x001f400001477983 */ /* 0x001ea80000300800 */
        /* <DEDUP_REMOVED lines=9> */
[----:B------:R0:W-:Y:S04]  /*3aab0*/  STL [R1+0x54c8], R78 ;  /* 0x0054c84e01007387 */ /* 0x0001e80000100800 */
[----:B------:R1:W-:Y:S01]  /*3aac0*/  STL [R1+0x54c4], R79 ;  /* 0x0054c44f01007387 */ /* 0x0003e20000100800 */
[----:B0-----:R-:W-:Y:S01]  /*3aad0*/  IMAD.MOV.U32 R78, RZ, RZ, R80 ;  /* 0x000000ffff4e7224 */ /* 0x001fe200078e0050 */
[----:B------:R-:W-:-:S02]  /*3aae0*/  SHF.R.S32.HI R80, RZ, 0x1f, R81 ;  /* 0x0000001fff507819 */ /* 0x000fc40000011451 */
[----:B-1----:R-:W2:Y:S04]  /*3aaf0*/  LDL.LU R79, [R1+0x1f30] ;  /* 0x001f3000014f7983 */ /* 0x002ea80000300800 */
[----:B------:R-:W-:Y:S04]  /*3ab00*/  STL [R1+0x54d0], R80 ;  /* 0x0054d05001007387 */ /* 0x000fe80000100800 */
[----:B------:R0:W-:Y:S01]  /*3ab10*/  STL [R1+0x54cc], R81 ;  /* 0x0054cc5101007387 */ /* 0x0001e20000100800 */
[----:B------:R-:W-:Y:S01]  /*3ab20*/  IMAD.MOV.U32 R70, RZ, RZ, R90 ;  /* 0x000000ffff467224 */ /* 0x000fe200078e005a */
[----:B------:R-:W-:-:S02]  /*3ab30*/  SHF.R.S32.HI R90, RZ, 0x1f, R91 ;  /* 0x0000001fff5a7819 */ /* 0x000fc4000001145b */
        /* <DEDUP_REMOVED lines=29> */
[----:B------:R-:W-:-:S03]  /*3ad10*/  IMAD.MOV.U32 R96, RZ, RZ, R106 ;  /* 0x000000ffff607224 */ /* 0x000fc600078e006a */
[----:B0-----:R-:W2:Y:S04]  /*3ad20*/  LDL.LU R99, [R1+0x1f08] ;  /* 0x001f080001637983 */ /* 0x001ea80000300800 */
[----:B------:R-:W-:Y:S04]  /*3ad30*/  STL [R1+0x5520], R100 ;  /* 0x0055206401007387 */ /* 0x000fe80000100800 */
[----:B------:R0:W-:Y:S01]  /*3ad40*/  STL [R1+0x551c], R101 ;  /* 0x00551c6501007387 */ /* 0x0001e20000100800 */
[----:B------:R-:W-:-:S03]  /*3ad50*/  SHF.R.S32.HI R106, RZ, 0x1f, R107 ;  /* 0x0000001fff6a7819 */ /* 0x000fc6000001146b */
[----:B0-----:R-:W2:Y:S04]  /*3ad60*/  LDL.LU R101, [R1+0x1f04] ;  /* 0x001f040001657983 */ /* 0x001ea80000300800 */
[----:B------:R0:W-:Y:S04]  /*3ad70*/  STL [R1+0x5528], R102 ;  /* 0x0055286601007387 */ /* 0x0001e80000100800 */
[----:B------:R1:W-:Y:S01]  /*3ad80*/  STL [R1+0x5524], R103 ;  /* 0x0055246701007387 */ /* 0x0003e20000100800 */
[----:B0-----:R-:W-:Y:S01]  /*3ad90*/  IMAD.MOV.U32 R102, RZ, RZ, R104 ;  /* 0x000000ffff667224 */ /* 0x001fe200078e0068 */
[----:B------:R-:W-:-:S02]  /*3ada0*/  SHF.R.S32.HI R104, RZ, 0x1f, R105 ;  /* 0x0000001fff687819 */ /* 0x000fc40000011469 */
[----:B-1----:R-:W2:Y:S04]  /*3adb0*/  LDL.LU R103, [R1+0x1f00] ;  /* 0x001f000001677983 */ /* 0x002ea80000300800 */
[----:B------:R-:W-:Y:S04]  /*3adc0*/  STL [R1+0x5530], R104 ;  /* 0x0055306801007387 */ /* 0x000fe80000100800 */
[----:B------:R0:W-:Y:S04]  /*3add0*/  STL [R1+0x552c], R105 ;  /* 0x00552c6901007387 */ /* 0x0001e80000100800 */
[----:B0-----:R-:W2:Y:S04]  /*3ade0*/  LDL.LU R105, [R1+0x1efc] ;  /* 0x001efc0001697983 */ /* 0x001ea80000300800 */
[----:B------:R0:W-:Y:S04]  /*3adf0*/  STL [R1+0x5538], R106 ;  /* 0x0055386a01007387 */ /* 0x0001e80000100800 */
[----:B0-----:R-:W2:Y:S01]  /*3ae00*/  LDL R106, [R1+0x1f44] ;  /* 0x001f4400016a7983 */ /* 0x001ea20000100800 */
[----:B------:R-:W-:Y:S01]  /*3ae10*/  IMAD.MOV.U32 R98, RZ, RZ, R108 ;  /* 0x000000ffff627224 */ /* 0x000fe200078e006c */
[----:B------:R-:W-:Y:S01]  /*3ae20*/  SHF.R.S32.HI R108, RZ, 0x1f, R109 ;  /* 0x0000001fff6c7819 */ /* 0x000fe2000001146d */
[--C-:B------:R-:W-:Y:S01]  /*3ae30*/  IMAD.MOV.U32 R104, RZ, RZ, R110.reuse ;  /* 0x000000ffff687224 */ /* 0x100fe200078e006e */
[----:B------:R-:W-:Y:S01]  /*3ae40*/  SHF.R.S32.HI R58, RZ, 0x1f, R110 ;  /* 0x0000001fff3a7819 */ /* 0x000fe2000001146e */
[----:B------:R0:W-:Y:S01]  /*3ae50*/  STL [R1+0x5534], R107 ;  /* 0x0055346b01007387 */ /* 0x0001e20000100800 */
[----:B------:R-:W-:Y:S01]  /*3ae60*/  SHF.R.S32.HI R110, RZ, 0x1f, R111 ;  /* 0x0000001fff6e7819 */ /* 0x000fe2000001146f */
[----:B------:R-:W-:Y:S01]  /*3ae70*/  IMAD.MOV.U32 R80, RZ, RZ, R112 ;  /* 0x000000ffff507224 */ /* 0x000fe200078e0070 */
[----:B------:R-:W-:Y:S01]  /*3ae80*/  SHF.R.S32.HI R112, RZ, 0x1f, R113 ;  /* 0x0000001fff707819 */ /* 0x000fe20000011471 */
        /* <DEDUP_REMOVED lines=53> */
[----:B------:R-:W-:-:S03]  /*3b1e0*/  IMAD.MOV.U32 R76, RZ, RZ, R12 ;  /* 0x000000ffff4c7224 */ /* 0x000fc600078e000c */
[----:B------:R-:W-:Y:S01]  /*3b1f0*/  STL [R1+0x55dc], R149 ;  /* 0x0055dc9501007387 */ /* 0x000fe20000100800 */
[----:B------:R-:W-:-:S03]  /*3b200*/  SHF.R.S32.HI R12, RZ, 0x1f, R64 ;  /* 0x0000001fff0c7819 */ /* 0x000fc60000011440 */
[----:B------:R-:W-:Y:S01]  /*3b210*/  STL [R1+0x55e8], R150 ;  /* 0x0055e89601007387 */ /* 0x000fe20000100800 */
[----:B------:R-:W-:-:S03]  /*3b220*/  IMAD.MOV.U32 R82, RZ, RZ, R32 ;  /* 0x000000ffff527224 */ /* 0x000fc600078e0020 */
[----:B------:R-:W-:Y:S01]  /*3b230*/  STL [R1+0x55e4], R151 ;  /* 0x0055e49701007387 */ /* 0x000fe20000100800 */
[----:B------:R-:W-:-:S03]  /*3b240*/  SHF.R.S32.HI R32, RZ, 0x1f, R39 ;  /* 0x0000001fff207819 */ /* 0x000fc60000011427 */
[----:B------:R-:W-:Y:S04]  /*3b250*/  STL [R1+0x55f0], R152 ;  /* 0x0055f09801007387 */ /* 0x000fe80000100800 */
[----:B------:R-:W-:Y:S04]  /*3b260*/  STL [R1+0x55ec], R244 ;  /* 0x0055ecf401007387 */ /* 0x000fe80000100800 */
        /* <DEDUP_REMOVED lines=46> */
[----:B----4-:R-:W-:-:S03]  /*3b550*/  SHF.R.S32.HI R61, RZ, 0x1f, R8 ;  /* 0x0000001fff3d7819 */ /* 0x010fc60000011408 */
[----:B------:R-:W-:Y:S01]  /*3b560*/  STL [R1+0x5678], R37 ;  /* 0x0056782501007387 */ /* 0x000fe20000100800 */
[----:B------:R-:W-:-:S03]  /*3b570*/  IMAD.MOV.U32 R100, RZ, RZ, R9 ;  /* 0x000000ffff647224 */ /* 0x000fc600078e0009 */
[----:B------:R-:W-:Y:S01]  /*3b580*/  STL [R1+0x5674], R62 ;  /* 0x0056743e01007387 */ /* 0x000fe20000100800 */
[----:B---3--:R-:W-:-:S03]  /*3b590*/  SHF.R.S32.HI R9, RZ, 0x1f, R10 ;  /* 0x0000001fff097819 */ /* 0x008fc6000001140a */
[----:B------:R-:W-:Y:S04]  /*3b5a0*/  STL [R1+0x5680], R42 ;  /* 0x0056802a01007387 */ /* 0x000fe80000100800 */
[----:B------:R-:W-:Y:S01]  /*3b5b0*/  STL [R1+0x567c], R57 ;  /* 0x00567c3901007387 */ /* 0x000fe20000100800 */
[----:B--2---:R-:W-:-:S03]  /*3b5c0*/  SHF.R.S32.HI R11, RZ, 0x1f, R63 ;  /* 0x0000001fff0b7819 */ /* 0x004fc6000001143f */
[----:B------:R-:W-:Y:S04]  /*3b5d0*/  STL [R1+0x5688], R60 ;  /* 0x0056883c01007387 */ /* 0x000fe80000100800 */
[----:B------:R-:W-:Y:S01]  /*3b5e0*/  STL [R1+0x5684], R41 ;  /* 0x0056842901007387 */ /* 0x000fe20000100800 */
[----:B------:R-:W-:-:S03]  /*3b5f0*/  SHF.R.S32.HI R52, RZ, 0x1f, R51 ;  /* 0x0000001fff347819 */ /* 0x000fc60000011433 */
[----:B------:R-:W-:Y:S04]  /*3b600*/  STL [R1+0x5690], R43 ;  /* 0x0056902b01007387 */ /* 0x000fe80000100800 */
[----:B------:R-:W-:Y:S01]  /*3b610*/  STL [R1+0x568c], R48 ;  /* 0x00568c3001007387 */ /* 0x000fe20000100800 */
[----:B------:R-:W-:-:S03]  /*3b620*/  SHF.R.S32.HI R54, RZ, 0x1f, R53 ;  /* 0x0000001fff367819 */ /* 0x000fc60000011435 */
[----:B------:R-:W-:Y:S04]  /*3b630*/  STL [R1+0x5698], R61 ;  /* 0x0056983d01007387 */ /* 0x000fe80000100800 */
[----:B------:R0:W-:Y:S01]  /*3b640*/  STL [R1+0x5694], R8 ;  /* 0x0056940801007387 */ /* 0x0001e20000100800 */
[----:B------:R-:W-:-:S03]  /*3b650*/  SHF.R.S32.HI R56, RZ, 0x1f, R55 ;  /* 0x0000001fff387819 */ /* 0x000fc60000011437 */
[----:B------:R-:W-:Y:S04]  /*3b660*/  STL [R1+0x56a0], R9 ;  /* 0x0056a00901007387 */ /* 0x000fe80000100800 */
[----:B------:R-:W-:Y:S04]  /*3b670*/  STL [R1+0x569c], R10 ;  /* 0x00569c0a01007387 */ /* 0x000fe80000100800 */
[----:B------:R-:W-:Y:S01]  /*3b680*/  STL [R1+0x56a8], R11 ;  /* 0x0056a80b01007387 */ /* 0x000fe20000100800 */
[----:B0-----:R-:W-:-:S03]  /*3b690*/  SHF.R.S32.HI R8, RZ, 0x1f, R106 ;  /* 0x0000001fff087819 */ /* 0x001fc6000001146a */
[----:B------:R-:W-:Y:S04]  /*3b6a0*/  STL [R1+0x56a4], R63 ;  /* 0x0056a43f01007387 */ /* 0x000fe80000100800 */
[----:B------:R-:W-:Y:S04]  /*3b6b0*/  STL [R1+0x56b0], R52 ;  /* 0x0056b03401007387 */ /* 0x000fe80000100800 */
[----:B------:R-:W-:Y:S04]  /*3b6c0*/  STL [R1+0x56ac], R51 ;  /* 0x0056ac3301007387 */ /* 0x000fe80000100800 */
[----:B------:R-:W-:Y:S04]  /*3b6d0*/  STL [R1+0x56b8], R54 ;  /* 0x0056b83601007387 */ /* 0x000fe80000100800 */
[----:B------:R-:W-:Y:S04]  /*3b6e0*/  STL [R1+0x56b4], R53 ;  /* 0x0056b43501007387 */ /* 0x000fe80000100800 */
[----:B------:R-:W-:Y:S04]  /*3b6f0*/  STL [R1+0x56c0], R56 ;  /* 0x0056c03801007387 */ /* 0x000fe80000100800 */
[----:B------:R0:W-:Y:S04]  /*3b700*/  STL [R1+0x56bc], R55 ;  /* 0x0056bc3701007387 */ /* 0x0001e80000100800 */
[----:B------:R1:W-:Y:S04]  /*3b710*/  STL [R1+0x18f0], R8 ;  /* 0x0018f00801007387 */ /* 0x0003e80000100800 */
[----:B0-----:R-:W2:Y:S04]  /*3b720*/  LDL.LU R55, [R1+0x1e34] ;  /* 0x001e340001377983 */ /* 0x001ea80000300800 */
[----:B------:R-:W3:Y:S04]  /*3b730*/  LDL.LU R53, [R1+0x1e38] ;  /* 0x001e380001357983 */ /* 0x000ee80000300800 */
[----:B------:R-:W4:Y:S04]  /*3b740*/  LDL.LU R51, [R1+0x1e3c] ;  /* 0x001e3c0001337983 */ /* 0x000f280000300800 */
[----:B------:R-:W4:Y:S04]  /*3b750*/  LDL.LU R63, [R1+0x1e40] ;  /* 0x001e4000013f7983 */ /* 0x000f280000300800 */
[----:B------:R-:W4:Y:S04]  /*3b760*/  LDL.LU R10, [R1+0x1e44] ;  /* 0x001e4400010a7983 */ /* 0x000f280000300800 */
[----:B-1----:R-:W2:Y:S04]  /*3b770*/  LDL.LU R8, [R1+0x1e48] ;  /* 0x001e480001087983 */ /* 0x002ea80000300800 */
[----:B------:R-:W3:Y:S04]  /*3b780*/  LDL.LU R48, [R1+0x1e4c] ;  /* 0x001e4c0001307983 */ /* 0x000ee80000300800 */
[----:B------:R-:W4:Y:S04]  /*3b790*/  LDL.LU R41, [R1+0x1e50] ;  /* 0x001e500001297983 */ /* 0x000f280000300800 */
[----:B------:R-:W2:Y:S04]  /*3b7a0*/  LDL.LU R57, [R1+0x1e54] ;  /* 0x001e540001397983 */ /* 0x000ea80000300800 */
[----:B------:R-:W3:Y:S04]  /*3b7b0*/  LDL.LU R62, [R1+0x1e58] ;  /* 0x001e5800013e7983 */ /* 0x000ee80000300800 */
[----:B------:R-:W4:Y:S04]  /*3b7c0*/  LDL.LU R47, [R1+0x1e5c] ;  /* 0x001e5c00012f7983 */ /* 0x000f280000300800 */
[----:B------:R-:W4:Y:S04]  /*3b7d0*/  LDL.LU R66, [R1+0x1e60] ;  /* 0x001e600001427983 */ /* 0x000f280000300800 */
[----:B------:R-:W2:Y:S04]  /*3b7e0*/  LDL.LU R35, [R1+0x1e64] ;  /* 0x001e640001237983 */ /* 0x000ea80000300800 */
[----:B------:R-:W4:Y:S04]  /*3b7f0*/  LDL.LU R33, [R1+0x1e68] ;  /* 0x001e680001217983 */ /* 0x000f280000300800 */
[----:B------:R-:W3:Y:S04]  /*3b800*/  LDL.LU R26, [R1+0x1e6c] ;  /* 0x001e6c00011a7983 */ /* 0x000ee80000300800 */
[----:B------:R-:W2:Y:S04]  /*3b810*/  LDL.LU R59, [R1+0x1e70] ;  /* 0x001e7000013b7983 */ /* 0x000ea80000300800 */
[----:B------:R-:W4:Y:S04]  /*3b820*/  LDL.LU R30, [R1+0x1e74] ;  /* 0x001e7400011e7983 */ /* 0x000f280000300800 */
[----:B------:R-:W3:Y:S04]  /*3b830*/  LDL.LU R38, [R1+0x1e78] ;  /* 0x001e780001267983 */ /* 0x000ee80000300800 */
[----:B------:R-:W4:Y:S04]  /*3b840*/  LDL.LU R45, [R1+0x1e7c] ;  /* 0x001e7c00012d7983 */ /* 0x000f280000300800 */
[----:B------:R-:W4:Y:S04]  /*3b850*/  LDL.LU R69, [R1+0x1e80] ;  /* 0x001e800001457983 */ /* 0x000f280000300800 */
[----:B------:R-:W4:Y:S04]  /*3b860*/  LDL.LU R44, [R1+0x1e84] ;  /* 0x001e8400012c7983 */ /* 0x000f280000300800 */
[----:B------:R-:W4:Y:S04]  /*3b870*/  LDL.LU R49, [R1+0x1e88] ;  /* 0x001e880001317983 */ /* 0x000f280000300800 */
[----:B------:R-:W4:Y:S04]  /*3b880*/  LDL.LU R39, [R1+0x1e8c] ;  /* 0x001e8c0001277983 */ /* 0x000f280000300800 */
[----:B------:R-:W2:Y:S04]  /*3b890*/  LDL.LU R64, [R1+0x1e90] ;  /* 0x001e900001407983 */ /* 0x000ea80000300800 */
[----:B------:R-:W3:Y:S04]  /*3b8a0*/  LDL.LU R248, [R1+0x1e94] ;  /* 0x001e940001f87983 */ /* 0x000ee80000300800 */
[----:B------:R-:W4:Y:S04]  /*3b8b0*/  LDL.LU R246, [R1+0x1e98] ;  /* 0x001e980001f67983 */ /* 0x000f280000300800 */
[----:B------:R-:W2:Y:S01]  /*3b8c0*/  LDL.LU R244, [R1+0x1e9c] ;  /* 0x001e9c0001f47983 */ /* 0x000ea20000300800 */
[----:B------:R-:W-:-:S03]  /*3b8d0*/  IMAD.MOV.U32 R106, RZ, RZ, R102 ;  /* 0x000000ffff6a7224 */ /* 0x000fc600078e0066 */
[----:B------:R-:W3:Y:S01]  /*3b8e0*/  LDL.LU R151, [R1+0x1ea0] ;  /* 0x001ea00001977983 */ /* 0x000ee20000300800 */
[----:B------:R-:W-:-:S03]  /*3b8f0*/  IMAD.MOV.U32 R102, RZ, RZ, R100 ;  /* 0x000000ffff667224 */ /* 0x000fc600078e0064 */
[----:B------:R-:W4:Y:S01]  /*3b900*/  LDL.LU R149, [R1+0x1ea4] ;  /* 0x001ea40001957983 */ /* 0x000f220000300800 */
[----:B------:R-:W-:-:S03]  /*3b910*/  IMAD.MOV.U32 R100, RZ, RZ, R68 ;  /* 0x000000ffff647224 */ /* 0x000fc600078e0044 */
[----:B------:R-:W2:Y:S01]  /*3b920*/  LDL.LU R147, [R1+0x1ea8] ;  /* 0x001ea80001937983 */ /* 0x000ea20000300800 */
[----:B------:R-:W-:-:S03]  /*3b930*/  SHF.R.S32.HI R68, RZ, 0x1f, R71 ;  /* 0x0000001fff447819 */ /* 0x000fc60000011447 */
[----:B------:R-:W3:Y:S04]  /*3b940*/  LDL.LU R145, [R1+0x1eac] ;  /* 0x001eac0001917983 */ /* 0x000ee80000300800 */
[----:B------:R-:W4:Y:S04]  /*3b950*/  LDL.LU R143, [R1+0x1eb0] ;  /* 0x001eb000018f7983 */ /* 0x000f280000300800 */
[----:B------:R-:W2:Y:S04]  /*3b960*/  LDL.LU R141, [R1+0x1eb4] ;  /* 0x001eb400018d7983 */ /* 0x000ea80000300800 */
[----:B------:R-:W3:Y:S04]  /*3b970*/  LDL.LU R139, [R1+0x1eb8] ;  /* 0x001eb800018b7983 */ /* 0x000ee80000300800 */
[----:B------:R-:W4:Y:S04]  /*3b980*/  LDL.LU R137, [R1+0x1ebc] ;  /* 0x001ebc0001897983 */ /* 0x000f280000300800 */
[----:B------:R-:W2:Y:S04]  /*3b990*/  LDL.LU R135, [R1+0x1ec0] ;  /* 0x001ec00001877983 */ /* 0x000ea80000300800 */
[----:B------:R-:W3:Y:S04]  /*3b9a0*/  LDL.LU R133, [R1+0x1ec4] ;  /* 0x001ec40001857983 */ /* 0x000ee80000300800 */
[----:B------:R-:W4:Y:S04]  /*3b9b0*/  LDL.LU R131, [R1+0x1ec8] ;  /* 0x001ec80001837983 */ /* 0x000f280000300800 */
[----:B------:R0:W-:Y:S04]  /*3b9c0*/  STL [R1+0x56c8], R68 ;  /* 0x0056c84401007387 */ /* 0x0001e80000100800 */
[----:B0-----:R-:W2:Y:S04]  /*3b9d0*/  LDL.LU R68, [R1+0x1e28] ;  /* 0x001e280001447983 */ /* 0x001ea80000300800 */
[----:B------:R0:W-:Y:S02]  /*3b9e0*/  STL [R1+0x56c4], R71 ;  /* 0x0056c44701007387 */ /* 0x0001e40000100800 */
[----:B0-----:R-:W-:-:S02]  /*3b9f0*/  IMAD.MOV.U32 R71, RZ, RZ, R100 ;  /* 0x000000ffff477224 */ /* 0x001fc400078e0064 */
[----:B------:R-:W-:Y:S01]  /*3ba00*/  IMAD.MOV.U32 R100, RZ, RZ, R70 ;  /* 0x000000ffff647224 */ /* 0x000fe200078e0046 */
[----:B------:R-:W-:-:S05]  /*3ba10*/  SHF.R.S32.HI R70, RZ, 0x1f, R73 ;  /* 0x0000001fff467819 */ /* 0x000fca0000011449 */
        /* <DEDUP_REMOVED lines=10> */
[----:B------:R-:W-:Y:S02]  /*3bac0*/  IMAD.MOV.U32 R106, RZ, RZ, R104 ;  /* 0x000000ffff6a7224 */ /* 0x000fe400078e0068 */
        /* <DEDUP_REMOVED lines=60> */
[----:B0-----:R-:W-:Y:S01]  /*3be90*/  IMAD.MOV.U32 R95, RZ, RZ, R94 ;  /* 0x000000ffff5f7224 */ /* 0x001fe200078e005e */
        /* <DEDUP_REMOVED lines=28> */
[----:B------:R0:W-:Y:S04]  /*3c060*/  STL [R1+0x5754], R107 ;  /* 0x0057546b01007387 */ /* 0x0001e80000100800 */
[----:B------:R-:W2:Y:S01]  /*3c070*/  LDL R56, [R1+0x1e30] ;  /* 0x001e300001387983 */ /* 0x000ea20000100800 */
[----:B0-----:R-:W-:Y:S01]  /*3c080*/  IMAD.MOV.U32 R107, RZ, RZ, R106 ;  /* 0x000000ffff6b7224 */ /* 0x001fe200078e006a */
[----:B------:R-:W-:-:S05]  /*3c090*/  SHF.R.S32.HI R106, RZ, 0x1f, R109 ;  /* 0x0000001fff6a7819 */ /* 0x000fca000001146d */
[----:B------:R0:W-:Y:S04]  /*3c0a0*/  STL [R1+0x5760], R106 ;  /* 0x0057606a01007387 */ /* 0x0001e80000100800 */
[----:B0-----:R-:W2:Y:S04]  /*3c0b0*/  LDL.LU R106, [R1+0x1c48] ;  /* 0x001c4800016a7983 */ /* 0x001ea80000300800 */
[----:B------:R0:W-:Y:S04]  /*3c0c0*/  STL [R1+0x575c], R109 ;  /* 0x00575c6d01007387 */ /* 0x0001e80000100800 */
[----:B0-----:R-:W2:Y:S01]  /*3c0d0*/  LDL R109, [R1+0x1e2c] ;  /* 0x001e2c00016d7983 */ /* 0x001ea20000100800 */
        /* <DEDUP_REMOVED lines=9> */
[----:B------:R-:W-:Y:S01]  /*3c170*/  SHF.R.S32.HI R108, RZ, 0x1f, R111 ;  /* 0x0000001fff6c7819 */ /* 0x000fe2000001146f */
[----:B------:R-:W-:Y:S02]  /*3c180*/  ULDC UR6, c[0x0][0x228] ;  /* 0x00008a0000067ab9 */ /* 0x000fe40000000800 */
        /* <DEDUP_REMOVED lines=28> */
[----:B------:R-:W-:Y:S02]  /*3c350*/  SHF.R.S32.HI R110, RZ, 0x1f, R113 ;  /* 0x0000001fff6e7819 */ /* 0x000fe40000011471 */
[----:B------:R-:W-:Y:S01]  /*3c360*/  VIADD R158, R159, UR5 ;  /* 0x000000059f9e7c36 */ /* 0x000fe20008000000 */
[----:B------:R-:W-:Y:S01]  /*3c370*/  ULDC UR5, c[0x0][0x248] ;  /* 0x0000920000057ab9 */ /* 0x000fe20000000800 */
[----:B------:R0:W-:Y:S01]  /*3c380*/  STL [R1+0x5768], R108 ;  /* 0x0057686c01007387 */ /* 0x0001e20000100800 */
[----:B------:R-:W-:Y:S01]  /*3c390*/  SHF.R.S32.HI R112, RZ, 0x1f, R115 ;  /* 0x0000001fff707819 */ /* 0x000fe20000011473 */
[----:B------:R-:W-:Y:S01]  /*3c3a0*/  VIADD R157, R158, UR5 ;  /* 0x000000059e9d7c36 */ /* 0x000fe20008000000 */
[----:B------:R-:W-:Y:S01]  /*3c3b0*/  ULDC UR5, c[0x0][0x248] ;  /* 0x0000920000057ab9 */ /* 0x000fe20000000800 */
[----:B------:R-:W-:Y:S01]  /*3c3c0*/  SHF.R.S32.HI R114, RZ, 0x1f, R117 ;  /* 0x0000001fff727819 */ /* 0x000fe20000011475 */
[----:B0-----:R-:W2:Y:S04]  /*3c3d0*/  LDL.LU R108, [R1+0x1c44] ;  /* 0x001c4400016c7983 */ /* 0x001ea80000300800 */
[----:B------:R-:W-:Y:S01]  /*3c3e0*/  STL [R1+0x5764], R111 ;  /* 0x0057646f01007387 */ /* 0x000fe20000100800 */
[----:B------:R-:W-:Y:S01]  /*3c3f0*/  VIADD R156, R157, UR5 ;  /* 0x000000059d9c7c36 */ /* 0x000fe20008000000 */
[----:B------:R-:W-:Y:S01]  /*3c400*/  SHF.R.S32.HI R116, RZ, 0x1f, R119 ;  /* 0x0000001fff747819 */ /* 0x000fe20000011477 */
[----:B------:R-:W-:Y:S01]  /*3c410*/  ULDC UR5, c[0x0][0x248] ;  /* 0x0000920000057ab9 */ /* 0x000fe20000000800 */
[----:B------:R0:W-:Y:S01]  /*3c420*/  STL [R1+0x5770], R110 ;  /* 0x0057706e01007387 */ /* 0x0001e20000100800 */
[----:B------:R-:W-:Y:S01]  /*3c430*/  VIADD R155, R156, UR5 ;  /* 0x000000059c9b7c36 */ /* 0x000fe20008000000 */
[----:B------:R-:W-:Y:S01]  /*3c440*/  SHF.R.S32.HI R118, RZ, 0x1f, R121 ;  /* 0x0000001fff767819 */ /* 0x000fe20000011479 */
[----:B------:R-:W-:Y:S01]  /*3c450*/  ULDC UR5, c[0x0][0x248] ;  /* 0x0000920000057ab9 */ /* 0x000fe20000000800 */
[----:B0-----:R-:W2:Y:S04]  /*3c460*/  LDL.LU R110, [R1+0x1c40] ;  /* 0x001c4000016e7983 */ /* 0x001ea80000300800 */
[----:B------:R-:W-:Y:S04]  /*3c470*/  STL [R1+0x576c], R113 ;  /* 0x00576c7101007387 */ /* 0x000fe80000100800 */
[----:B------:R0:W-:Y:S01]  /*3c480*/  STL [R1+0x5778], R112 ;  /* 0x0057787001007387 */ /* 0x0001e20000100800 */
[----:B------:R-:W-:Y:S01]  /*3c490*/  SHF.R.S32.HI R120, RZ, 0x1f, R123 ;  /* 0x0000001fff787819 */ /* 0x000fe2000001147b */
[----:B------:R-:W-:Y:S01]  /*3c4a0*/  VIADD R154, R155, UR5 ;  /* 0x000000059b9a7c36 */ /* 0x000fe20008000000 */
[----:B------:R-:W-:Y:S01]  /*3c4b0*/  ULDC UR5, c[0x0][0x248] ;  /* 0x0000920000057ab9 */ /* 0x000fe20000000800 */
[----:B0-----:R-:W2:Y:S04]  /*3c4c0*/  LDL.LU R112, [R1+0x1c3c] ;  /* 0x001c3c0001707983 */ /* 0x001ea80000300800 */
[----:B------:R-:W-:Y:S04]  /*3c4d0*/  STL [R1+0x5774], R115 ;  /* 0x0057747301007387 */ /* 0x000fe80000100800 */
[----:B------:R0:W-:Y:S01]  /*3c4e0*/  STL [R1+0x5780], R114 ;  /* 0x0057807201007387 */ /* 0x0001e20000100800 */
[----:B------:R-:W-:Y:S01]  /*3c4f0*/  SHF.R.S32.HI R122, RZ, 0x1f, R125 ;  /* 0x0000001fff7a7819 */ /* 0x000fe2000001147d */
[----:B------:R-:W-:Y:S01]  /*3c500*/  VIADD R153, R154, UR5 ;  /* 0x000000059a997c36 */ /* 0x000fe20008000000 */
[----:B------:R-:W-:Y:S01]  /*3c510*/  SHF.R.S32.HI R124, RZ, 0x1f, R127 ;  /* 0x0000001fff7c7819 */ /* 0x000fe2000001147f */
[----:B------:R-:W-:Y:S01]  /*3c520*/  ULDC UR5, c[0x0][0x248] ;  /* 0x0000920000057ab9 */ /* 0x000fe20000000800 */
[----:B0-----:R-:W2:Y:S04]  /*3c530*/  LDL.LU R114, [R1+0x1c38] ;  /* 0x001c380001727983 */ /* 0x001ea80000300800 */
[----:B------:R-:W-:Y:S04]  /*3c540*/  STL [R1+0x577c], R117 ;  /* 0x00577c7501007387 */ /* 0x000fe80000100800 */
[----:B------:R0:W-:Y:S01]  /*3c550*/  STL [R1+0x5788], R116 ;  /* 0x0057887401007387 */ /* 0x0001e20000100800 */
[----:B------:R-:W-:Y:S01]  /*3c560*/  VIADD R23, R153, UR5 ;  /* 0x0000000599177c36 */ /* 0x000fe20008000000 */
[----:B------:R-:W-:Y:S01]  /*3c570*/  SHF.R.S32.HI R126, RZ, 0x1f, R129 ;  /* 0x0000001fff7e7819 */ /* 0x000fe20000011481 */
[----:B------:R-:W-:Y:S01]  /*3c580*/  ULDC UR5, c[0x0][0x248] ;  /* 0x0000920000057ab9 */ /* 0x000fe20000000800 */
[----:B0-----:R-:W2:Y:S04]  /*3c590*/  LDL.LU R116, [R1+0x1c34] ;  /* 0x001c340001747983 */ /* 0x001ea80000300800 */
[----:B------:R-:W-:Y:S04]  /*3c5a0*/  STL [R1+0x5784], R119 ;  /* 0x0057847701007387 */ /* 0x000fe80000100800 */
[----:B------:R0:W-:Y:S01]  /*3c5b0*/  STL [R1+0x5790], R118 ;  /* 0x0057907601007387 */ /* 0x0001e20000100800 */
[----:B----4-:R-:W-:-:S03]  /*3c5c0*/  SHF.R.S32.HI R128, RZ, 0x1f, R131 ;  /* 0x0000001fff807819 */ /* 0x010fc60000011483 */
[----:B0-----:R-:W4:Y:S04]  /*3c5d0*/  LDL.LU R118, [R1+0x1c30] ;  /* 0x001c300001767983 */ /* 0x001f280000300800 */
[----:B------:R-:W-:Y:S04]  /*3c5e0*/  STL [R1+0x578c], R121 ;  /* 0x00578c7901007387 */ /* 0x000fe80000100800 */
[----:B------:R0:W-:Y:S01]  /*3c5f0*/  STL [R1+0x5798], R120 ;  /* 0x0057987801007387 */ /* 0x0001e20000100800 */
[----:B------:R-:W-:Y:S01]  /*3c600*/  VIADD R22, R23, UR5 ;  /* 0x0000000517167c36 */ /* 0x000fe20008000000 */
[----:B---3--:R-:W-:Y:S01]  /*3c610*/  SHF.R.S32.HI R130, RZ, 0x1f, R133 ;  /* 0x0000001fff827819 */ /* 0x008fe20000011485 */
[----:B------:R-:W-:Y:S01]  /*3c620*/  ULDC UR5, c[0x0][0x248] ;  /* 0x0000920000057ab9 */ /* 0x000fe20000000800 */
[----:B0-----:R-:W3:Y:S04]  /*3c630*/  LDL.LU R120, [R1+0x1c2c] ;  /* 0x001c2c0001787983 */ /* 0x001ee80000300800 */
[----:B------:R-:W-:Y:S04]  /*3c640*/  STL [R1+0x5794], R123 ;  /* 0x0057947b01007387 */ /* 0x000fe80000100800 */
[----:B------:R0:W-:Y:S01]  /*3c650*/  STL [R1+0x57a0], R122 ;  /* 0x0057a07a01007387 */ /* 0x0001e20000100800 */
[----:B--2---:R-:W-:Y:S01]  /*3c660*/  SHF.R.S32.HI R132, RZ, 0x1f, R135 ;  /* 0x0000001fff847819 */ /* 0x004fe20000011487 */
[----:B------:R-:W-:Y:S01]  /*3c670*/  VIADD R21, R22, UR5 ;  /* 0x0000000516157c36 */ /* 0x000fe20008000000 */
[----:B------:R-:W-:Y:S01]  /*3c680*/  SHF.R.S32.HI R134, RZ, 0x1f, R137 ;  /* 0x0000001fff867819 */ /* 0x000fe20000011489 */
[----:B------:R-:W-:Y:S01]  /*3c690*/  ULDC UR5, c[0x0][0x228] ;  /* 0x00008a0000057ab9 */ /* 0x000fe20000000800 */
[----:B0-----:R-:W2:Y:S04]  /*3c6a0*/  LDL.LU R122, [R1+0x1c28] ;  /* 0x001c2800017a7983 */ /* 0x001ea80000300800 */
[----:B------:R-:W-:Y:S04]  /*3c6b0*/  STL [R1+0x579c], R125 ;  /* 0x00579c7d01007387 */ /* 0x000fe80000100800 */
[----:B------:R0:W-:Y:S01]  /*3c6c0*/  STL [R1+0x57a8], R124 ;  /* 0x0057a87c01007387 */ /* 0x0001e20000100800 */
[----:B------:R-:W-:-:S03]  /*3c6d0*/  SHF.R.S32.HI R136, RZ, 0x1f, R139 ;  /* 0x0000001fff887819 */ /* 0x000fc6000001148b */
[----:B0-----:R-:W4:Y:S04]  /*3c6e0*/  LDL.LU R124, [R1+0x1c24] ;  /* 0x001c2400017c7983 */ /* 0x001f280000300800 */
[----:B------:R-:W-:Y:S04]  /*3c6f0*/  STL [R1+0x57a4], R127 ;  /* 0x0057a47f01007387 */ /* 0x000fe80000100800 */
[----:B------:R-:W-:Y:S04]  /*3c700*/  STL [R1+0x57b0], R126 ;  /* 0x0057b07e01007387 */ /* 0x000fe80000100800 */
[----:B------:R-:W-:Y:S04]  /*3c710*/  STL [R1+0x57ac], R129 ;  /* 0x0057ac8101007387 */ /* 0x000fe80000100800 */
[----:B------:R-:W-:Y:S04]  /*3c720*/  STL [R1+0x57b8], R128 ;  /* 0x0057b88001007387 */ /* 0x000fe80000100800 */
[----:B------:R-:W-:Y:S01]  /*3c730*/  STL [R1+0x57b4], R131 ;  /* 0x0057b48301007387 */ /* 0x000fe20000100800 */
[----:B------:R-:W-:Y:S01]  /*3c740*/  VIADD R20, R21, UR7 ;  /* 0x0000000715147c36 */ /* 0x000fe20008000000 */
[----:B------:R-:W-:Y:S01]  /*3c750*/  SHF.R.S32.HI R138, RZ, 0x1f, R141 ;  /* 0x0000001fff8a7819 */ /* 0x000fe2000001148d */
[----:B------:R-:W-:Y:S01]  /*3c760*/  ULDC UR7, c[0x0][0x248] ;  /* 0x0000920000077ab9 */ /* 0x000fe20000000800 */
[----:B------:R-:W-:Y:S04]  /*3c770*/  STL [R1+0x57c0], R130 ;  /* 0x0057c08201007387 */ /* 0x000fe80000100800 */
[----:B------:R-:W-:Y:S01]  /*3c780*/  STL [R1+0x57bc], R133 ;  /* 0x0057bc8501007387 */ /* 0x000fe20000100800 */
[----:B------:R-:W-:-:S03]  /*3c790*/  SHF.R.S32.HI R142, RZ, 0x1f, R145 ;  /* 0x0000001fff8e7819 */ /* 0x000fc60000011491 */
[----:B------:R-:W-:Y:S01]  /*3c7a0*/  STL [R1+0x57c8], R132 ;  /* 0x0057c88401007387 */ /* 0x000fe20000100800 */
[----:B------:R-:W-:-:S03]  /*3c7b0*/  SHF.R.S32.HI R144, RZ, 0x1f, R147 ;  /* 0x0000001fff907819 */ /* 0x000fc60000011493 */
[----:B------:R-:W-:Y:S01]  /*3c7c0*/  STL [R1+0x57c4], R135 ;  /* 0x0057c48701007387 */ /* 0x000fe20000100800 */
[----:B------:R-:W-:Y:S01]  /*3c7d0*/  VIADD R19, R20, UR7 ;  /* 0x0000000714137c36 */ /* 0x000fe20008000000 */
[----:B------:R-:W-:Y:S01]  /*3c7e0*/  SHF.R.S32.HI R146, RZ, 0x1f, R149 ;  /* 0x0000001fff927819 */ /* 0x000fe20000011495 */
[----:B------:R-:W-:Y:S01]  /*3c7f0*/  ULDC UR7, c[0x0][0x248] ;  /* 0x0000920000077ab9 */ /* 0x000fe20000000800 */
[----:B------:R-:W-:Y:S01]  /*3c800*/  STL [R1+0x57d0], R134 ;  /* 0x0057d08601007387 */ /* 0x000fe20000100800 */
[----:B------:R-:W-:-:S03]  /*3c810*/  SHF.R.S32.HI R148, RZ, 0x1f, R151 ;  /* 0x0000001fff947819 */ /* 0x000fc60000011497 */
        /* <DEDUP_REMOVED lines=8> */
[----:B------:R-:W-:Y:S04]  /*3c8a0*/  STL [R1+0x57e4], R138 ;  /* 0x0057e48a01007387 */ /* 0x000fe80000100800 */
[----:B------:R-:W-:Y:S04]  /*3c8b0*/  STL [R1+0x57e0], R141 ;  /* 0x0057e08d01007387 */ /* 0x000fe80000100800 */
[----:B------:R-:W-:Y:S01]  /*3c8c0*/  STL.64 [R1+0x57e8], R142 ;  /* 0x0057e88e01007387 */ /* 0x000fe20000100a00 */
[----:B------:R-:W-:-:S03]  /*3c8d0*/  SHF.R.S32.HI R31, RZ, 0x1f, R59 ;  /* 0x0000001fff1f7819 */ /* 0x000fc6000001143b */
[----:B------:R-:W-:Y:S01]  /*3c8e0*/  STL.64 [R1+0x57f0], R144 ;  /* 0x0057f09001007387 */ /* 0x000fe20000100a00 */
[----:B------:R-:W-:Y:S01]  /*3c8f0*/  VIADD R17, R18, UR7 ;  /* 0x0000000712117c36 */ /* 0x000fe20008000000 */
[----:B------:R-:W-:Y:S01]  /*3c900*/  SHF.R.S32.HI R24, RZ, 0x1f, R38 ;  /* 0x0000001fff187819 */ /* 0x000fe20000011426 */
[----:B------:R-:W-:Y:S01]  /*3c910*/  ULDC UR7, c[0x0][0x248] ;  /* 0x0000920000077ab9 */ /* 0x000fe20000000800 */
[----:B------:R-:W-:Y:S01]  /*3c920*/  STL.64 [R1+0x57f8], R146 ;  /* 0x0057f89201007387 */ /* 0x000fe20000100a00 */
[----:B------:R-:W-:-:S03]  /*3c930*/  SHF.R.S32.HI R25, RZ, 0x1f, R26 ;  /* 0x0000001fff197819 */ /* 0x000fc6000001141a */
[----:B------:R-:W-:Y:S01]  /*3c940*/  STL.64 [R1+0x5800], R148 ;  /* 0x0058009401007387 */ /* 0x000fe20000100a00 */
[----:B------:R-:W-:-:S03]  /*3c950*/  SHF.R.S32.HI R27, RZ, 0x1f, R30 ;  /* 0x0000001fff1b7819 */ /* 0x000fc6000001141e */
[----:B------:R-:W-:Y:S01]  /*3c960*/  STL.64 [R1+0x5808], R150 ;  /* 0x0058089601007387 */ /* 0x000fe20000100a00 */
[----:B------:R-:W-:-:S03]  /*3c970*/  SHF.R.S32.HI R32, RZ, 0x1f, R49 ;  /* 0x0000001fff207819 */ /* 0x000fc60000011431 */
[----:B------:R-:W-:Y:S01]  /*3c980*/  STL.64 [R1+0x5810], R244 ;  /* 0x005810f401007387 */ /* 0x000fe20000100a00 */
[----:B------:R-:W-:-:S03]  /*3c990*/  SHF.R.S32.HI R34, RZ, 0x1f, R69 ;  /* 0x0000001fff227819 */ /* 0x000fc60000011445 */
[----:B------:R0:W-:Y:S01]  /*3c9a0*/  STL.64 [R1+0x5818], R246 ;  /* 0x005818f601007387 */ /* 0x0001e20000100a00 */
[----:B------:R-:W-:Y:S01]  /*3c9b0*/  VIADD R16, R17, UR7 ;  /* 0x0000000711107c36 */ /* 0x000fe20008000000 */
[----:B------:R-:W-:Y:S01]  /*3c9c0*/  SHF.R.S32.HI R67, RZ, 0x1f, R35 ;  /* 0x0000001fff437819 */ /* 0x000fe20000011423 */
[----:B------:R-:W-:Y:S01]  /*3c9d0*/  ULDC UR7, c[0x0][0x248] ;  /* 0x0000920000077ab9 */ /* 0x000fe20000000800 */
[----:B------:R-:W-:Y:S01]  /*3c9e0*/  STL.64 [R1+0x5820], R44 ;  /* 0x0058202c01007387 */ /* 0x000fe20000100a00 */
[----:B------:R-:W-:-:S03]  /*3c9f0*/  SHF.R.S32.HI R152, RZ, 0x1f, R246 ;  /* 0x0000001fff987819 */ /* 0x000fc600000114f6 */
[----:B------:R-:W-:Y:S01]  /*3ca00*/  STL.64 [R1+0x5828], R38 ;  /* 0x0058282601007387 */ /* 0x000fe20000100a00 */
[----:B------:R-:W-:-:S03]  /*3ca10*/  SHF.R.S32.HI R46, RZ, 0x1f, R44 ;  /* 0x0000001fff2e7819 */ /* 0x000fc6000001142c */
[----:B------:R1:W-:Y:S01]  /*3ca20*/  STL.64 [R1+0x5830], R30 ;  /* 0x0058301e01007387 */ /* 0x0003e20000100a00 */
[----:B------:R-:W-:Y:S01]  /*3ca30*/  SHF.R.S32.HI R65, RZ, 0x1f, R62 ;  /* 0x0000001fff417819 */ /* 0x000fe2000001143e */
[----:B0-----:R-:W-:Y:S02]  /*3ca40*/  IMAD.MOV.U32 R246, RZ, RZ, R91 ;  /* 0x000000fffff67224 */ /* 0x001fe400078e005b */
[----:B------:R-:W-:Y:S01]  /*3ca50*/  STL.64 [R1+0x5840], R24 ;  /* 0x0058401801007387 */ /* 0x000fe20000100a00 */
[----:B------:R-:W-:Y:S01]  /*3ca60*/  VIADD R15, R16, UR7 ;  /* 0x00000007100f7c36 */ /* 0x000fe20008000000 */
[----:B------:R-:W-:Y:S01]  /*3ca70*/  SHF.R.S32.HI R36, RZ, 0x1f, R33 ;  /* 0x0000001fff247819 */ /* 0x000fe20000011421 */
[----:B------:R-:W-:Y:S01]  /*3ca80*/  ULDC UR7, c[0x0][0x248] ;  /* 0x0000920000077ab9 */ /* 0x000fe20000000800 */
[----:B------:R0:W-:Y:S01]  /*3ca90*/  STL.64 [R1+0x5838], R26 ;  /* 0x0058381a01007387 */ /* 0x0001e20000100a00 */
[----:B------:R-:W-:-:S03]  /*3caa0*/  SHF.R.S32.HI R37, RZ, 0x1f, R57 ;  /* 0x0000001fff257819 */ /* 0x000fc60000011439 */
[----:B------:R0:W-:Y:S01]  /*3cab0*/  STL.64 [R1+0x5848], R32 ;  /* 0x0058482001007387 */ /* 0x0001e20000100a00 */
[----:B------:R-:W-:Y:S01]  /*3cac0*/  SHF.R.S32.HI R40, RZ, 0x1f, R47 ;  /* 0x0000001fff287819 */ /* 0x000fe2000001142f */
[----:B-1----:R-:W-:Y:S02]  /*3cad0*/  IMAD.MOV.U32 R30, RZ, RZ, R85 ;  /* 0x000000ffff1e7224 */ /* 0x002fe400078e0055 */
[----:B------:R-:W-:Y:S01]  /*3cae0*/  STL.64 [R1+0x5850], R34 ;  /* 0x0058502201007387 */ /* 0x000fe20000100a00 */
[----:B------:R-:W-:Y:S01]  /*3caf0*/  SHF.R.S32.HI R140, RZ, 0x1f, R143 ;  /* 0x0000001fff8c7819 */ /* 0x000fe2000001148f */
[----:B------:R-:W-:Y:S02]  /*3cb00*/  IMAD.MOV.U32 R143, RZ, RZ, R87 ;  /* 0x000000ffff8f7224 */ /* 0x000fe400078e0057 */
[----:B------:R1:W-:Y:S01]  /*3cb10*/  STL.64 [R1+0x5858], R66 ;  /* 0x0058584201007387 */ /* 0x0003e20000100a00 */
[----:B0-----:R-:W-:Y:S02]  /*3cb20*/  IMAD.MOV.U32 R26, RZ, RZ, R81 ;  /* 0x000000ffff1a7224 */ /* 0x001fe400078e0051 */
[----:B------:R-:W-:Y:S01]  /*3cb30*/  IMAD.MOV.U32 R32, RZ, RZ, R79 ;  /* 0x000000ffff207224 */ /* 0x000fe200078e004f */
[----:B------:R-:W-:Y:S01]  /*3cb40*/  STL.64 [R1+0x5860], R46 ;  /* 0x0058602e01007387 */ /* 0x000fe20000100a00 */
[----:B------:R-:W-:Y:S01]  /*3cb50*/  SHF.R.S32.HI R42, RZ, 0x1f, R41 ;  /* 0x0000001fff2a7819 */ /* 0x000fe20000011429 */
[----:B------:R-:W-:Y:S01]  /*3cb60*/  IMAD.MOV.U32 R33, RZ, RZ, R89 ;  /* 0x000000ffff217224 */ /* 0x000fe200078e0059 */
[----:B------:R-:W-:Y:S01]  /*3cb70*/  SHF.R.S32.HI R43, RZ, 0x1f, R8 ;  /* 0x0000001fff2b7819 */ /* 0x000fe20000011408 */
[----:B------:R0:W-:Y:S01]  /*3cb80*/  STL.64 [R1+0x5868], R64 ;  /* 0x0058684001007387 */ /* 0x0001e20000100a00 */
[----:B-1----:R-:W-:-:S02]  /*3cb90*/  IMAD.MOV.U32 R67, RZ, RZ, R246 ;  /* 0x000000ffff437224 */ /* 0x002fc400078e00f6 */
[----:B------:R-:W-:Y:S01]  /*3cba0*/  IMAD.MOV.U32 R246, RZ, RZ, R14 ;  /* 0x000000fffff67224 */ /* 0x000fe200078e000e */
[----:B------:R-:W-:Y:S01]  /*3cbb0*/  STL.64 [R1+0x5870], R36 ;  /* 0x0058702401007387 */ /* 0x000fe20000100a00 */
[----:B------:R-:W-:Y:S01]  /*3cbc0*/  VIADD R14, R15, UR7 ;  /* 0x000000070f0e7c36 */ /* 0x000fe20008000000 */
[----:B------:R-:W-:Y:S01]  /*3cbd0*/  SHF.R.S32.HI R24, RZ, 0x1f, R109 ;  /* 0x0000001fff187819 */ /* 0x000fe2000001146d */
[----:B------:R-:W-:Y:S01]  /*3cbe0*/  IMAD.MOV.U32 R34, RZ, RZ, R33 ;  /* 0x000000ffff227224 */ /* 0x000fe200078e0021 */
[----:B------:R1:W-:Y:S01]  /*3cbf0*/  STL.64 [R1+0x5878], R40 ;  /* 0x0058782801007387 */ /* 0x0003e20000100a00 */
[----:B0-----:R-:W-:Y:S02]  /*3cc00*/  IMAD.MOV.U32 R65, RZ, RZ, R32 ;  /* 0x000000ffff417224 */ /* 0x001fe400078e0020 */
[----:B------:R-:W-:Y:S01]  /*3cc10*/  IMAD.MOV.U32 R32, RZ, RZ, R26 ;  /* 0x000000ffff207224 */ /* 0x000fe200078e001a */
[----:B------:R-:W-:Y:S01]  /*3cc20*/  STL.64 [R1+0x5880], R48 ;  /* 0x0058803001007387 */ /* 0x000fe20000100a00 */
[----:B------:R-:W-:Y:S01]  /*3cc30*/  IMAD.MOV.U32 R26, RZ, RZ, R30 ;  /* 0x000000ffff1a7224 */ /* 0x000fe200078e001e */
[----:B------:R-:W-:Y:S01]  /*3cc40*/  SHF.R.S32.HI R33, RZ, 0x1f, R29 ;  /* 0x0000001fff217819 */ /* 0x000fe2000001141d */
[----:B------:R-:W-:Y:S01]  /*3cc50*/  IMAD.MOV.U32 R30, RZ, RZ, R143 ;  /* 0x000000ffff1e7224 */ /* 0x000fe200078e008f */
[----:B------:R0:W-:Y:S01]  /*3cc60*/  STL.64 [R1+0x5888], R42 ;  /* 0x0058882a01007387 */ /* 0x0001e20000100a00 */
[----:B------:R-:W-:Y:S01]  /*3cc70*/  IMAD.MOV.U32 R143, RZ, RZ, R29 ;  /* 0x000000ffff8f7224 */ /* 0x000fe200078e001d */
[----:B------:R-:W-:-:S02]  /*3cc80*/  SHF.R.S32.HI R29, RZ, 0x1f, R14 ;  /* 0x0000001fff1d7819 */ /* 0x000fc4000001140e */
[C---:B-1----:R-:W-:Y:S01]  /*3cc90*/  IADD3 R40, P4, R14.reuse, R0, RZ ;  /* 0x000000000e287210 */ /* 0x042fe20007f9e0ff */
[----:B------:R-:W3:Y:S04]  /*3cca0*/  LDL.LU R126, [R1+0x1c20] ;  /* 0x001c2000017e7983 */ /* 0x000ee80000300800 */
[----:B------:R-:W-:Y:S01]  /*3ccb0*/  STL [R1+0x1a20], R24 ;  /* 0x001a201801007387 */ /* 0x000fe20000100800 */
[----:B0-----:R-:W-:-:S03]  /*3ccc0*/  IADD3 R42, P2, R14, R6, RZ ;  /* 0x000000060e2a7210 */ /* 0x001fc60007f5e0ff */
[----:B------:R-:W2:Y:S01]  /*3ccd0*/  LDL.LU R141, [R1+0x1c04] ;  /* 0x001c0400018d7983 */ /* 0x000ea20000300800 */
[----:B------:R-:W-:-:S03]  /*3cce0*/  IMAD.X R41, R29, 0x1, R7, P4 ;  /* 0x000000011d297824 */ /* 0x000fc600020e0607 */
[----:B------:R-:W4:Y:S01]  /*3ccf0*/  LDL.LU R136, [R1+0x1c0c] ;  /* 0x001c0c0001887983 */ /* 0x000f220000300800 */
[----:B------:R-:W-:-:S03]  /*3cd00*/  IMAD.X R43, R29, 0x1, R5, P2 ;  /* 0x000000011d2b7824 */ /* 0x000fc600010e0605 */
[----:B------:R-:W3:Y:S01]  /*3cd10*/  LDL.LU R134, [R1+0x1c10] ;  /* 0x001c100001867983 */ /* 0x000ee20000300800 */
[----:B------:R-:W-:-:S03]  /*3cd20*/  SHF.R.S32.HI R60, RZ, 0x1f, R48 ;  /* 0x0000001fff3c7819 */ /* 0x000fc60000011430 */
[----:B------:R-:W3:Y:S01]  /*3cd30*/  LDL.LU R132, [R1+0x1c14] ;  /* 0x001c140001847983 */ /* 0x000ee20000300800 */
[----:B------:R-:W-:-:S03]  /*3cd40*/  IADD3 R48, P1, R14, R2, RZ ;  /* 0x000000020e307210 */ /* 0x000fc60007f3e0ff */
[----:B------:R-:W3:Y:S04]  /*3cd50*/  LDL.LU R130, [R1+0x1c18] ;  /* 0x001c180001827983 */ /* 0x000ee80000300800 */
[----:B------:R-:W3:Y:S04]  /*3cd60*/  LDL.LU R128, [R1+0x1c1c] ;  /* 0x001c1c0001807983 */ /* 0x000ee80000300800 */
[----:B------:R0:W-:Y:S04]  /*3cd70*/  STL.64 [R1+0x4620], R42 ;  /* 0x0046202a01007387 */ /* 0x0001e80000100a00 */
[----:B------:R1:W-:Y:S01]  /*3cd80*/  STL.64 [R1+0x4618], R40 ;  /* 0x0046182801007387 */ /* 0x0003e20000100a00 */
[----:B------:R-:W-:Y:S01]  /*3cd90*/  IMAD.X R49, R29, 0x1, R13, P1 ;  /* 0x000000011d317824 */ /* 0x000fe200008e060d */
[----:B0-----:R-:W-:-:S02]  /*3cda0*/  IADD3 R42, P2, R15, R4, RZ ;  /* 0x000000040f2a7210 */ /* 0x001fc40007f5e0ff */
[----:B-1----:R-:W-:Y:S02]  /*3cdb0*/  SHF.R.S32.HI R41, RZ, 0x1f, R15 ;  /* 0x0000001fff297819 */ /* 0x002fe4000001140f */
[----:B------:R0:W-:Y:S03]  /*3cdc0*/  STL.64 [R1+0x4610], R48 ;  /* 0x0046103001007387 */ /* 0x0001e60000100a00 */
[----:B------:R-:W-:Y:S01]  /*3cdd0*/  IMAD.X R43, R41, 0x1, R3, P2 ;  /* 0x00000001292b7824 */ /* 0x000fe200010e0603 */
[----:B------:R-:W-:-:S04]  /*3cde0*/  IADD3 R40, P4, R15, R6, RZ ;  /* 0x000000060f287210 */ /* 0x000fc80007f9e0ff */
[----:B------:R1:W-:Y:S01]  /*3cdf0*/  STL.64 [R1+0x4608], R42 ;  /* 0x0046082a01007387 */ /* 0x0003e20000100a00 */
[C---:B0-----:R-:W-:Y:S02]  /*3ce00*/  IADD3 R48, P1, R15.reuse, R0, RZ ;  /* 0x000000000f307210 */ /* 0x041fe40007f3e0ff */
[----:B-1----:R-:W-:Y:S01]  /*3ce10*/  IADD3 R42, P2, R15, R2, RZ ;  /* 0x000000020f2a7210 */ /* 0x002fe20007f5e0ff */
[----:B------:R-:W-:-:S04]  /*3ce20*/  IMAD.MOV.U32 R15, RZ, RZ, R41 ;  /* 0x000000ffff0f7224 */ /* 0x000fc800078e0029 */
[C---:B------:R-:W-:Y:S02]  /*3ce30*/  IMAD.X R41, R15.reuse, 0x1, R5, P4 ;  /* 0x000000010f297824 */ /* 0x040fe400020e0605 */
[C---:B------:R-:W-:Y:S02]  /*3ce40*/  IMAD.X R49, R15.reuse, 0x1, R7, P1 ;  /* 0x000000010f317824 */ /* 0x040fe400008e0607 */
[----:B------:R-:W-:Y:S01]  /*3ce50*/  IMAD.X R43, R15, 0x1, R13, P2 ;  /* 0x000000010f2b7824 */ /* 0x000fe200010e060d */
[----:B------:R0:W-:Y:S01]  /*3ce60*/  STL.64 [R1+0x4600], R40 ;  /* 0x0046002801007387 */ /* 0x0001e20000100a00 */
[----:B------:R-:W-:-:S03]  /*3ce70*/  SHF.R.S32.HI R15, RZ, 0x1f, R16 ;  /* 0x0000001fff0f7819 */ /* 0x000fc60000011410 */
[----:B------:R1:W-:Y:S01]  /*3ce80*/  STL.64 [R1+0x45f8], R48 ;  /* 0x0045f83001007387 */ /* 0x0003e20000100a00 */
[----:B0-----:R-:W-:-:S03]  /*3ce90*/  IADD3 R40, P4, R16, R4, RZ ;  /* 0x0000000410287210 */ /* 0x001fc60007f9e0ff */
[----:B------:R0:W-:Y:S02]  /*3cea0*/  STL.64 [R1+0x45f0], R42 ;  /* 0x0045f02a01007387 */ /* 0x0001e40000100a00 */
[----:B------:R-:W-:Y:S01]  /*3ceb0*/  IMAD.X R41, R15, 0x1, R3, P4 ;  /* 0x000000010f297824 */ /* 0x000fe200020e0603 */
[----:B-1----:R-:W-:-:S04]  /*3cec0*/  IADD3 R48, P1, R16, R6, RZ ;  /* 0x0000000610307210 */ /* 0x002fc80007f3e0ff */
[----:B------:R1:W-:Y:S01]  /*3ced0*/  STL.64 [R1+0x45e8], R40 ;  /* 0x0045e82801007387 */ /* 0x0003e20000100a00 */
[C---:B0-----:R-:W-:Y:S02]  /*3cee0*/  IADD3 R42, P2, R16.reuse, R0, RZ ;  /* 0x00000000102a7210 */ /* 0x041fe40007f5e0ff */
[----:B-1----:R-:W-:Y:S01]  /*3cef0*/  IADD3 R40, P4, R16, R2, RZ ;  /* 0x0000000210287210 */ /* 0x002fe20007f9e0ff */
[----:B------:R-:W-:-:S04]  /*3cf00*/  IMAD.MOV.U32 R16, RZ, RZ, R15 ;  /* 0x000000ffff107224 */ /* 0x000fc800078e000f */
[----:B------:R-:W-:Y:S01]  /*3cf10*/  IMAD.X R49, R16, 0x1, R5, P1 ;  /* 0x0000000110317824 */ /* 0x000fe200008e0605 */
[----:B------:R-:W-:-:S04]  /*3cf20*/  SHF.R.S32.HI R15, RZ, 0x1f, R17 ;  /* 0x0000001fff0f7819 */ /* 0x000fc80000011411 */
[----:B------:R0:W-:Y:S01]  /*3cf30*/  STL.64 [R1+0x45e0], R48 ;  /* 0x0045e03001007387 */ /* 0x0001e20000100a00 */
[C---:B------:R-:W-:Y:S02]  /*3cf40*/  IMAD.X R43, R16.reuse, 0x1, R7, P2 ;  /* 0x00000001102b7824 */ /* 0x040fe400010e0607 */
[----:B------:R-:W-:Y:S01]  /*3cf50*/  IMAD.X R41, R16, 0x1, R13, P4 ;  /* 0x0000000110297824 */ /* 0x000fe200020e060d */
[----:B0-----:R-:W-:Y:S02]  /*3cf60*/  IADD3 R48, P1, R17, R4, RZ ;  /* 0x0000000411307210 */ /* 0x001fe40007f3e0ff */
[----:B------:R0:W-:Y:S03]  /*3cf70*/  STL.64 [R1+0x45d8], R42 ;  /* 0x0045d82a01007387 */ /* 0x0001e60000100a00 */
[----:B------:R-:W-:Y:S01]  /*3cf80*/  IMAD.X R49, R15, 0x1, R3, P1 ;  /* 0x000000010f317824 */ /* 0x000fe200008e0603 */
[----:B------:R1:W-:Y:S04]  /*3cf90*/  STL.64 [R1+0x45d0], R40 ;  /* 0x0045d02801007387 */ /* 0x0003e80000100a00 */
[----:B------:R1:W-:Y:S01]  /*3cfa0*/  STL.64 [R1+0x45c8], R48 ;  /* 0x0045c83001007387 */ /* 0x0003e20000100a00 */
[----:B0-----:R-:W-:-:S02]  /*3cfb0*/  IADD3 R42, P2, R17, R6, RZ ;  /* 0x00000006112a7210 */ /* 0x001fc40007f5e0ff */
[C---:B-1----:R-:W-:Y:S02]  /*3cfc0*/  IADD3 R40, P4, R17.reuse, R0, RZ ;  /* 0x0000000011287210 */ /* 0x042fe40007f9e0ff */
[----:B------:R-:W-:Y:S01]  /*3cfd0*/  IADD3 R48, P1, R17, R2, RZ ;  /* 0x0000000211307210 */ /* 0x000fe20007f3e0ff */
[C---:B------:R-:W-:Y:S01]  /*3cfe0*/  IMAD.X R43, R15.reuse, 0x1, R5, P2 ;  /* 0x000000010f2b7824 */ /* 0x040fe200010e0605 */
[C---:B------:R-:W-:Y:S01]  /*3cff0*/  IADD3 R16, P2, R18.reuse, R4, RZ ;  /* 0x0000000412107210 */ /* 0x040fe20007f5e0ff */
[C---:B------:R-:W-:Y:S02]  /*3d000*/  IMAD.X R41, R15.reuse, 0x1, R7, P4 ;  /* 0x000000010f297824 */ /* 0x040fe400020e0607 */
[----:B------:R-:W-:Y:S01]  /*3d010*/  IMAD.X R49, R15, 0x1, R13, P1 ;  /* 0x000000010f317824 */ /* 0x000fe200008e060d */
[----:B------:R-:W-:Y:S01]  /*3d020*/  SHF.R.S32.HI R15, RZ, 0x1f, R18 ;  /* 0x0000001fff0f7819 */ /* 0x000fe20000011412 */
[----:B------:R0:W-:Y:S04]  /*3d030*/  STL.64 [R1+0x45c0], R42 ;  /* 0x0045c02a01007387 */ /* 0x0001e80000100a00 */
[----:B------:R-:W-:Y:S01]  /*3d040*/  IMAD.X R17, R15, 0x1, R3, P2 ;  /* 0x000000010f117824 */ /* 0x000fe200010e0603 */
[----:B0-----:R-:W3:Y:S04]  /*3d050*/  LDL.LU.64 R42, [R1+0x5888] ;  /* 0x00588800012a7983 */ /* 0x001ee80000300a00 */
[----:B------:R0:W-:Y:S04]  /*3d060*/  STL.64 [R1+0x45b8], R40 ;  /* 0x0045b82801007387 */ /* 0x0001e80000100a00 */
[----:B------:R1:W-:Y:S04]  /*3d070*/  STL.64 [R1+0x45b0], R48 ;  /* 0x0045b03001007387 */ /* 0x0003e80000100a00 */
[----:B------:R1:W-:Y:S01]  /*3d080*/  STL.64 [R1+0x45a8], R16 ;  /* 0x0045a81001007387 */ /* 0x0003e20000100a00 */
[----:B0-----:R-:W-:-:S02]  /*3d090*/  IADD3 R40, P4, R18, R6, RZ ;  /* 0x0000000612287210 */ /* 0x001fc40007f9e0ff */
[----:B-1----:R-:W-:-:S03]  /*3d0a0*/  IADD3 R48, P1, R18, R0, RZ ;  /* 0x0000000012307210 */ /* 0x002fc60007f3e0ff */
[C---:B------:R-:W-:Y:S01]  /*3d0b0*/  IMAD.X R41, R15.reuse, 0x1, R5, P4 ;  /* 0x000000010f297824 */ /* 0x040fe200020e0605 */
[----:B------:R-:W-:Y:S01]  /*3d0c0*/  IADD3 R16, P2, R18, R2, RZ ;  /* 0x0000000212107210 */ /* 0x000fe20007f5e0ff */
[----:B------:R-:W-:-:S03]  /*3d0d0*/  IMAD.X R49, R15, 0x1, R7, P1 ;  /* 0x000000010f317824 */ /* 0x000fc600008e0607 */
[----:B------:R0:W-:Y:S01]  /*3d0e0*/  STL.64 [R1+0x45a0], R40 ;  /* 0x0045a02801007387 */ /* 0x0001e20000100a00 */
[----:B------:R-:W-:Y:S01]  /*3d0f0*/  SHF.R.S32.HI R64, RZ, 0x1f, R19 ;  /* 0x0000001fff407819 */ /* 0x000fe20000011413 */
[----:B------:R-:W-:Y:S02]  /*3d100*/  IMAD.X R17, R15, 0x1, R13, P2 ;  /* 0x000000010f117824 */ /* 0x000fe400010e060d */
[----:B------:R1:W-:Y:S04]  /*3d110*/  STL.64 [R1+0x4598], R48 ;  /* 0x0045983001007387 */ /* 0x0003e80000100a00 */
[----:B------:R1:W-:Y:S01]  /*3d120*/  STL.64 [R1+0x4590], R16 ;  /* 0x0045901001007387 */ /* 0x0003e20000100a00 */
[C---:B0-----:R-:W-:Y:S02]  /*3d130*/  IADD3 R40, P4, R19.reuse, R4, RZ ;  /* 0x0000000413287210 */ /* 0x041fe40007f9e0ff */
[----:B-1----:R-:W-:-:S03]  /*3d140*/  IADD3 R48, P1, R19, R6, RZ ;  /* 0x0000000613307210 */ /* 0x002fc60007f3e0ff */
[C---:B------:R-:W-:Y:S01]  /*3d150*/  IMAD.X R41, R64.reuse, 0x1, R3, P4 ;  /* 0x0000000140297824 */ /* 0x040fe200020e0603 */
[----:B------:R-:W-:Y:S01]  /*3d160*/  IADD3 R16, P2, R19, R0, RZ ;  /* 0x0000000013107210 */ /* 0x000fe20007f5e0ff */
[----:B------:R-:W-:-:S03]  /*3d170*/  IMAD.X R49, R64, 0x1, R5, P1 ;  /* 0x0000000140317824 */ /* 0x000fc600008e0605 */
[----:B------:R0:W-:Y:S01]  /*3d180*/  STL.64 [R1+0x4588], R40 ;  /* 0x0045882801007387 */ /* 0x0001e20000100a00 */
[----:B------:R-:W-:-:S03]  /*3d190*/  IMAD.X R17, R64, 0x1, R7, P2 ;  /* 0x0000000140117824 */ /* 0x000fc600010e0607 */
[----:B------:R1:W-:Y:S01]  /*3d1a0*/  STL.64 [R1+0x4580], R48 ;  /* 0x0045803001007387 */ /* 0x0003e20000100a00 */
[----:B------:R-:W-:-:S03]  /*3d1b0*/  SHF.R.S32.HI R37, RZ, 0x1f, R20 ;  /* 0x0000001fff257819 */ /* 0x000fc60000011414 */
[----:B------:R1:W-:Y:S01]  /*3d1c0*/  STL.64 [R1+0x4578], R16 ;  /* 0x0045781001007387 */ /* 0x0003e20000100a00 */
[----:B0-----:R-:W-:Y:S02]  /*3d1d0*/  IADD3 R40, P4, R19, R2, RZ ;  /* 0x0000000213287210 */ /* 0x001fe40007f9e0ff */
[----:B-1----:R-:W-:-:S03]  /*3d1e0*/  IADD3 R48, P1, R20, R4, RZ ;  /* 0x0000000414307210 */ /* 0x002fc60007f3e0ff */
[----:B------:R-:W-:Y:S01]  /*3d1f0*/  IMAD.X R41, R64, 0x1, R13, P4 ;  /* 0x0000000140297824 */ /* 0x000fe200020e060d */
[----:B------:R-:W-:Y:S01]  /*3d200*/  IADD3 R16, P2, R20, R6, RZ ;  /* 0x0000000614107210 */ /* 0x000fe20007f5e0ff */
[----:B------:R-:W-:-:S03]  /*3d210*/  IMAD.X R49, R37, 0x1, R3, P1 ;  /* 0x0000000125317824 */ /* 0x000fc600008e0603 */
[----:B------:R0:W-:Y:S01]  /*3d220*/  STL.64 [R1+0x4570], R40 ;  /* 0x0045702801007387 */ /* 0x0001e20000100a00 */
[----:B------:R-:W-:-:S03]  /*3d230*/  IMAD.X R17, R37, 0x1, R5, P2 ;  /* 0x0000000125117824 */ /* 0x000fc600010e0605 */
[----:B------:R1:W-:Y:S01]  /*3d240*/  STL.64 [R1+0x4568], R48 ;  /* 0x0045683001007387 */ /* 0x0003e20000100a00 */
[----:B------:R-:W-:-:S03]  /*3d250*/  SHF.R.S32.HI R15, RZ, 0x1f, R21 ;  /* 0x0000001fff0f7819 */ /* 0x000fc60000011415 */
[----:B------:R1:W-:Y:S01]  /*3d260*/  STL.64 [R1+0x4560], R16 ;  /* 0x0045601001007387 */ /* 0x0003e20000100a00 */
[C---:B0-----:R-:W-:Y:S02]  /*3d270*/  IADD3 R40, P4, R20.reuse, R0, RZ ;  /* 0x0000000014287210 */ /* 0x041fe40007f9e0ff */
[----:B-1----:R-:W-:-:S03]  /*3d280*/  IADD3 R48, P1, R20, R2, RZ ;  /* 0x0000000214307210 */ /* 0x002fc60007f3e0ff */
[----:B------:R-:W-:Y:S01]  /*3d290*/  IMAD.X R41, R37, 0x1, R7, P4 ;  /* 0x0000000125297824 */ /* 0x000fe200020e0607 */
[----:B------:R-:W-:Y:S01]  /*3d2a0*/  IADD3 R16, P2, R21, R4, RZ ;  /* 0x0000000415107210 */ /* 0x000fe20007f5e0ff */
[----:B------:R-:W-:-:S03]  /*3d2b0*/  IMAD.X R49, R37, 0x1, R13, P1 ;  /* 0x0000000125317824 */ /* 0x000fc600008e060d */
[----:B------:R0:W-:Y:S01]  /*3d2c0*/  STL.64 [R1+0x4558], R40 ;  /* 0x0045582801007387 */ /* 0x0001e20000100a00 */
[----:B------:R-:W-:-:S03]  /*3d2d0*/  IMAD.X R17, R15, 0x1, R3, P2 ;  /* 0x000000010f117824 */ /* 0x000fc600010e0603 */
[----:B------:R1:W-:Y:S04]  /*3d2e0*/  STL.64 [R1+0x4550], R48 ;  /* 0x0045503001007387 */ /* 0x0003e80000100a00 */
[----:B------:R1:W-:Y:S01]  /*3d2f0*/  STL.64 [R1+0x4548], R16 ;  /* 0x0045481001007387 */ /* 0x0003e20000100a00 */
[C---:B0-----:R-:W-:Y:S02]  /*3d300*/  IADD3 R40, P4, R21.reuse, R6, RZ ;  /* 0x0000000615287210 */ /* 0x041fe40007f9e0ff */
[----:B-1----:R-:W-:-:S03]  /*3d310*/  IADD3 R48, P1, R21, R0, RZ ;  /* 0x0000000015307210 */ /* 0x002fc60007f3e0ff */
[----:B------:R-:W-:Y:S01]  /*3d320*/  IMAD.X R41, R15, 0x1, R5, P4 ;  /* 0x000000010f297824 */ /* 0x000fe200020e0605 */
[----:B------:R-:W-:Y:S01]  /*3d330*/  IADD3 R16, P2, R21, R2, RZ ;  /* 0x0000000215107210 */ /* 0x000fe20007f5e0ff */
[----:B------:R-:W-:-:S03]  /*3d340*/  IMAD.X R49, R15, 0x1, R7, P1 ;  /* 0x000000010f317824 */ /* 0x000fc600008e0607 */
[----:B------:R0:W-:Y:S01]  /*3d350*/  STL.64 [R1+0x4540], R40 ;  /* 0x0045402801007387 */ /* 0x0001e20000100a00 */
[C---:B------:R-:W-:Y:S01]  /*3d360*/  IADD3 R64, P1, R22.reuse, R6, RZ ;  /* 0x0000000616407210 */ /* 0x040fe20007f3e0ff */
[----:B------:R-:W-:Y:S01]  /*3d370*/  IMAD.X R17, R15, 0x1, R13, P2 ;  /* 0x000000010f117824 */ /* 0x000fe200010e060d */
[----:B------:R-:W-:Y:S01]  /*3d380*/  SHF.R.S32.HI R15, RZ, 0x1f, R22 ;  /* 0x0000001fff0f7819 */ /* 0x000fe20000011416 */
[----:B------:R-:W-:Y:S01]  /*3d390*/  IMAD.MOV.U32 R37, RZ, RZ, R65 ;  /* 0x000000ffff257224 */ /* 0x000fe200078e0041 */
[----:B0-----:R-:W-:-:S03]  /*3d3a0*/  IADD3 R40, P4, R22, R4, RZ ;  /* 0x0000000416287210 */ /* 0x001fc60007f9e0ff */
[C---:B------:R-:W-:Y:S01]  /*3d3b0*/  IMAD.X R65, R15.reuse, 0x1, R5, P1 ;  /* 0x000000010f417824 */ /* 0x040fe200008e0605 */
[----:B------:R0:W-:Y:S01]  /*3d3c0*/  STL.64 [R1+0x4538], R48 ;  /* 0x0045383001007387 */ /* 0x0001e20000100a00 */
[----:B------:R-:W-:Y:S01]  /*3d3d0*/  IMAD.X R41, R15, 0x1, R3, P4 ;  /* 0x000000010f297824 */ /* 0x000fe200020e0603 */
[----:B------:R-:W-:Y:S02]  /*3d3e0*/  SHF.R.S32.HI R36, RZ, 0x1f, R23 ;  /* 0x0000001fff247819 */ /* 0x000fe40000011417 */
[----:B0-----:R-:W3:Y:S04]  /*3d3f0*/  LDL.LU.64 R48, [R1+0x5880] ;  /* 0x0058800001307983 */ /* 0x001ee80000300a00 */
[----:B------:R0:W-:Y:S04]  /*3d400*/  STL.64 [R1+0x4530], R16 ;  /* 0x0045301001007387 */ /* 0x0001e80000100a00 */
[----:B------:R1:W-:Y:S04]  /*3d410*/  STL.64 [R1+0x4528], R40 ;  /* 0x0045282801007387 */ /* 0x0003e80000100a00 */
[----:B------:R2:W-:Y:S01]  /*3d420*/  STL.64 [R1+0x4520], R64 ;  /* 0x0045204001007387 */ /* 0x0005e20000100a00 */
[----:B0-----:R-:W-:-:S02]  /*3d430*/  IADD3 R16, P2, R22, R0, RZ ;  /* 0x0000000016107210 */ /* 0x001fc40007f5e0ff */
[----:B-1----:R-:W-:-:S03]  /*3d440*/  IADD3 R40, P4, R22, R2, RZ ;  /* 0x0000000216287210 */ /* 0x002fc60007f9e0ff */
[----:B------:R-:W-:Y:S01]  /*3d450*/  IMAD.X R17, R15, 0x1, R7, P2 ;  /* 0x000000010f117824 */ /* 0x000fe200010e0607 */
[----:B--2---:R-:W-:Y:S01]  /*3d460*/  IADD3 R64, P1, R23, R4, RZ ;  /* 0x0000000417407210 */ /* 0x004fe20007f3e0ff */
[----:B------:R-:W-:-:S03]  /*3d470*/  IMAD.X R41, R15, 0x1, R13, P4 ;  /* 0x000000010f297824 */ /* 0x000fc600020e060d */
[----:B------:R0:W-:Y:S01]  /*3d480*/  STL.64 [R1+0x4518], R16 ;  /* 0x0045181001007387 */ /* 0x0001e20000100a00 */
[----:B------:R-:W-:-:S03]  /*3d490*/  IMAD.X R65, R36, 0x1, R3, P1 ;  /* 0x0000000124417824 */ /* 0x000fc600008e0603 */
[----:B------:R-:W-:Y:S04]  /*3d4a0*/  STL.64 [R1+0x4510], R40 ;  /* 0x0045102801007387 */ /* 0x000fe80000100a00 */
[----:B------:R1:W-:Y:S01]  /*3d4b0*/  STL.64 [R1+0x4508], R64 ;  /* 0x0045084001007387 */ /* 0x0003e20000100a00 */
[C---:B0-----:R-:W-:Y:S01]  /*3d4c0*/  IADD3 R16, P2, R23.reuse, R6, RZ ;  /* 0x0000000617107210 */ /* 0x041fe20007f5e0ff */
[----:B-1----:R-:W-:Y:S01]  /*3d4d0*/  IMAD.MOV.U32 R65, RZ, RZ, R36 ;  /* 0x000000ffff417224 */ /* 0x002fe200078e0024 */
[----:B------:R-:W-:-:S03]  /*3d4e0*/  IADD3 R40, P4, R23, R0, RZ ;  /* 0x0000000017287210 */ /* 0x000fc60007f9e0ff */
[----:B------:R-:W-:Y:S01]  /*3d4f0*/  IMAD.X R17, R65, 0x1, R5, P2 ;  /* 0x0000000141117824 */ /* 0x000fe200010e0605 */
[----:B------:R-:W-:Y:S01]  /*3d500*/  IADD3 R64, P1, R23, R2, RZ ;  /* 0x0000000217407210 */ /* 0x000fe20007f3e0ff */
[----:B------:R-:W-:Y:S01]  /*3d510*/  IMAD.MOV.U32 R15, RZ, RZ, R37 ;  /* 0x000000ffff0f7224 */ /* 0x000fe200078e0025 */
[----:B------:R-:W-:Y:S02]  /*3d520*/  SHF.R.S32.HI R37, RZ, 0x1f, R153 ;  /* 0x0000001fff257819 */ /* 0x000fe40000011499 */
[----:B------:R0:W-:Y:S01]  /*3d530*/  STL.64 [R1+0x4500], R16 ;  /* 0x0045001001007387 */ /* 0x0001e20000100a00 */
[C---:B------:R-:W-:Y:S02]  /*3d540*/  IMAD.X R41, R65.reuse, 0x1, R7, P4 ;  /* 0x0000000141297824 */ /* 0x040fe400020e0607 */
[----:B------:R-:W-:Y:S01]  /*3d550*/  IMAD.X R65, R65, 0x1, R13, P1 ;  /* 0x0000000141417824 */ /* 0x000fe200008e060d */
[----:B0-----:R-:W-:Y:S02]  /*3d560*/  IADD3 R16, P2, R153, R4, RZ ;  /* 0x0000000499107210 */ /* 0x001fe40007f5e0ff */
[----:B------:R0:W-:Y:S03]  /*3d570*/  STL.64 [R1+0x44f8], R40 ;  /* 0x0044f82801007387 */ /* 0x0001e60000100a00 */
[----:B------:R-:W-:Y:S01]  /*3d580*/  IMAD.X R17, R37, 0x1, R3, P2 ;  /* 0x0000000125117824 */ /* 0x000fe200010e0603 */
[----:B------:R-:W-:Y:S01]  /*3d590*/  IADD3 R36, P4, R153, R6, RZ ;  /* 0x0000000699247210 */ /* 0x000fe20007f9e0ff */
[----:B0-----:R-:W2:Y:S04]  /*3d5a0*/  LDL.LU.64 R40, [R1+0x5878] ;  /* 0x0058780001287983 */ /* 0x001ea80000300a00 */
[----:B------:R-:W-:Y:S04]  /*3d5b0*/  STL.64 [R1+0x44f0], R64 ;  /* 0x0044f04001007387 */ /* 0x000fe80000100a00 */
[----:B------:R0:W-:Y:S02]  /*3d5c0*/  STL.64 [R1+0x44e8], R16 ;  /* 0x0044e81001007387 */ /* 0x0001e40000100a00 */
[----:B0-----:R-:W-:-:S04]  /*3d5d0*/  IMAD.MOV.U32 R17, RZ, RZ, R37 ;  /* 0x000000ffff117224 */ /* 0x001fc800078e0025 */
[----:B------:R-:W-:Y:S01]  /*3d5e0*/  IMAD.X R37, R17, 0x1, R5, P4 ;  /* 0x0000000111257824 */ /* 0x000fe200020e0605 */
[C---:B------:R-:W-:Y:S02]  /*3d5f0*/  IADD3 R64, P1, R153.reuse, R0, RZ ;  /* 0x0000000099407210 */ /* 0x040fe40007f3e0ff */
[----:B------:R-:W-:Y:S02]  /*3d600*/  IADD3 R16, P2, R153, R2, RZ ;  /* 0x0000000299107210 */ /* 0x000fe40007f5e0ff */
[----:B------:R0:W-:Y:S01]  /*3d610*/  STL.64 [R1+0x44e0], R36 ;  /* 0x0044e02401007387 */ /* 0x0001e20000100a00 */
[----:B------:R-:W-:Y:S01]  /*3d620*/  SHF.R.S32.HI R153, RZ, 0x1f, R154 ;  /* 0x0000001fff997819 */ /* 0x000fe2000001149a */
[C---:B------:R-:W-:Y:S02]  /*3d630*/  IMAD.X R65, R17.reuse, 0x1, R7, P1 ;  /* 0x0000000111417824 */ /* 0x040fe400008e0607 */
[----:B------:R-:W-:Y:S01]  /*3d640*/  IMAD.X R17, R17, 0x1, R13, P2 ;  /* 0x0000000111117824 */ /* 0x000fe200010e060d */
[----:B0-----:R-:W-:-:S02]  /*3d650*/  IADD3 R36, P4, R154, R4, RZ ;  /* 0x000000049a247210 */ /* 0x001fc40007f9e0ff */
[----:B------:R0:W-:Y:S03]  /*3d660*/  STL.64 [R1+0x44d8], R64 ;  /* 0x0044d84001007387 */ /* 0x0001e60000100a00 */
[----:B------:R-:W-:Y:S01]  /*3d670*/  IMAD.X R37, R153, 0x1, R3, P4 ;  /* 0x0000000199257824 */ /* 0x000fe200020e0603 */
[----:B------:R1:W-:Y:S04]  /*3d680*/  STL.64 [R1+0x44d0], R16 ;  /* 0x0044d01001007387 */ /* 0x0003e80000100a00 */
[----:B------:R4:W-:Y:S01]  /*3d690*/  STL.64 [R1+0x44c8], R36 ;  /* 0x0044c82401007387 */ /* 0x0009e20000100a00 */
[C---:B0-----:R-:W-:Y:S02]  /*3d6a0*/  IADD3 R64, P1, R154.reuse, R6, RZ ;  /* 0x000000069a407210 */ /* 0x041fe40007f3e0ff */
[----:B-1----:R-:W-:-:S02]  /*3d6b0*/  IADD3 R16, P2, R154, R0, RZ ;  /* 0x000000009a107210 */ /* 0x002fc40007f5e0ff */
[----:B----4-:R-:W-:Y:S01]  /*3d6c0*/  IADD3 R36, P4, R154, R2, RZ ;  /* 0x000000029a247210 */ /* 0x010fe20007f9e0ff */
[----:B------:R-:W-:Y:S02]  /*3d6d0*/  IMAD.MOV.U32 R154, RZ, RZ, R153 ;  /* 0x000000ffff9a7224 */ /* 0x000fe400078e0099 */
[----:B------:R-:W-:Y:S02]  /*3d6e0*/  IMAD.MOV.U32 R46, RZ, RZ, R93 ;  /* 0x000000ffff2e7224 */ /* 0x000fe400078e005d */
[C---:B------:R-:W-:Y:S02]  /*3d6f0*/  IMAD.X R65, R154.reuse, 0x1, R5, P1 ;  /* 0x000000019a417824 */ /* 0x040fe400008e0605 */
[----:B------:R-:W-:Y:S01]  /*3d700*/  IMAD.X R17, R154, 0x1, R7, P2 ;  /* 0x000000019a117824 */ /* 0x000fe200010e0607 */
[----:B------:R-:W-:Y:S02]  /*3d710*/  SHF.R.S32.HI R150, RZ, 0x1f, R46 ;  /* 0x0000001fff967819 */ /* 0x000fe4000001142e */
[----:B------:R0:W-:Y:S01]  /*3d720*/  STL.64 [R1+0x44c0], R64 ;  /* 0x0044c04001007387 */ /* 0x0001e20000100a00 */
[----:B------:R-:W-:Y:S01]  /*3d730*/  IMAD.MOV.U32 R47, RZ, RZ, R95 ;  /* 0x000000ffff2f7224 */ /* 0x000fe200078e005f */
[----:B------:R-:W-:-:S02]  /*3d740*/  SHF.R.S32.HI R153, RZ, 0x1f, R155 ;  /* 0x0000001fff997819 */ /* 0x000fc4000001149b */
[----:B------:R1:W-:Y:S01]  /*3d750*/  STL.64 [R1+0x44b8], R16 ;  /* 0x0044b81001007387 */ /* 0x0003e20000100a00 */
[----:B------:R-:W-:Y:S01]  /*3d760*/  IMAD.X R37, R154, 0x1, R13, P4 ;  /* 0x000000019a257824 */ /* 0x000fe200020e060d */
[----:B------:R-:W-:Y:S02]  /*3d770*/  SHF.R.S32.HI R148, RZ, 0x1f, R47 ;  /* 0x0000001fff947819 */ /* 0x000fe4000001142f */
[C---:B0-----:R-:W-:Y:S01]  /*3d780*/  IADD3 R64, P1, R155.reuse, R4, RZ ;  /* 0x000000049b407210 */ /* 0x041fe20007f3e0ff */
[----:B-1----:R-:W-:Y:S01]  /*3d790*/  IMAD.MOV.U32 R16, RZ, RZ, R46 ;  /* 0x000000ffff107224 */ /* 0x002fe200078e002e */
[----:B------:R-:W-:Y:S01]  /*3d7a0*/  IADD3 R46, P2, R155, R6, RZ ;  /* 0x000000069b2e7210 */ /* 0x000fe20007f5e0ff */
[----:B------:R-:W-:Y:S02]  /*3d7b0*/  IMAD.MOV.U32 R17, RZ, RZ, R15 ;  /* 0x000000ffff117224 */ /* 0x000fe400078e000f */
[----:B------:R-:W-:Y:S02]  /*3d7c0*/  IMAD.MOV.U32 R15, RZ, RZ, R47 ;  /* 0x000000ffff0f7224 */ /* 0x000fe400078e002f */
[----:B------:R-:W-:-:S02]  /*3d7d0*/  IMAD.X R65, R153, 0x1, R3, P1 ;  /* 0x0000000199417824 */ /* 0x000fc400008e0603 */
[----:B------:R-:W-:Y:S01]  /*3d7e0*/  IMAD.X R47, R153, 0x1, R5, P2 ;  /* 0x00000001992f7824 */ /* 0x000fe200010e0605 */
[----:B------:R0:W-:Y:S04]  /*3d7f0*/  STL.64 [R1+0x44b0], R36 ;  /* 0x0044b02401007387 */ /* 0x0001e80000100a00 */
[----:B------:R1:W-:Y:S04]  /*3d800*/  STL.64 [R1+0x44a8], R64 ;  /* 0x0044a84001007387 */ /* 0x0003e80000100a00 */
[----:B------:R4:W-:Y:S01]  /*3d810*/  STL.64 [R1+0x44a0], R46 ;  /* 0x0044a02e01007387 */ /* 0x0009e20000100a00 */
[----:B0-----:R-:W-:-:S02]  /*3d820*/  IADD3 R36, P4, R155, R0, RZ ;  /* 0x000000009b247210 */ /* 0x001fc40007f9e0ff */
[----:B-1----:R-:W-:Y:S02]  /*3d830*/  IADD3 R64, P1, R155, R2, RZ ;  /* 0x000000029b407210 */ /* 0x002fe40007f3e0ff */
[----:B------:R-:W-:Y:S02]  /*3d840*/  SHF.R.S32.HI R155, RZ, 0x1f, R156 ;  /* 0x0000001fff9b7819 */ /* 0x000fe4000001149c */
[C---:B----4-:R-:W-:Y:S01]  /*3d850*/  IADD3 R46, P2, R156.reuse, R4, RZ ;  /* 0x000000049c2e7210 */ /* 0x050fe20007f5e0ff */
[C---:B------:R-:W-:Y:S02]  /*3d860*/  IMAD.X R37, R153.reuse, 0x1, R7, P4 ;  /* 0x0000000199257824 */ /* 0x040fe400020e0607 */
[----:B------:R-:W-:Y:S02]  /*3d870*/  IMAD.X R65, R153, 0x1, R13, P1 ;  /* 0x0000000199417824 */ /* 0x000fe400008e060d */
[----:B------:R-:W-:Y:S01]  /*3d880*/  IMAD.X R47, R155, 0x1, R3, P2 ;  /* 0x000000019b2f7824 */ /* 0x000fe200010e0603 */
[----:B------:R0:W-:Y:S04]  /*3d890*/  STL.64 [R1+0x4498], R36 ;  /* 0x0044982401007387 */ /* 0x0001e80000100a00 */
[----:B------:R1:W-:Y:S04]  /*3d8a0*/  STL.64 [R1+0x4490], R64 ;  /* 0x0044904001007387 */ /* 0x0003e80000100a00 */
[----:B------:R4:W-:Y:S01]  /*3d8b0*/  STL.64 [R1+0x4488], R46 ;  /* 0x0044882e01007387 */ /* 0x0009e20000100a00 */
[----:B0-----:R-:W-:-:S02]  /*3d8c0*/  IADD3 R36, P4, R156, R6, RZ ;  /* 0x000000069c247210 */ /* 0x001fc40007f9e0ff */
[----:B-1----:R-:W-:-:S03]  /*3d8d0*/  IADD3 R64, P1, R156, R0, RZ ;  /* 0x000000009c407210 */ /* 0x002fc60007f3e0ff */
[C---:B------:R-:W-:Y:S01]  /*3d8e0*/  IMAD.X R37, R155.reuse, 0x1, R5, P4 ;  /* 0x000000019b257824 */ /* 0x040fe200020e0605 */
[----:B----4-:R-:W-:Y:S01]  /*3d8f0*/  IADD3 R46, P2, R156, R2, RZ ;  /* 0x000000029c2e7210 */ /* 0x010fe20007f5e0ff */
[----:B------:R-:W-:Y:S02]  /*3d900*/  IMAD.MOV.U32 R153, RZ, RZ, R17 ;  /* 0x000000ffff997224 */ /* 0x000fe400078e0011 */
[----:B------:R-:W-:Y:S02]  /*3d910*/  IMAD.X R65, R155, 0x1, R7, P1 ;  /* 0x000000019b417824 */ /* 0x000fe400008e0607 */
[----:B------:R-:W-:Y:S01]  /*3d920*/  IMAD.MOV.U32 R17, RZ, RZ, R32 ;  /* 0x000000ffff117224 */ /* 0x000fe200078e0020 */
[----:B------:R-:W-:Y:S01]  /*3d930*/  IADD3 R32, P4, R157, R4, RZ ;  /* 0x000000049d207210 */ /* 0x000fe20007f9e0ff */
[----:B------:R-:W-:Y:S01]  /*3d940*/  IMAD.X R47, R155, 0x1, R13, P2 ;  /* 0x000000019b2f7824 */ /* 0x000fe200010e060d */
[----:B------:R-:W-:Y:S01]  /*3d950*/  SHF.R.S32.HI R155, RZ, 0x1f, R157 ;  /* 0x0000001fff9b7819 */ /* 0x000fe2000001149d */
[----:B------:R0:W-:Y:S01]  /*3d960*/  STL.64 [R1+0x4480], R36 ;  /* 0x0044802401007387 */ /* 0x0001e20000100a00 */
[----:B------:R-:W-:-:S03]  /*3d970*/  IMAD.MOV.U32 R154, RZ, RZ, R33 ;  /* 0x000000ffff9a7224 */ /* 0x000fc600078e0021 */
[----:B------:R-:W-:Y:S01]  /*3d980*/  IMAD.X R33, R155, 0x1, R3, P4 ;  /* 0x000000019b217824 */ /* 0x000fe200020e0603 */
[----:B0-----:R-:W4:Y:S04]  /*3d990*/  LDL.LU.64 R36, [R1+0x5870] ;  /* 0x0058700001247983 */ /* 0x001f280000300a00 */
[----:B------:R0:W-:Y:S04]  /*3d9a0*/  STL.64 [R1+0x4478], R64 ;  /* 0x0044784001007387 */ /* 0x0001e80000100a00 */
[----:B------:R1:W-:Y:S01]  /*3d9b0*/  STL.64 [R1+0x4470], R46 ;  /* 0x0044702e01007387 */ /* 0x0003e20000100a00 */
[----:B0-----:R-:W-:-:S02]  /*3d9c0*/  IADD3 R64, P1, R157, R6, RZ ;  /* 0x000000069d407210 */ /* 0x001fc40007f3e0ff */
[----:B-1----:R-:W-:-:S03]  /*3d9d0*/  IADD3 R46, P2, R157, R0, RZ ;  /* 0x000000009d2e7210 */ /* 0x002fc60007f5e0ff */
[C---:B------:R-:W-:Y:S01]  /*3d9e0*/  IMAD.X R65, R155.reuse, 0x1, R5, P1 ;  /* 0x000000019b417824 */ /* 0x040fe200008e0605 */
[----:B------:R0:W-:Y:S01]  /*3d9f0*/  STL.64 [R1+0x4468], R32 ;  /* 0x0044682001007387 */ /* 0x0001e20000100a00 */
[----:B------:R-:W-:-:S03]  /*3da00*/  IMAD.X R47, R155, 0x1, R7, P2 ;  /* 0x000000019b2f7824 */ /* 0x000fc600010e0607 */
[----:B------:R1:W-:Y:S01]  /*3da10*/  STL.64 [R1+0x4460], R64 ;  /* 0x0044604001007387 */ /* 0x0003e20000100a00 */
[----:B------:R-:W-:-:S03]  /*3da20*/  IMAD.MOV.U32 R24, RZ, RZ, R97 ;  /* 0x000000ffff187224 */ /* 0x000fc600078e0061 */
[----:B------:R1:W-:Y:S01]  /*3da30*/  STL.64 [R1+0x4458], R46 ;  /* 0x0044582e01007387 */ /* 0x0003e20000100a00 */
[----:B0-----:R-:W-:Y:S02]  /*3da40*/  IADD3 R32, P4, R157, R2, RZ ;  /* 0x000000029d207210 */ /* 0x001fe40007f9e0ff */
[----:B-1----:R-:W-:-:S03]  /*3da50*/  IADD3 R64, P1, R158, R4, RZ ;  /* 0x000000049e407210 */ /* 0x002fc60007f3e0ff */
[----:B------:R-:W-:Y:S01]  /*3da60*/  IMAD.X R33, R155, 0x1, R13, P4 ;  /* 0x000000019b217824 */ /* 0x000fe200020e060d */
[----:B------:R-:W-:Y:S01]  /*3da70*/  SHF.R.S32.HI R47, RZ, 0x1f, R158 ;  /* 0x0000001fff2f7819 */ /* 0x000fe2000001149e */
[----:B------:R-:W-:Y:S01]  /*3da80*/  IMAD.MOV.U32 R157, RZ, RZ, R154 ;  /* 0x000000ffff9d7224 */ /* 0x000fe200078e009a */
[----:B------:R-:W-:Y:S02]  /*3da90*/  SHF.R.S32.HI R28, RZ, 0x1f, R66 ;  /* 0x0000001fff1c7819 */ /* 0x000fe40000011442 */
[----:B------:R0:W-:Y:S01]  /*3daa0*/  STL.64 [R1+0x4450], R32 ;  /* 0x0044502001007387 */ /* 0x0001e20000100a00 */
[--C-:B------:R-:W-:Y:S01]  /*3dab0*/  SHF.R.S32.HI R66, RZ, 0x1f, R24.reuse ;  /* 0x0000001fff427819 */ /* 0x100fe20000011418 */
[----:B------:R-:W-:Y:S01]  /*3dac0*/  IMAD.X R65, R47, 0x1, R3, P1 ;  /* 0x000000012f417824 */ /* 0x000fe200008e0603 */
[C---:B------:R-:W-:Y:S01]  /*3dad0*/  IADD3 R46, P2, R158.reuse, R6, RZ ;  /* 0x000000069e2e7210 */ /* 0x040fe20007f5e0ff */
[----:B------:R-:W-:Y:S01]  /*3dae0*/  IMAD.MOV.U32 R154, RZ, RZ, R24 ;  /* 0x000000ffff9a7224 */ /* 0x000fe200078e0018 */
[----:B------:R-:W-:-:S02]  /*3daf0*/  IADD3 R24, P1, R158, R2, RZ ;  /* 0x000000029e187210 */ /* 0x000fc40007f3e0ff */
[----:B0-----:R-:W-:Y:S01]  /*3db00*/  IADD3 R32, P4, R158, R0, RZ ;  /* 0x000000009e207210 */ /* 0x001fe20007f9e0ff */
[----:B------:R-:W-:Y:S01]  /*3db10*/  IMAD.MOV.U32 R158, RZ, RZ, R47 ;  /* 0x000000ffff9e7224 */ /* 0x000fe200078e002f */
[----:B------:R0:W-:Y:S01]  /*3db20*/  STL.64 [R1+0x4448], R64 ;  /* 0x0044484001007387 */ /* 0x0001e20000100a00 */
[----:B------:R-:W-:Y:S02]  /*3db30*/  IMAD.MOV.U32 R25, RZ, RZ, R77 ;  /* 0x000000ffff197224 */ /* 0x000fe400078e004d */
[C---:B------:R-:W-:Y:S02]  /*3db40*/  IMAD.X R47, R158.reuse, 0x1, R5, P2 ;  /* 0x000000019e2f7824 */ /* 0x040fe400010e0605 */
[C---:B------:R-:W-:Y:S02]  /*3db50*/  IMAD.X R33, R158.reuse, 0x1, R7, P4 ;  /* 0x000000019e217824 */ /* 0x040fe400020e0607 */
[----:B------:R-:W-:Y:S02]  /*3db60*/  IMAD.MOV.U32 R155, RZ, RZ, R153 ;  /* 0x000000ffff9b7224 */ /* 0x000fe400078e0099 */
[----:B------:R-:W-:Y:S01]  /*3db70*/  IMAD.MOV.U32 R153, RZ, RZ, R25 ;  /* 0x000000ffff997224 */ /* 0x000fe200078e0019 */
[----:B0-----:R-:W4:Y:S01]  /*3db80*/  LDL.LU.64 R64, [R1+0x5868] ;  /* 0x0058680001407983 */ /* 0x001f220000300a00 */
[----:B------:R-:W-:-:S03]  /*3db90*/  IMAD.X R25, R158, 0x1, R13, P1 ;  /* 0x000000019e197824 */ /* 0x000fc600008e060d */
[----:B------:R0:W-:Y:S04]  /*3dba0*/  STL.64 [R1+0x4440], R46 ;  /* 0x0044402e01007387 */ /* 0x0001e80000100a00 */
[----:B------:R1:W-:Y:S01]  /*3dbb0*/  STL.64 [R1+0x4438], R32 ;  /* 0x0044382001007387 */ /* 0x0003e20000100a00 */
[C---:B0-----:R-:W-:Y:S02]  /*3dbc0*/  IADD3 R46, P2, R159.reuse, R4, RZ ;  /* 0x000000049f2e7210 */ /* 0x041fe40007f5e0ff */
[----:B-1----:R-:W-:Y:S01]  /*3dbd0*/  SHF.R.S32.HI R33, RZ, 0x1f, R159 ;  /* 0x0000001fff217819 */ /* 0x002fe2000001149f */
[----:B------:R0:W-:Y:S01]  /*3dbe0*/  STL.64 [R1+0x4430], R24 ;  /* 0x0044301801007387 */ /* 0x0001e20000100a00 */
[----:B------:R-:W-:-:S03]  /*3dbf0*/  IADD3 R32, P4, R159, R6, RZ ;  /* 0x000000069f207210 */ /* 0x000fc60007f9e0ff */
[----:B------:R-:W-:Y:S01]  /*3dc00*/  IMAD.X R47, R33, 0x1, R3, P2 ;  /* 0x00000001212f7824 */ /* 0x000fe200010e0603 */
[C---:B------:R-:W-:Y:S02]  /*3dc10*/  IADD3 R158, P2, R159.reuse, R2, RZ ;  /* 0x000000029f9e7210 */ /* 0x040fe40007f5e0ff */
[----:B0-----:R-:W-:Y:S01]  /*3dc20*/  IADD3 R24, P1, R159, R0, RZ ;  /* 0x000000009f187210 */ /* 0x001fe20007f3e0ff */
[----:B------:R-:W-:Y:S01]  /*3dc30*/  IMAD.MOV.U32 R159, RZ, RZ, R33 ;  /* 0x000000ffff9f7224 */ /* 0x000fe200078e0021 */
[----:B------:R0:W-:Y:S03]  /*3dc40*/  STL.64 [R1+0x4428], R46 ;  /* 0x0044282e01007387 */ /* 0x0001e60000100a00 */
[C---:B------:R-:W-:Y:S02]  /*3dc50*/  IMAD.X R33, R159.reuse, 0x1, R5, P4 ;  /* 0x000000019f217824 */ /* 0x040fe400020e0605 */
[C---:B------:R-:W-:Y:S01]  /*3dc60*/  IMAD.X R25, R159.reuse, 0x1, R7, P1 ;  /* 0x000000019f197824 */ /* 0x040fe200008e0607 */
[----:B0-----:R-:W4:Y:S04]  /*3dc70*/  LDL.LU.64 R46, [R1+0x5860] ;  /* 0x00586000012e7983 */ /* 0x001f280000300a00 */
        /* <DEDUP_REMOVED lines=9> */
[----:B0-----:R-:W-:Y:S02]  /*3dd10*/  IMAD.MOV.U32 R158, RZ, RZ, R155 ;  /* 0x000000ffff9e7224 */ /* 0x001fe400078e009b */
[----:B------:R-:W-:Y:S02]  /*3dd20*/  IMAD.MOV.U32 R155, RZ, RZ, R153 ;  /* 0x000000ffff9b7224 */ /* 0x000fe400078e0099 */
[----:B-1----:R-:W-:-:S04]  /*3dd30*/  IMAD.MOV.U32 R33, RZ, RZ, R25 ;  /* 0x000000ffff217224 */ /* 0x002fc800078e0019 */
[----:B------:R-:W-:Y:S02]  /*3dd40*/  IMAD.X R25, R33, 0x1, R5, P1 ;  /* 0x0000000121197824 */ /* 0x000fe400008e0605 */
[----:B------:R-:W-:Y:S01]  /*3dd50*/  IMAD.MOV.U32 R153, RZ, RZ, R66 ;  /* 0x000000ffff997224 */ /* 0x000fe200078e0042 */
[C---:B------:R-:W-:Y:S01]  /*3dd60*/  IADD3 R66, P2, R160.reuse, R0, RZ ;  /* 0x00000000a0427210 */ /* 0x040fe20007f5e0ff */
[----:B------:R-:W-:Y:S01]  /*3dd70*/  IMAD.MOV.U32 R159, RZ, RZ, R157 ;  /* 0x000000ffff9f7224 */ /* 0x000fe200078e009d */
[----:B------:R-:W-:Y:S01]  /*3dd80*/  IADD3 R32, P4, R160, R2, RZ ;  /* 0x00000002a0207210 */ /* 0x000fe20007f9e0ff */
[----:B------:R0:W-:Y:S01]  /*3dd90*/  STL.64 [R1+0x4400], R24 ;  /* 0x0044001801007387 */ /* 0x0001e20000100a00 */
[----:B------:R-:W-:Y:S01]  /*3dda0*/  IMAD.MOV.U32 R157, RZ, RZ, R154 ;  /* 0x000000ffff9d7224 */ /* 0x000fe200078e009a */
[----:B------:R-:W-:Y:S01]  /*3ddb0*/  SHF.R.S32.HI R160, RZ, 0x1f, R161 ;  /* 0x0000001fffa07819 */ /* 0x000fe200000114a1 */
[----:B------:R-:W-:Y:S02]  /*3ddc0*/  IMAD.MOV.U32 R154, RZ, RZ, R16 ;  /* 0x000000ffff9a7224 */ /* 0x000fe400078e0010 */
[----:B------:R-:W-:-:S02]  /*3ddd0*/  IMAD.MOV.U32 R16, RZ, RZ, R67 ;  /* 0x000000ffff107224 */ /* 0x000fc400078e0043 */
[----:B------:R-:W-:Y:S01]  /*3dde0*/  IMAD.X R67, R33, 0x1, R7, P2 ;  /* 0x0000000121437824 */ /* 0x000fe200010e0607 */
[----:B0-----:R-:W-:Y:S01]  /*3ddf0*/  IADD3 R24, P1, R161, R4, RZ ;  /* 0x00000004a1187210 */ /* 0x001fe20007f3e0ff */
[----:B------:R-:W-:-:S03]  /*3de00*/  IMAD.X R33, R33, 0x1, R13, P4 ;  /* 0x0000000121217824 */ /* 0x000fc600020e060d */
[----:B------:R0:W-:Y:S01]  /*3de10*/  STL.64 [R1+0x43f8], R66 ;  /* 0x0043f84201007387 */ /* 0x0001e20000100a00 */
[----:B------:R-:W-:-:S03]  /*3de20*/  IMAD.X R25, R160, 0x1, R3, P1 ;  /* 0x00000001a0197824 */ /* 0x000fc600008e0603 */
[----:B------:R1:W-:Y:S04]  /*3de30*/  STL.64 [R1+0x43f0], R32 ;  /* 0x0043f02001007387 */ /* 0x0003e80000100a00 */
[----:B------:R3:W-:Y:S01]  /*3de40*/  STL.64 [R1+0x43e8], R24 ;  /* 0x0043e81801007387 */ /* 0x0007e20000100a00 */
[C---:B0-----:R-:W-:Y:S02]  /*3de50*/  IADD3 R66, P2, R161.reuse, R6, RZ ;  /* 0x00000006a1427210 */ /* 0x041fe40007f5e0ff */
[----:B-1----:R-:W-:Y:S01]  /*3de60*/  IADD3 R32, P4, R161, R0, RZ ;  /* 0x00000000a1207210 */ /* 0x002fe20007f9e0ff */
[----:B---3--:R-:W-:-:S04]  /*3de70*/  IMAD.MOV.U32 R25, RZ, RZ, R160 ;  /* 0x000000ffff197224 */ /* 0x008fc800078e00a0 */
[C---:B------:R-:W-:Y:S02]  /*3de80*/  IMAD.X R67, R25.reuse, 0x1, R5, P2 ;  /* 0x0000000119437824 */ /* 0x040fe400010e0605 */
[----:B------:R-:W-:Y:S01]  /*3de90*/  IMAD.X R33, R25, 0x1, R7, P4 ;  /* 0x0000000119217824 */ /* 0x000fe200020e0607 */
[----:B------:R-:W-:Y:S02]  /*3dea0*/  IADD3 R24, P1, R161, R2, RZ ;  /* 0x00000002a1187210 */ /* 0x000fe40007f3e0ff */
[----:B------:R0:W-:Y:S01]  /*3deb0*/  STL.64 [R1+0x43e0], R66 ;  /* 0x0043e04201007387 */ /* 0x0001e20000100a00 */
[----:B------:R-:W-:Y:S02]  /*3dec0*/  IADD3 R160, P2, R162, R4, RZ ;  /* 0x00000004a2a07210 */ /* 0x000fe40007f5e0ff */
[----:B------:R-:W-:Y:S01]  /*3ded0*/  IMAD.X R25, R25, 0x1, R13, P1 ;  /* 0x0000000119197824 */ /* 0x000fe200008e060d */
[----:B0-----:R-:W3:Y:S04]  /*3dee0*/  LDL.LU.64 R66, [R1+0x5858] ;  /* 0x0058580001427983 */ /* 0x001ee80000300a00 */
[----:B------:R0:W-:Y:S02]  /*3def0*/  STL.64 [R1+0x43d8], R32 ;  /* 0x0043d82001007387 */ /* 0x0001e40000100a00 */
[----:B0-----:R-:W-:-:S02]  /*3df00*/  SHF.R.S32.HI R33, RZ, 0x1f, R162 ;  /* 0x0000001fff217819 */ /* 0x001fc400000114a2 */
        /* <DEDUP_REMOVED lines=10> */
[----:B------:R0:W-:Y:S04]  /*3dfb0*/  STL.64 [R1+0x43c0], R32 ;  /* 0x0043c02001007387 */ /* 0x0001e80000100a00 */
[----:B------:R-:W-:Y:S04]  /*3dfc0*/  STL.64 [R1+0x43b8], R24 ;  /* 0x0043b81801007387 */ /* 0x000fe80000100a00 */
[----:B------:R1:W-:Y:S01]  /*3dfd0*/  STL.64 [R1+0x43b0], R160 ;  /* 0x0043b0a001007387 */ /* 0x0003e20000100a00 */
[----:B0-----:R-:W-:-:S02]  /*3dfe0*/  IADD3 R32, P4, R163, R4, RZ ;  /* 0x00000004a3207210 */ /* 0x001fc40007f9e0ff */
[----:B-1----:R-:W-:Y:S01]  /*3dff0*/  SHF.R.S32.HI R161, RZ, 0x1f, R163 ;  /* 0x0000001fffa17819 */ /* 0x002fe200000114a3 */
[----:B------:R-:W-:Y:S02]  /*3e000*/  IMAD.MOV.U32 R160, RZ, RZ, R159 ;  /* 0x000000ffffa07224 */ /* 0x000fe400078e009f */
[----:B------:R-:W-:Y:S02]  /*3e010*/  IMAD.MOV.U32 R159, RZ, RZ, R158 ;  /* 0x000000ffff9f7224 */ /* 0x000fe400078e009e */
[----:B------:R-:W-:Y:S02]  /*3e020*/  IMAD.X R33, R161, 0x1, R3, P4 ;  /* 0x00000001a1217824 */ /* 0x000fe400020e0603 */
[----:B------:R-:W-:Y:S02]  /*3e030*/  IMAD.MOV.U32 R158, RZ, RZ, R157 ;  /* 0x000000ffff9e7224 */ /* 0x000fe400078e009d */
[----:B------:R-:W-:Y:S02]  /*3e040*/  IMAD.MOV.U32 R157, RZ, RZ, R155 ;  /* 0x000000ffff9d7224 */ /* 0x000fe400078e009b */
[----:B------:R-:W-:Y:S01]  /*3e050*/  IMAD.MOV.U32 R155, RZ, RZ, R154 ;  /* 0x000000ffff9b7224 */ /* 0x000fe200078e009a */
[----:B------:R-:W-:Y:S01]  /*3e060*/  IADD3 R24, P1, R163, R6, RZ ;  /* 0x00000006a3187210 */ /* 0x000fe20007f3e0ff */
[----:B------:R-:W-:Y:S01]  /*3e070*/  IMAD.MOV.U32 R154, RZ, RZ, R153 ;  /* 0x000000ffff9a7224 */ /* 0x000fe200078e0099 */
[----:B------:R0:W-:Y:S01]  /*3e080*/  STL.64 [R1+0x43a8], R32 ;  /* 0x0043a82001007387 */ /* 0x0001e20000100a00 */
[----:B------:R-:W-:-:S02]  /*3e090*/  IMAD.MOV.U32 R153, RZ, RZ, R16 ;  /* 0x000000ffff997224 */ /* 0x000fc400078e0010 */
[----:B------:R-:W-:Y:S02]  /*3e0a0*/  IMAD.MOV.U32 R16, RZ, RZ, R15 ;  /* 0x000000ffff107224 */ /* 0x000fe400078e000f */
[----:B------:R-:W-:Y:S01]  /*3e0b0*/  IMAD.MOV.U32 R15, RZ, RZ, R34 ;  /* 0x000000ffff0f7224 */ /* 0x000fe200078e0022 */
[C---:B------:R-:W-:Y:S01]  /*3e0c0*/  IADD3 R34, P2, R163.reuse, R0, RZ ;  /* 0x00000000a3227210 */ /* 0x040fe20007f5e0ff */
[----:B0-----:R-:W-:Y:S01]  /*3e0d0*/  IMAD.MOV.U32 R33, RZ, RZ, R161 ;  /* 0x000000ffff217224 */ /* 0x001fe200078e00a1 */
[----:B------:R-:W-:-:S03]  /*3e0e0*/  IADD3 R32, P4, R163, R2, RZ ;  /* 0x00000002a3207210 */ /* 0x000fc60007f9e0ff */
[C---:B------:R-:W-:Y:S01]  /*3e0f0*/  IMAD.X R25, R33.reuse, 0x1, R5, P1 ;  /* 0x0000000121197824 */ /* 0x040fe200008e0605 */
[----:B------:R0:W-:Y:S01]  /*3e100*/  STL [R1+0x4398], R34 ;  /* 0x0043982201007387 */ /* 0x0001e20000100800 */
[----:B------:R-:W-:Y:S02]  /*3e110*/  IMAD.MOV.U32 R162, RZ, RZ, R34 ;  /* 0x000000ffffa27224 */ /* 0x000fe400078e0022 */
[----:B------:R-:W-:Y:S01]  /*3e120*/  IMAD.MOV.U32 R163, RZ, RZ, R35 ;  /* 0x000000ffffa37224 */ /* 0x000fe200078e0023 */
[----:B------:R-:W-:Y:S01]  /*3e130*/  SHF.R.S32.HI R161, RZ, 0x1f, R164 ;  /* 0x0000001fffa17819 */ /* 0x000fe200000114a4 */
[C---:B------:R-:W-:Y:S01]  /*3e140*/  IMAD.X R163, R33.reuse, 0x1, R7, P2 ;  /* 0x0000000121a37824 */ /* 0x040fe200010e0607 */
[----:B0-----:R-:W3:Y:S04]  /*3e150*/  LDL.LU.64 R34, [R1+0x5850] ;  /* 0x0058500001227983 */ /* 0x001ee80000300a00 */
[----:B------:R0:W-:Y:S01]  /*3e160*/  STL.64 [R1+0x43a0], R24 ;  /* 0x0043a01801007387 */ /* 0x0001e20000100a00 */
[----:B------:R-:W-:Y:S01]  /*3e170*/  IMAD.X R33, R33, 0x1, R13, P4 ;  /* 0x0000000121217824 */ /* 0x000fe200020e060d */
[----:B------:R-:W-:-:S02]  /*3e180*/  IADD3 R162, P2, R164, R6, RZ ;  /* 0x00000006a4a27210 */ /* 0x000fc40007f5e0ff */
[----:B------:R1:W-:Y:S01]  /*3e190*/  STL [R1+0x439c], R163 ;  /* 0x00439ca301007387 */ /* 0x0003e20000100800 */
[----:B0-----:R-:W-:-:S03]  /*3e1a0*/  IADD3 R24, P1, R164, R4, RZ ;  /* 0x00000004a4187210 */ /* 0x001fc60007f3e0ff */
[----:B------:R0:W-:Y:S02]  /*3e1b0*/  STL.64 [R1+0x4390], R32 ;  /* 0x0043902001007387 */ /* 0x0001e40000100a00 */
[C---:B------:R-:W-:Y:S02]  /*3e1c0*/  IMAD.X R25, R161.reuse, 0x1, R3, P1 ;  /* 0x00000001a1197824 */ /* 0x040fe400008e0603 */
[----:B-1----:R-:W-:-:S03]  /*3e1d0*/  IMAD.X R163, R161, 0x1, R5, P2 ;  /* 0x00000001a1a37824 */ /* 0x002fc600010e0605 */
[----:B------:R1:W-:Y:S01]  /*3e1e0*/  STL.64 [R1+0x4388], R24 ;  /* 0x0043881801007387 */ /* 0x0003e20000100a00 */
[----:B0-----:R-:W-:-:S03]  /*3e1f0*/  IADD3 R32, P4, R164, R0, RZ ;  /* 0x00000000a4207210 */ /* 0x001fc60007f9e0ff */
[----:B------:R0:W-:Y:S01]  /*3e200*/  STL.64 [R1+0x4380], R162 ;  /* 0x004380a201007387 */ /* 0x0001e20000100a00 */
[----:B-1----:R-:W-:Y:S01]  /*3e210*/  IADD3 R24, P1, R164, R2, RZ ;  /* 0x00000002a4187210 */ /* 0x002fe20007f3e0ff */
[----:B------:R-:W-:Y:S01]  /*3e220*/  IMAD.X R33, R161, 0x1, R7, P4 ;  /* 0x00000001a1217824 */ /* 0x000fe200020e0607 */
[----:B0-----:R-:W-:-:S03]  /*3e230*/  IADD3 R162, P2, R165, R4, RZ ;  /* 0x00000004a5a27210 */ /* 0x001fc60007f5e0ff */
[----:B------:R-:W-:Y:S01]  /*3e240*/  IMAD.X R25, R161, 0x1, R13, P1 ;  /* 0x00000001a1197824 */ /* 0x000fe200008e060d */
[----:B------:R-:W-:Y:S01]  /*3e250*/  SHF.R.S32.HI R161, RZ, 0x1f, R165 ;  /* 0x0000001fffa17819 */ /* 0x000fe200000114a5 */
[----:B------:R0:W-:Y:S04]  /*3e260*/  STL.64 [R1+0x4378], R32 ;  /* 0x0043782001007387 */ /* 0x0001e80000100a00 */
[----:B------:R-:W-:Y:S01]  /*3e270*/  IMAD.X R163, R161, 0x1, R3, P2 ;  /* 0x00000001a1a37824 */ /* 0x000fe200010e0603 */
        /* <DEDUP_REMOVED lines=8> */
[----:B------:R-:W-:Y:S01]  /*3e300*/  IMAD.X R163, R161, 0x1, R13, P2 ;  /* 0x00000001a1a37824 */ /* 0x000fe200010e060d */
[----:B------:R-:W-:Y:S02]  /*3e310*/  IADD3 R164, P4, R166, R4, RZ ;  /* 0x00000004a6a47210 */ /* 0x000fe40007f9e0ff */
[----:B0-----:R-:W2:Y:S04]  /*3e320*/  LDL.LU.64 R32, [R1+0x5848] ;  /* 0x0058480001207983 */ /* 0x001ea80000300a00 */
[----:B------:R-:W-:Y:S04]  /*3e330*/  STL.64 [R1+0x4358], R24 ;  /* 0x0043581801007387 */ /* 0x000fe80000100a00 */
[----:B------:R0:W-:Y:S02]  /*3e340*/  STL.64 [R1+0x4350], R162 ;  /* 0x004350a201007387 */ /* 0x0001e40000100a00 */
[----:B0-----:R-:W-:Y:S01]  /*3e350*/  SHF.R.S32.HI R163, RZ, 0x1f, R166 ;  /* 0x0000001fffa37819 */ /* 0x001fe200000114a6 */
[----:B------:R-:W-:-:S02]  /*3e360*/  IMAD.MOV.U32 R162, RZ, RZ, R160 ;  /* 0x000000ffffa27224 */ /* 0x000fc400078e00a0 */
[----:B------:R-:W-:Y:S02]  /*3e370*/  IMAD.MOV.U32 R160, RZ, RZ, R158 ;  /* 0x000000ffffa07224 */ /* 0x000fe400078e009e */
[----:B------:R-:W-:Y:S02]  /*3e380*/  IMAD.X R165, R163, 0x1, R3, P4 ;  /* 0x00000001a3a57824 */ /* 0x000fe400020e0603 */
[----:B------:R-:W-:Y:S02]  /*3e390*/  IMAD.MOV.U32 R158, RZ, RZ, R155 ;  /* 0x000000ffff9e7224 */ /* 0x000fe400078e009b */
[----:B------:R-:W-:Y:S01]  /*3e3a0*/  IMAD.MOV.U32 R155, RZ, RZ, R153 ;  /* 0x000000ffff9b7224 */ /* 0x000fe200078e0099 */
[----:B------:R0:W-:Y:S01]  /*3e3b0*/  STL.64 [R1+0x4348], R164 ;  /* 0x004348a401007387 */ /* 0x0001e20000100a00 */
[----:B------:R-:W-:Y:S01]  /*3e3c0*/  IMAD.MOV.U32 R153, RZ, RZ, R26 ;  /* 0x000000ffff997224 */ /* 0x000fe200078e001a */
[C---:B------:R-:W-:Y:S02]  /*3e3d0*/  IADD3 R24, P1, R166.reuse, R6, RZ ;  /* 0x00000006a6187210 */ /* 0x040fe40007f3e0ff */
[----:B------:R-:W-:Y:S01]  /*3e3e0*/  IADD3 R26, P2, R166, R0, RZ ;  /* 0x00000000a61a7210 */ /* 0x000fe20007f5e0ff */
[----:B------:R-:W-:-:S02]  /*3e3f0*/  IMAD.MOV.U32 R27, RZ, RZ, R99 ;  /* 0x000000ffff1b7224 */ /* 0x000fc400078e0063 */
[----:B------:R-:W-:Y:S01]  /*3e400*/  IMAD.MOV.U32 R161, RZ, RZ, R159 ;  /* 0x000000ffffa17224 */ /* 0x000fe200078e009f */
[----:B0-----:R-:W-:Y:S01]  /*3e410*/  IADD3 R164, P4, R166, R2, RZ ;  /* 0x00000002a6a47210 */ /* 0x001fe20007f9e0ff */
[----:B------:R-:W-:Y:S02]  /*3e420*/  IMAD.MOV.U32 R166, RZ, RZ, R163 ;  /* 0x000000ffffa67224 */ /* 0x000fe400078e00a3 */
[----:B------:R-:W-:Y:S02]  /*3e430*/  IMAD.MOV.U32 R159, RZ, RZ, R157 ;  /* 0x000000ffff9f7224 */ /* 0x000fe400078e009d */
[C---:B------:R-:W-:Y:S02]  /*3e440*/  IMAD.X R25, R166.reuse, 0x1, R5, P1 ;  /* 0x00000001a6197824 */ /* 0x040fe400008e0605 */
[----:B------:R-:W-:Y:S01]  /*3e450*/  IMAD.MOV.U32 R157, RZ, RZ, R154 ;  /* 0x000000ffff9d7224 */ /* 0x000fe200078e009a */
[--C-:B------:R-:W-:Y:S01]  /*3e460*/  SHF.R.S32.HI R144, RZ, 0x1f, R27.reuse ;  /* 0x0000001fff907819 */ /* 0x100fe2000001141b */
[----:B------:R-:W-:Y:S01]  /*3e470*/  IMAD.MOV.U32 R154, RZ, RZ, R16 ;  /* 0x000000ffff9a7224 */ /* 0x000fe200078e0010 */
[----:B------:R0:W-:Y:S01]  /*3e480*/  STL.64 [R1+0x4340], R24 ;  /* 0x0043401801007387 */ /* 0x0001e20000100a00 */
[----:B------:R-:W-:Y:S01]  /*3e490*/  IMAD.MOV.U32 R16, RZ, RZ, R27 ;  /* 0x000000ffff107224 */ /* 0x000fe200078e001b */
[----:B------:R-:W-:Y:S01]  /*3e4a0*/  SHF.R.S32.HI R163, RZ, 0x1f, R167 ;  /* 0x0000001fffa37819 */ /* 0x000fe200000114a7 */
[----:B------:R-:W-:-:S02]  /*3e4b0*/  IMAD.X R27, R166, 0x1, R7, P2 ;  /* 0x00000001a61b7824 */ /* 0x000fc400010e0607 */
[----:B------:R-:W-:-:S03]  /*3e4c0*/  IMAD.X R165, R166, 0x1, R13, P4 ;  /* 0x00000001a6a57824 */ /* 0x000fc600020e060d */
[----:B------:R1:W-:Y:S01]  /*3e4d0*/  STL.64 [R1+0x4338], R26 ;  /* 0x0043381a01007387 */ /* 0x0003e20000100a00 */
[----:B0-----:R-:W-:-:S03]  /*3e4e0*/  IADD3 R24, P1, R167, R4, RZ ;  /* 0x00000004a7187210 */ /* 0x001fc60007f3e0ff */
[----:B------:R0:W-:Y:S02]  /*3e4f0*/  STL.64 [R1+0x4330], R164 ;  /* 0x004330a401007387 */ /* 0x0001e40000100a00 */
[----:B------:R-:W-:Y:S01]  /*3e500*/  IMAD.X R25, R163, 0x1, R3, P1 ;  /* 0x00000001a3197824 */ /* 0x000fe200008e0603 */
[C---:B------:R-:W-:Y:S02]  /*3e510*/  IADD3 R166, P1, R167.reuse, R2, RZ ;  /* 0x00000002a7a67210 */ /* 0x040fe40007f3e0ff */
[C---:B-1----:R-:W-:Y:S02]  /*3e520*/  IADD3 R26, P2, R167.reuse, R6, RZ ;  /* 0x00000006a71a7210 */ /* 0x042fe40007f5e0ff */
[----:B0-----:R-:W-:Y:S01]  /*3e530*/  IADD3 R164, P4, R167, R0, RZ ;  /* 0x00000000a7a47210 */ /* 0x001fe20007f9e0ff */
[----:B------:R-:W-:Y:S01]  /*3e540*/  IMAD.MOV.U32 R167, RZ, RZ, R163 ;  /* 0x000000ffffa77224 */ /* 0x000fe200078e00a3 */
[----:B------:R0:W-:Y:S03]  /*3e550*/  STL.64 [R1+0x4328], R24 ;  /* 0x0043281801007387 */ /* 0x0001e60000100a00 */
[C---:B------:R-:W-:Y:S01]  /*3e560*/  IMAD.X R27, R167.reuse, 0x1, R5, P2 ;  /* 0x00000001a71b7824 */ /* 0x040fe200010e0605 */
[----:B------:R-:W-:Y:S01]  /*3e570*/  SHF.R.S32.HI R163, RZ, 0x1f, R168 ;  /* 0x0000001fffa37819 */ /* 0x000fe200000114a8 */
[C---:B------:R-:W-:Y:S01]  /*3e580*/  IMAD.X R165, R167.reuse, 0x1, R7, P4 ;  /* 0x00000001a7a57824 */ /* 0x040fe200020e0607 */
[----:B0-----:R-:W2:Y:S04]  /*3e590*/  LDL.LU.64 R24, [R1+0x5840] ;  /* 0x0058400001187983 */ /* 0x001ea80000300a00 */
[----:B------:R0:W-:Y:S01]  /*3e5a0*/  STL.64 [R1+0x4320], R26 ;  /* 0x0043201a01007387 */ /* 0x0001e20000100a00 */
[----:B------:R-:W-:-:S03]  /*3e5b0*/  IMAD.X R167, R167, 0x1, R13, P1 ;  /* 0x00000001a7a77824 */ /* 0x000fc600008e060d */
        /* <DEDUP_REMOVED lines=9> */
[C---:B------:R-:W-:Y:S01]  /*3e650*/  IMAD.X R165, R168.reuse, 0x1, R5, P4 ;  /* 0x00000001a8a57824 */ /* 0x040fe200020e0605 */
[----:B------:R-:W-:Y:S01]  /*3e660*/  SHF.R.S32.HI R163, RZ, 0x1f, R169 ;  /* 0x0000001fffa37819 */ /* 0x000fe200000114a9 */
[----:B------:R-:W-:-:S03]  /*3e670*/  IMAD.X R167, R168, 0x1, R7, P1 ;  /* 0x00000001a8a77824 */ /* 0x000fc600008e0607 */
        /* <DEDUP_REMOVED lines=8> */
[----:B0-----:R-:W-:Y:S01]  /*3e700*/  IADD3 R26, P2, R169, R0, RZ ;  /* 0x00000000a91a7210 */ /* 0x001fe20007f5e0ff */
[----:B------:R-:W-:-:S04]  /*3e710*/  IMAD.X R167, R163, 0x1, R5, P1 ;  /* 0x00000001a3a77824 */ /* 0x000fc800008e0605 */
[----:B------:R-:W-:Y:S01]  /*3e720*/  IMAD.X R27, R163, 0x1, R7, P2 ;  /* 0x00000001a31b7824 */ /* 0x000fe200010e0607 */
[----:B-1----:R-:W-:-:S04]  /*3e730*/  IADD3 R164, P4, R169, R2, RZ ;  /* 0x00000002a9a47210 */ /* 0x002fc80007f9e0ff */
[----:B------:R0:W-:Y:S01]  /*3e740*/  STL.64 [R1+0x42d8], R26 ;  /* 0x0042d81a01007387 */ /* 0x0001e20000100a00 */
[----:B------:R-:W-:-:S03]  /*3e750*/  IMAD.X R165, R163, 0x1, R13, P4 ;  /* 0x00000001a3a57824 */ /* 0x000fc600020e060d */
[----:B------:R1:W-:Y:S01]  /*3e760*/  STL.64 [R1+0x42e0], R166 ;  /* 0x0042e0a601007387 */ /* 0x0003e20000100a00 */
[C---:B------:R-:W-:Y:S01]  /*3e770*/  IADD3 R168, P1, R170.reuse, R4, RZ ;  /* 0x00000004aaa87210 */ /* 0x040fe20007f3e0ff */
[----:B------:R-:W-:Y:S02]  /*3e780*/  IMAD.MOV.U32 R163, RZ, RZ, R159 ;  /* 0x000000ffffa37224 */ /* 0x000fe400078e009f */
[----:B------:R4:W-:Y:S01]  /*3e790*/  STL.64 [R1+0x42d0], R164 ;  /* 0x0042d0a401007387 */ /* 0x0009e20000100a00 */
[----:B------:R-:W-:Y:S01]  /*3e7a0*/  IMAD.MOV.U32 R31, RZ, RZ, R101 ;  /* 0x000000ffff1f7224 */ /* 0x000fe200078e0065 */
[----:B0-----:R-:W-:Y:S01]  /*3e7b0*/  IADD3 R26, P2, R170, R6, RZ ;  /* 0x00000006aa1a7210 */ /* 0x001fe20007f5e0ff */
[----:B------:R-:W-:Y:S01]  /*3e7c0*/  IMAD.MOV.U32 R159, RZ, RZ, R154 ;  /* 0x000000ffff9f7224 */ /* 0x000fe200078e009a */
[----:B-1----:R-:W-:Y:S01]  /*3e7d0*/  SHF.R.S32.HI R167, RZ, 0x1f, R170 ;  /* 0x0000001fffa77819 */ /* 0x002fe200000114aa */
[----:B------:R-:W-:Y:S02]  /*3e7e0*/  IMAD.MOV.U32 R154, RZ, RZ, R246 ;  /* 0x000000ffff9a7224 */ /* 0x000fe400078e00f6 */
[----:B----4-:R-:W-:-:S02]  /*3e7f0*/  IMAD.MOV.U32 R165, RZ, RZ, R161 ;  /* 0x000000ffffa57224 */ /* 0x010fc400078e00a1 */
[----:B------:R-:W-:Y:S02]  /*3e800*/  IMAD.MOV.U32 R161, RZ, RZ, R157 ;  /* 0x000000ffffa17224 */ /* 0x000fe400078e009d */
[----:B------:R-:W-:Y:S01]  /*3e810*/  IMAD.MOV.U32 R157, RZ, RZ, R30 ;  /* 0x000000ffff9d7224 */ /* 0x000fe200078e001e */
[C---:B------:R-:W-:Y:S01]  /*3e820*/  IADD3 R30, P4, R170.reuse, R0, RZ ;  /* 0x00000000aa1e7210 */ /* 0x040fe20007f9e0ff */
[----:B------:R-:W-:Y:S01]  /*3e830*/  IMAD.X R169, R167, 0x1, R3, P1 ;  /* 0x00000001a7a97824 */ /* 0x000fe200008e0603 */
[----:B------:R-:W-:Y:S01]  /*3e840*/  IADD3 R246, P1, R170, R2, RZ ;  /* 0x00000002aaf67210 */ /* 0x000fe20007f3e0ff */
[----:B------:R-:W-:Y:S02]  /*3e850*/  IMAD.MOV.U32 R247, RZ, RZ, R71 ;  /* 0x000000fffff77224 */ /* 0x000fe400078e0047 */
[----:B------:R-:W-:Y:S02]  /*3e860*/  IMAD.MOV.U32 R166, RZ, RZ, R162 ;  /* 0x000000ffffa67224 */ /* 0x000fe400078e00a2 */
[----:B------:R-:W-:-:S02]  /*3e870*/  IMAD.MOV.U32 R164, RZ, RZ, R160 ;  /* 0x000000ffffa47224 */ /* 0x000fc400078e00a0 */
[----:B------:R-:W-:Y:S01]  /*3e880*/  IMAD.X R27, R167, 0x1, R5, P2 ;  /* 0x00000001a71b7824 */ /* 0x000fe200010e0605 */
[----:B------:R-:W-:Y:S01]  /*3e890*/  SHF.R.S32.HI R138, RZ, 0x1f, R31 ;  /* 0x0000001fff8a7819 */ /* 0x000fe2000001141f */
[----:B------:R-:W-:Y:S02]  /*3e8a0*/  IMAD.MOV.U32 R162, RZ, RZ, R158 ;  /* 0x000000ffffa27224 */ /* 0x000fe400078e009e */
[----:B------:R-:W-:Y:S02]  /*3e8b0*/  IMAD.MOV.U32 R160, RZ, RZ, R155 ;  /* 0x000000ffffa07224 */ /* 0x000fe400078e009b */
[----:B------:R-:W-:Y:S02]  /*3e8c0*/  IMAD.MOV.U32 R158, RZ, RZ, R153 ;  /* 0x000000ffff9e7224 */ /* 0x000fe400078e0099 */
[----:B------:R-:W-:Y:S01]  /*3e8d0*/  IMAD.MOV.U32 R155, RZ, RZ, R31 ;  /* 0x000000ffff9b7224 */ /* 0x000fe200078e001f */
[----:B------:R0:W-:Y:S01]  /*3e8e0*/  STL.64 [R1+0x42c8], R168 ;  /* 0x0042c8a801007387 */ /* 0x0001e20000100a00 */
[----:B------:R-:W-:-:S02]  /*3e8f0*/  IMAD.MOV.U32 R153, RZ, RZ, R247 ;  /* 0x000000ffff997224 */ /* 0x000fc400078e00f7 */
[C---:B------:R-:W-:Y:S01]  /*3e900*/  IMAD.X R31, R167.reuse, 0x1, R7, P4 ;  /* 0x00000001a71f7824 */ /* 0x040fe200020e0607 */
[----:B------:R1:W-:Y:S01]  /*3e910*/  STL.64 [R1+0x42c0], R26 ;  /* 0x0042c01a01007387 */ /* 0x0003e20000100a00 */
[----:B------:R-:W-:Y:S02]  /*3e920*/  IMAD.X R247, R167, 0x1, R13, P1 ;  /* 0x00000001a7f77824 */ /* 0x000fe400008e060d */
[----:B------:R-:W-:Y:S02]  /*3e930*/  IMAD.MOV.U32 R167, RZ, RZ, R164 ;  /* 0x000000ffffa77224 */ /* 0x000fe400078e00a4 */
[----:B------:R-:W-:Y:S02]  /*3e940*/  IMAD.MOV.U32 R244, RZ, RZ, R103 ;  /* 0x000000fffff47224 */ /* 0x000fe400078e0067 */
[----:B------:R-:W-:Y:S01]  /*3e950*/  IMAD.MOV.U32 R164, RZ, RZ, R162 ;  /* 0x000000ffffa47224 */ /* 0x000fe200078e00a2 */
[----:B0-----:R-:W-:Y:S01]  /*3e960*/  SHF.R.S32.HI R169, RZ, 0x1f, R171 ;  /* 0x0000001fffa97819 */ /* 0x001fe200000114ab */
[----:B------:R-:W-:Y:S01]  /*3e970*/  IMAD.MOV.U32 R162, RZ, RZ, R159 ;  /* 0x000000ffffa27224 */ /* 0x000fe200078e009f */
[----:B------:R0:W-:Y:S01]  /*3e980*/  STL.64 [R1+0x42b8], R30 ;  /* 0x0042b81e01007387 */ /* 0x0001e20000100a00 */
[C---:B-1----:R-:W-:Y:S01]  /*3e990*/  IADD3 R26, P2, R171.reuse, R4, RZ ;  /* 0x00000004ab1a7210 */ /* 0x042fe20007f5e0ff */
[----:B------:R-:W-:Y:S01]  /*3e9a0*/  IMAD.MOV.U32 R159, RZ, RZ, R155 ;  /* 0x000000ffff9f7224 */ /* 0x000fe200078e009b */
[----:B------:R-:W-:Y:S01]  /*3e9b0*/  SHF.R.S32.HI R12, RZ, 0x1f, R39 ;  /* 0x0000001fff0c7819 */ /* 0x000fe20000011427 */
[----:B------:R-:W-:Y:S01]  /*3e9c0*/  IMAD.MOV.U32 R155, RZ, RZ, R153 ;  /* 0x000000ffff9b7224 */ /* 0x000fe200078e0099 */
[----:B------:R1:W-:Y:S01]  /*3e9d0*/  STL.64 [R1+0x42b0], R246 ;  /* 0x0042b0f601007387 */ /* 0x0003e20000100a00 */
[----:B------:R-:W-:Y:S01]  /*3e9e0*/  IMAD.MOV.U32 R168, RZ, RZ, R166 ;  /* 0x000000ffffa87224 */ /* 0x000fe200078e00a6 */
[----:B------:R-:W-:Y:S01]  /*3e9f0*/  SHF.R.S32.HI R39, RZ, 0x1f, R244 ;  /* 0x0000001fff277819 */ /* 0x000fe200000114f4 */
[----:B------:R-:W-:Y:S01]  /*3ea00*/  IMAD.MOV.U32 R153, RZ, RZ, R17 ;  /* 0x000000ffff997224 */ /* 0x000fe200078e0011 */
[----:B0-----:R-:W-:Y:S01]  /*3ea10*/  IADD3 R30, P4, R171, R6, RZ ;  /* 0x00000006ab1e7210 */ /* 0x001fe20007f9e0ff */
[----:B------:R-:W-:-:S02]  /*3ea20*/  IMAD.MOV.U32 R245, RZ, RZ, R105 ;  /* 0x000000fffff57224 */ /* 0x000fc400078e0069 */
[----:B------:R-:W-:Y:S02]  /*3ea30*/  IMAD.X R27, R169, 0x1, R3, P2 ;  /* 0x00000001a91b7824 */ /* 0x000fe400010e0603 */
[----:B------:R-:W-:Y:S01]  /*3ea40*/  IMAD.MOV.U32 R166, RZ, RZ, R165 ;  /* 0x000000ffffa67224 */ /* 0x000fe200078e00a5 */
[C---:B-1----:R-:W-:Y:S01]  /*3ea50*/  IADD3 R246, P1, R171.reuse, R0, RZ ;  /* 0x00000000abf67210 */ /* 0x042fe20007f3e0ff */
[----:B------:R-:W-:Y:S01]  /*3ea60*/  IMAD.MOV.U32 R17, RZ, RZ, R244 ;  /* 0x000000ffff117224 */ /* 0x000fe200078e00f4 */
[----:B------:R-:W-:Y:S01]  /*3ea70*/  IADD3 R244, P2, R171, R2, RZ ;  /* 0x00000002abf47210 */ /* 0x000fe20007f5e0ff */
[----:B------:R-:W-:Y:S02]  /*3ea80*/  IMAD.MOV.U32 R165, RZ, RZ, R163 ;  /* 0x000000ffffa57224 */ /* 0x000fe400078e00a3 */
[----:B------:R-:W-:Y:S02]  /*3ea90*/  IMAD.MOV.U32 R163, RZ, RZ, R161 ;  /* 0x000000ffffa37224 */ /* 0x000fe400078e00a1 */
[----:B------:R-:W-:-:S02]  /*3eaa0*/  IMAD.MOV.U32 R161, RZ, RZ, R158 ;  /* 0x000000ffffa17224 */ /* 0x000fc400078e009e */
[C---:B------:R-:W-:Y:S01]  /*3eab0*/  IMAD.X R31, R169.reuse, 0x1, R5, P4 ;  /* 0x00000001a91f7824 */ /* 0x040fe200020e0605 */
[----:B------:R-:W-:Y:S01]  /*3eac0*/  SHF.R.S32.HI R38, RZ, 0x1f, R245 ;  /* 0x0000001fff267819 */ /* 0x000fe200000114f5 */
[----:B------:R-:W-:Y:S01]  /*3ead0*/  IMAD.MOV.U32 R158, RZ, RZ, R157 ;  /* 0x000000ffff9e7224 */ /* 0x000fe200078e009d */
[----:B------:R0:W-:Y:S01]  /*3eae0*/  STL.64 [R1+0x42a8], R26 ;  /* 0x0042a81a01007387 */ /* 0x0001e20000100a00 */
[----:B------:R-:W-:Y:S02]  /*3eaf0*/  IMAD.MOV.U32 R157, RZ, RZ, R245 ;  /* 0x000000ffff9d7224 */ /* 0x000fe400078e00f5 */
[C---:B------:R-:W-:Y:S02]  /*3eb00*/  IMAD.X R247, R169.reuse, 0x1, R7, P1 ;  /* 0x00000001a9f77824 */ /* 0x040fe400008e0607 */
[----:B------:R-:W-:Y:S01]  /*3eb10*/  IMAD.X R245, R169, 0x1, R13, P2 ;  /* 0x00000001a9f57824 */ /* 0x000fe200010e060d */
[----:B------:R-:W-:Y:S01]  /*3eb20*/  SHF.R.S32.HI R171, RZ, 0x1f, R172 ;  /* 0x0000001fffab7819 */ /* 0x000fe200000114ac */
[----:B0-----:R-:W4:Y:S04]  /*3eb30*/  LDL.LU.64 R26, [R1+0x5838] ;  /* 0x00583800011a7983 */ /* 0x001f280000300a00 */
[----:B------:R0:W-:Y:S04]  /*3eb40*/  STL.64 [R1+0x42a0], R30 ;  /* 0x0042a01e01007387 */ /* 0x0001e80000100a00 */
[----:B------:R1:W-:Y:S04]  /*3eb50*/  STL.64 [R1+0x4298], R246 ;  /* 0x004298f601007387 */ /* 0x0003e80000100a00 */
[----:B------:R3:W-:Y:S01]  /*3eb60*/  STL.64 [R1+0x4290], R244 ;  /* 0x004290f401007387 */ /* 0x0007e20000100a00 */
[----:B0-----:R-:W-:-:S02]  /*3eb70*/  IADD3 R30, P4, R172, R4, RZ ;  /* 0x00000004ac1e7210 */ /* 0x001fc40007f9e0ff */
[----:B-1----:R-:W-:-:S03]  /*3eb80*/  IADD3 R246, P1, R172, R6, RZ ;  /* 0x00000006acf67210 */ /* 0x002fc60007f3e0ff */
[C---:B------:R-:W-:Y:S01]  /*3eb90*/  IMAD.X R31, R171.reuse, 0x1, R3, P4 ;  /* 0x00000001ab1f7824 */ /* 0x040fe200020e0603 */
[----:B---3--:R-:W-:Y:S01]  /*3eba0*/  IADD3 R244, P2, R172, R0, RZ ;  /* 0x00000000acf47210 */ /* 0x008fe20007f5e0ff */
[----:B------:R-:W-:-:S03]  /*3ebb0*/  IMAD.X R247, R171, 0x1, R5, P1 ;  /* 0x00000001abf77824 */ /* 0x000fc600008e0605 */
[----:B------:R0:W-:Y:S01]  /*3ebc0*/  STL.64 [R1+0x4288], R30 ;  /* 0x0042881e01007387 */ /* 0x0001e20000100a00 */
[----:B------:R-:W-:Y:S02]  /*3ebd0*/  IMAD.MOV.U32 R170, RZ, RZ, R159 ;  /* 0x000000ffffaa7224 */ /* 0x000fe400078e009f */
[----:B------:R-:W-:Y:S02]  /*3ebe0*/  IMAD.X R245, R171, 0x1, R7, P2 ;  /* 0x00000001abf57824 */ /* 0x000fe400010e0607 */
[----:B------:R-:W-:Y:S02]  /*3ebf0*/  IMAD.MOV.U32 R159, RZ, RZ, R157 ;  /* 0x000000ffff9f7224 */ /* 0x000fe400078e009d */
[----:B------:R-:W-:Y:S01]  /*3ec00*/  IMAD.MOV.U32 R157, RZ, RZ, R38 ;  /* 0x000000ffff9d7224 */ /* 0x000fe200078e0026 */
[----:B------:R-:W-:Y:S01]  /*3ec10*/  IADD3 R38, P4, R172, R2, RZ ;  /* 0x00000002ac267210 */ /* 0x000fe20007f9e0ff */
[----:B0-----:R-:W3:Y:S04]  /*3ec20*/  LDL.LU.64 R30, [R1+0x5830] ;  /* 0x00583000011e7983 */ /* 0x001ee80000300a00 */
[----:B------:R0:W-:Y:S01]  /*3ec30*/  STL.64 [R1+0x4280], R246 ;  /* 0x004280f601007387 */ /* 0x0001e20000100a00 */
[----:B------:R-:W-:-:S03]  /*3ec40*/  IMAD.MOV.U32 R169, RZ, RZ, R39 ;  /* 0x000000ffffa97224 */ /* 0x000fc600078e0027 */
[----:B------:R1:W-:Y:S01]  /*3ec50*/  STL.64 [R1+0x4278], R244 ;  /* 0x004278f401007387 */ /* 0x0003e20000100a00 */
[----:B------:R-:W-:Y:S01]  /*3ec60*/  IMAD.X R39, R171, 0x1, R13, P4 ;  /* 0x00000001ab277824 */ /* 0x000fe200020e060d */
[----:B0-----:R-:W-:Y:S02]  /*3ec70*/  IADD3 R246, P1, R173, R4, RZ ;  /* 0x00000004adf67210 */ /* 0x001fe40007f3e0ff */
[----:B-1----:R-:W-:Y:S01]  /*3ec80*/  SHF.R.S32.HI R245, RZ, 0x1f, R173 ;  /* 0x0000001ffff57819 */ /* 0x002fe200000114ad */
[----:B------:R-:W-:Y:S01]  /*3ec90*/  IMAD.MOV.U32 R44, RZ, RZ, R75 ;  /* 0x000000ffff2c7224 */ /* 0x000fe200078e004b */
[----:B------:R0:W-:Y:S01]  /*3eca0*/  STL.64 [R1+0x4270], R38 ;  /* 0x0042702601007387 */ /* 0x0001e20000100a00 */
[----:B------:R-:W-:Y:S02]  /*3ecb0*/  IMAD.MOV.U32 R171, RZ, RZ, R170 ;  /* 0x000000ffffab7224 */ /* 0x000fe400078e00aa */
[----:B------:R-:W-:Y:S02]  /*3ecc0*/  IMAD.X R247, R245, 0x1, R3, P1 ;  /* 0x00000001f5f77824 */ /* 0x000fe400008e0603 */
[----:B------:R-:W-:Y:S01]  /*3ecd0*/  IMAD.MOV.U32 R170, RZ, RZ, R169 ;  /* 0x000000ffffaa7224 */ /* 0x000fe200078e00a9 */
[----:B------:R-:W-:Y:S01]  /*3ece0*/  IADD3 R244, P2, R173, R6, RZ ;  /* 0x00000006adf47210 */ /* 0x000fe20007f5e0ff */
[----:B------:R-:W-:-:S02]  /*3ecf0*/  IMAD.MOV.U32 R169, RZ, RZ, R157 ;  /* 0x000000ffffa97224 */ /* 0x000fc400078e009d */
[----:B------:R-:W-:Y:S01]  /*3ed00*/  IMAD.MOV.U32 R157, RZ, RZ, R44 ;  /* 0x000000ffff9d7224 */ /* 0x000fe200078e002c */
[C---:B------:R-:W-:Y:S01]  /*3ed10*/  IADD3 R44, P4, R173.reuse, R0, RZ ;  /* 0x00000000ad2c7210 */ /* 0x040fe20007f9e0ff */
[----:B0-----:R-:W3:Y:S04]  /*3ed20*/  LDL.LU.64 R38, [R1+0x5828] ;  /* 0x0058280001267983 */ /* 0x001ee80000300a00 */
[----:B------:R0:W-:Y:S01]  /*3ed30*/  STL.64 [R1+0x4268], R246 ;  /* 0x004268f601007387 */ /* 0x0001e20000100a00 */
[----:B------:R-:W-:Y:S01]  /*3ed40*/  SHF.R.S32.HI R50, RZ, 0x1f, R45 ;  /* 0x0000001fff327819 */ /* 0x000fe2000001142d */
[----:B------:R-:W-:Y:S02]  /*3ed50*/  IMAD.MOV.U32 R172, RZ, RZ, R44 ;  /* 0x000000ffffac7224 */ /* 0x000fe400078e002c */
[----:B------:R1:W-:Y:S01]  /*3ed60*/  STL [R1+0x4258], R44 ;  /* 0x0042582c01007387 */ /* 0x0003e20000100800 */
[----:B0-----:R-:W-:Y:S01]  /*3ed70*/  IMAD.MOV.U32 R247, RZ, RZ, R245 ;  /* 0x000000fffff77224 */ /* 0x001fe200078e00f5 */
[----:B------:R-:W-:Y:S01]  /*3ed80*/  IADD3 R246, P1, R173, R2, RZ ;  /* 0x00000002adf67210 */ /* 0x000fe20007f3e0ff */
[----:B------:R-:W-:-:S02]  /*3ed90*/  IMAD.MOV.U32 R173, RZ, RZ, R45 ;  /* 0x000000ffffad7224 */ /* 0x000fc400078e002d */
[C---:B------:R-:W-:Y:S01]  /*3eda0*/  IMAD.X R245, R247.reuse, 0x1, R5, P2 ;  /* 0x00000001f7f57824 */ /* 0x040fe200010e0605 */
[----:B-1----:R-:W3:Y:S01]  /*3edb0*/  LDL.LU.64 R44, [R1+0x5820] ;  /* 0x00582000012c7983 */ /* 0x002ee20000300a00 */
[----:B------:R-:W-:-:S03]  /*3edc0*/  IMAD.X R173, R247, 0x1, R7, P4 ;  /* 0x00000001f7ad7824 */ /* 0x000fc600020e0607 */
[----:B------:R0:W-:Y:S04]  /*3edd0*/  STL.64 [R1+0x4260], R244 ;  /* 0x004260f401007387 */ /* 0x0001e80000100a00 */
[----:B------:R1:W-:Y:S01]  /*3ede0*/  STL [R1+0x425c], R173 ;  /* 0x00425cad01007387 */ /* 0x0003e20000100800 */
[----:B------:R-:W-:Y:S01]  /*3edf0*/  IMAD.X R247, R247, 0x1, R13, P1 ;  /* 0x00000001f7f77824 */ /* 0x000fe200008e060d */
[C---:B0-----:R-:W-:Y:S02]  /*3ee00*/  IADD3 R244, P2, R174.reuse, R4, RZ ;  /* 0x00000004aef47210 */ /* 0x041fe40007f5e0ff */
[----:B-1----:R-:W-:Y:S02]  /*3ee10*/  SHF.R.S32.HI R173, RZ, 0x1f, R174 ;  /* 0x0000001fffad7819 */ /* 0x002fe400000114ae */
[----:B------:R0:W-:Y:S03]  /*3ee20*/  STL.64 [R1+0x4250], R246 ;  /* 0x004250f601007387 */ /* 0x0001e60000100a00 */
[----:B------:R-:W-:Y:S01]  /*3ee30*/  IMAD.X R245, R173, 0x1, R3, P2 ;  /* 0x00000001adf57824 */ /* 0x000fe200010e0603 */
[----:B------:R-:W-:-:S04]  /*3ee40*/  IADD3 R172, P4, R174, R6, RZ ;  /* 0x00000006aeac7210 */ /* 0x000fc80007f9e0ff */
[----:B------:R1:W-:Y:S01]  /*3ee50*/  STL.64 [R1+0x4248], R244 ;  /* 0x004248f401007387 */ /* 0x0003e20000100a00 */
[----:B0-----:R-:W-:Y:S01]  /*3ee60*/  IADD3 R246, P1, R174, R0, RZ ;  /* 0x00000000aef67210 */ /* 0x001fe20007f3e0ff */
[----:B-1----:R-:W-:-:S04]  /*3ee70*/  IMAD.MOV.U32 R245, RZ, RZ, R173 ;  /* 0x000000fffff57224 */ /* 0x002fc800078e00ad */
[C---:B------:R-:W-:Y:S01]  /*3ee80*/  IMAD.X R173, R245.reuse, 0x1, R5, P4 ;  /* 0x00000001f5ad7824 */ /* 0x040fe200020e0605 */
[----:B------:R-:W-:Y:S02]  /*3ee90*/  IADD3 R244, P2, R174, R2, RZ ;  /* 0x00000002aef47210 */ /* 0x000fe40007f5e0ff */
[----:B------:R-:W-:Y:S02]  /*3eea0*/  SHF.R.S32.HI R174, RZ, 0x1f, R175 ;  /* 0x0000001fffae7819 */ /* 0x000fe400000114af */
[----:B------:R0:W-:Y:S01]  /*3eeb0*/  STL.64 [R1+0x4240], R172 ;  /* 0x004240ac01007387 */ /* 0x0001e20000100a00 */
[C---:B------:R-:W-:Y:S02]  /*3eec0*/  IMAD.X R247, R245.reuse, 0x1, R7, P1 ;  /* 0x00000001f5f77824 */ /* 0x040fe400008e0607 */
[----:B------:R-:W-:Y:S01]  /*3eed0*/  IMAD.X R245, R245, 0x1, R13, P2 ;  /* 0x00000001f5f57824 */ /* 0x000fe200010e060d */
[C---:B0-----:R-:W-:Y:S02]  /*3eee0*/  IADD3 R172, P4, R175.reuse, R4, RZ ;  /* 0x00000004afac7210 */ /* 0x041fe40007f9e0ff */
[----:B------:R0:W-:Y:S03]  /*3eef0*/  STL.64 [R1+0x4238], R246 ;  /* 0x004238f601007387 */ /* 0x0001e60000100a00 */
[----:B------:R-:W-:Y:S01]  /*3ef00*/  IMAD.X R173, R174, 0x1, R3, P4 ;  /* 0x00000001aead7824 */ /* 0x000fe200020e0603 */
[----:B------:R1:W-:Y:S04]  /*3ef10*/  STL.64 [R1+0x4230], R244 ;  /* 0x004230f401007387 */ /* 0x0003e80000100a00 */
[----:B------:R2:W-:Y:S01]  /*3ef20*/  STL.64 [R1+0x4228], R172 ;  /* 0x004228ac01007387 */ /* 0x0005e20000100a00 */
[----:B0-----:R-:W-:-:S02]  /*3ef30*/  IADD3 R246, P1, R175, R6, RZ ;  /* 0x00000006aff67210 */ /* 0x001fc40007f3e0ff */
[----:B-1----:R-:W-:Y:S01]  /*3ef40*/  IADD3 R244, P2, R175, R0, RZ ;  /* 0x00000000aff47210 */ /* 0x002fe20007f5e0ff */
[----:B--2---:R-:W-:-:S04]  /*3ef50*/  IMAD.MOV.U32 R173, RZ, RZ, R174 ;  /* 0x000000ffffad7224 */ /* 0x004fc800078e00ae */
[C---:B------:R-:W-:Y:S02]  /*3ef60*/  IMAD.X R247, R173.reuse, 0x1, R5, P1 ;  /* 0x00000001adf77824 */ /* 0x040fe400008e0605 */
[----:B------:R-:W-:Y:S01]  /*3ef70*/  IMAD.X R245, R173, 0x1, R7, P2 ;  /* 0x00000001adf57824 */ /* 0x000fe200010e0607 */
[----:B------:R-:W-:Y:S02]  /*3ef80*/  IADD3 R172, P4, R175, R2, RZ ;  /* 0x00000002afac7210 */ /* 0x000fe40007f9e0ff */
[----:B------:R0:W-:Y:S01]  /*3ef90*/  STL.64 [R1+0x4220], R246 ;  /* 0x004220f601007387 */ /* 0x0001e20000100a00 */
[----:B------:R-:W-:Y:S02]  /*3efa0*/  IADD3 R174, P1, R176, R4, RZ ;  /* 0x00000004b0ae7210 */ /* 0x000fe40007f3e0ff */
[----:B------:R-:W-:Y:S01]  /*3efb0*/  IMAD.X R173, R173, 0x1, R13, P4 ;  /* 0x00000001adad7824 */ /* 0x000fe200020e060d */
[----:B0-----:R-:W2:Y:S04]  /*3efc0*/  LDL.LU.64 R246, [R1+0x5818] ;  /* 0x0058180001f67983 */ /* 0x001ea80000300a00 */
        /* <DEDUP_REMOVED lines=10> */
[----:B------:R-:W-:-:S03]  /*3f070*/  IMAD.X R173, R176, 0x1, R7, P4 ;  /* 0x00000001b0ad7824 */ /* 0x000fc600020e0607 */
[----:B------:R0:W-:Y:S01]  /*3f080*/  STL.64 [R1+0x4200], R244 ;  /* 0x004200f401007387 */ /* 0x0001e20000100a00 */
[----:B------:R-:W-:-:S03]  /*3f090*/  IMAD.X R175, R176, 0x1, R13, P1 ;  /* 0x00000001b0af7824 */ /* 0x000fc600008e060d */
        /* <DEDUP_REMOVED lines=12> */
[----:B0-----:R-:W2:Y:S04]  /*3f160*/  LDL.LU.64 R244, [R1+0x5810] ;  /* 0x0058100001f47983 */ /* 0x001ea80000300a00 */
        /* <DEDUP_REMOVED lines=20> */
[----:B------:R-:W-:-:S04]  /*3f2b0*/  IMAD.MOV.U32 R172, RZ, RZ, R169 ;  /* 0x000000ffffac7224 */ /* 0x000fc800078e00a9 */
[----:B------:R-:W-:Y:S02]  /*3f2c0*/  IMAD.X R175, R173, 0x1, R3, P1 ;  /* 0x00000001adaf7824 */ /* 0x000fe400008e0603 */
[----:B------:R-:W-:Y:S01]  /*3f2d0*/  IMAD.MOV.U32 R169, RZ, RZ, R167 ;  /* 0x000000ffffa97224 */ /* 0x000fe200078e00a7 */
[C---:B------:R-:W-:Y:S01]  /*3f2e0*/  IADD3 R176, P2, R179.reuse, R6, RZ ;  /* 0x00000006b3b07210 */ /* 0x040fe20007f5e0ff */
[----:B------:R-:W-:Y:S01]  /*3f2f0*/  IMAD.MOV.U32 R167, RZ, RZ, R166 ;  /* 0x000000ffffa77224 */ /* 0x000fe200078e00a6 */
[----:B------:R0:W-:Y:S01]  /*3f300*/  STL.64 [R1+0x41a8], R174 ;  /* 0x0041a8ae01007387 */ /* 0x0001e20000100a00 */
[----:B------:R-:W-:Y:S02]  /*3f310*/  IMAD.MOV.U32 R166, RZ, RZ, R164 ;  /* 0x000000ffffa67224 */ /* 0x000fe400078e00a4 */
        /* <DEDUP_REMOVED lines=11> */
[----:B------:R-:W-:Y:S01]  /*3f3d0*/  IADD3 R178, P4, R180, R6, RZ ;  /* 0x00000006b4b27210 */ /* 0x000fe20007f9e0ff */
[----:B0-----:R-:W2:Y:S01]  /*3f3e0*/  LDL.LU.64 R150, [R1+0x5808] ;  /* 0x0058080001967983 */ /* 0x001ea20000300a00 */
[----:B------:R-:W-:-:S03]  /*3f3f0*/  IMAD.X R175, R175, 0x1, R13, P1 ;  /* 0x00000001afaf7824 */ /* 0x000fc600008e060d */
[----:B------:R0:W-:Y:S04]  /*3f400*/  STL.64 [R1+0x41a0], R176 ;  /* 0x0041a0b001007387 */ /* 0x0001e80000100a00 */
[----:B------:R1:W-:Y:S01]  /*3f410*/  STL [R1+0x419c], R179 ;  /* 0x00419cb301007387 */ /* 0x0003e20000100800 */
[----:B0-----:R-:W-:-:S03]  /*3f420*/  IADD3 R176, P2, R180, R4, RZ ;  /* 0x00000004b4b07210 */ /* 0x001fc60007f5e0ff */
[----:B------:R0:W-:Y:S01]  /*3f430*/  STL.64 [R1+0x4190], R174 ;  /* 0x004190ae01007387 */ /* 0x0001e20000100a00 */
[C---:B-1----:R-:W-:Y:S02]  /*3f440*/  IMAD.X R179, R173.reuse, 0x1, R5, P4 ;  /* 0x00000001adb37824 */ /* 0x042fe400020e0605 */
[----:B------:R-:W-:-:S05]  /*3f450*/  IMAD.X R177, R173, 0x1, R3, P2 ;  /* 0x00000001adb17824 */ /* 0x000fca00010e0603 */
[----:B------:R1:W-:Y:S01]  /*3f460*/  STL.64 [R1+0x4188], R176 ;  /* 0x004188b001007387 */ /* 0x0003e20000100a00 */
[----:B0-----:R-:W-:-:S03]  /*3f470*/  IADD3 R174, P1, R180, R0, RZ ;  /* 0x00000000b4ae7210 */ /* 0x001fc60007f3e0ff */
[----:B------:R0:W-:Y:S02]  /*3f480*/  STL.64 [R1+0x4180], R178 ;  /* 0x004180b201007387 */ /* 0x0001e40000100a00 */
[----:B------:R-:W-:Y:S01]  /*3f490*/  IMAD.X R175, R173, 0x1, R7, P1 ;  /* 0x00000001adaf7824 */ /* 0x000fe200008e0607 */
[----:B-1----:R-:W-:Y:S02]  /*3f4a0*/  IADD3 R176, P2, R180, R2, RZ ;  /* 0x00000002b4b07210 */ /* 0x002fe40007f5e0ff */
[----:B------:R-:W-:Y:S02]  /*3f4b0*/  SHF.R.S32.HI R180, RZ, 0x1f, R181 ;  /* 0x0000001fffb47819 */ /* 0x000fe400000114b5 */
[----:B0-----:R-:W-:Y:S01]  /*3f4c0*/  IADD3 R178, P4, R181, R4, RZ ;  /* 0x00000004b5b27210 */ /* 0x001fe20007f9e0ff */
[----:B------:R-:W-:Y:S01]  /*3f4d0*/  IMAD.X R177, R173, 0x1, R13, P2 ;  /* 0x00000001adb17824 */ /* 0x000fe200010e060d */
[----:B------:R0:W-:Y:S03]  /*3f4e0*/  STL.64 [R1+0x4178], R174 ;  /* 0x004178ae01007387 */ /* 0x0001e60000100a00 */
[----:B------:R-:W-:Y:S01]  /*3f4f0*/  IMAD.X R179, R180, 0x1, R3, P4 ;  /* 0x00000001b4b37824 */ /* 0x000fe200020e0603 */
[----:B------:R1:W-:Y:S04]  /*3f500*/  STL.64 [R1+0x4170], R176 ;  /* 0x004170b001007387 */ /* 0x0003e80000100a00 */
[----:B------:R4:W-:Y:S01]  /*3f510*/  STL.64 [R1+0x4168], R178 ;  /* 0x004168b201007387 */ /* 0x0009e20000100a00 */
[----:B0-----:R-:W-:-:S02]  /*3f520*/  IADD3 R174, P1, R181, R6, RZ ;  /* 0x00000006b5ae7210 */ /* 0x001fc40007f3e0ff */
[----:B-1----:R-:W-:-:S03]  /*3f530*/  IADD3 R176, P2, R181, R0, RZ ;  /* 0x00000000b5b07210 */ /* 0x002fc60007f5e0ff */
[C---:B------:R-:W-:Y:S01]  /*3f540*/  IMAD.X R175, R180.reuse, 0x1, R5, P1 ;  /* 0x00000001b4af7824 */ /* 0x040fe200008e0605 */
[----:B----4-:R-:W-:Y:S01]  /*3f550*/  IADD3 R178, P4, R181, R2, RZ ;  /* 0x00000002b5b27210 */ /* 0x010fe20007f9e0ff */
[----:B------:R-:W-:Y:S02]  /*3f560*/  IMAD.MOV.U32 R173, RZ, RZ, R169 ;  /* 0x000000ffffad7224 */ /* 0x000fe400078e00a9 */
[C---:B------:R-:W-:Y:S01]  /*3f570*/  IMAD.X R177, R180.reuse, 0x1, R7, P2 ;  /* 0x00000001b4b17824 */ /* 0x040fe200010e0607 */
[----:B------:R0:W-:Y:S01]  /*3f580*/  STL.64 [R1+0x4160], R174 ;  /* 0x004160ae01007387 */ /* 0x0001e20000100a00 */
[----:B------:R-:W-:Y:S02]  /*3f590*/  IMAD.MOV.U32 R169, RZ, RZ, R163 ;  /* 0x000000ffffa97224 */ /* 0x000fe400078e00a3 */
[----:B------:R-:W-:Y:S02]  /*3f5a0*/  IMAD.X R179, R180, 0x1, R13, P4 ;  /* 0x00000001b4b37824 */ /* 0x000fe400020e060d */
[----:B------:R-:W-:Y:S01]  /*3f5b0*/  IMAD.MOV.U32 R163, RZ, RZ, R148 ;  /* 0x000000ffffa37224 */ /* 0x000fe200078e0094 */
[----:B------:R-:W-:Y:S01]  /*3f5c0*/  IADD3 R148, P1, R182, R4, RZ ;  /* 0x00000004b6947210 */ /* 0x000fe20007f3e0ff */
[----:B------:R-:W-:Y:S01]  /*3f5d0*/  IMAD.MOV.U32 R149, RZ, RZ, R83 ;  /* 0x000000ffff957224 */ /* 0x000fe200078e0053 */
[----:B------:R1:W-:Y:S01]  /*3f5e0*/  STL.64 [R1+0x4158], R176 ;  /* 0x004158b001007387 */ /* 0x0003e20000100a00 */
[----:B0-----:R-:W-:Y:S01]  /*3f5f0*/  IMAD.MOV.U32 R174, RZ, RZ, R172 ;  /* 0x000000ffffae7224 */ /* 0x001fe200078e00ac */
[----:B------:R-:W-:Y:S01]  /*3f600*/  SHF.R.S32.HI R175, RZ, 0x1f, R182 ;  /* 0x0000001fffaf7819 */ /* 0x000fe200000114b6 */
[----:B------:R-:W-:Y:S01]  /*3f610*/  IMAD.MOV.U32 R172, RZ, RZ, R164 ;  /* 0x000000ffffac7224 */ /* 0x000fe200078e00a4 */
[----:B------:R0:W-:Y:S01]  /*3f620*/  STL.64 [R1+0x4150], R178 ;  /* 0x004150b201007387 */ /* 0x0001e20000100a00 */
[----:B------:R-:W-:-:S02]  /*3f630*/  IMAD.MOV.U32 R164, RZ, RZ, R162 ;  /* 0x000000ffffa47224 */ /* 0x000fc400078e00a2 */
[----:B------:R-:W-:Y:S01]  /*3f640*/  IMAD.MOV.U32 R162, RZ, RZ, R161 ;  /* 0x000000ffffa27224 */ /* 0x000fe200078e00a1 */
[C---:B-1----:R-:W-:Y:S01]  /*3f650*/  IADD3 R176, P2, R182.reuse, R6, RZ ;  /* 0x00000006b6b07210 */ /* 0x042fe20007f5e0ff */
[----:B------:R-:W-:Y:S02]  /*3f660*/  IMAD.MOV.U32 R161, RZ, RZ, R149 ;  /* 0x000000ffffa17224 */ /* 0x000fe400078e0095 */
[C---:B------:R-:W-:Y:S01]  /*3f670*/  IMAD.X R149, R175.reuse, 0x1, R3, P1 ;  /* 0x00000001af957824 */ /* 0x040fe200008e0603 */
[----:B0-----:R-:W-:Y:S01]  /*3f680*/  IADD3 R178, P4, R182, R0, RZ ;  /* 0x00000000b6b27210 */ /* 0x001fe20007f9e0ff */
[----:B------:R-:W-:-:S03]  /*3f690*/  IMAD.X R177, R175, 0x1, R5, P2 ;  /* 0x00000001afb17824 */ /* 0x000fc600010e0605 */
[----:B------:R0:W-:Y:S01]  /*3f6a0*/  STL.64 [R1+0x4148], R148 ;  /* 0x0041489401007387 */ /* 0x0001e20000100a00 */
[----:B------:R-:W-:-:S03]  /*3f6b0*/  IMAD.X R179, R175, 0x1, R7, P4 ;  /* 0x00000001afb37824 */ /* 0x000fc600020e0607 */
[----:B------:R1:W-:Y:S04]  /*3f6c0*/  STL.64 [R1+0x4140], R176 ;  /* 0x004140b001007387 */ /* 0x0003e80000100a00 */
[----:B------:R4:W-:Y:S01]  /*3f6d0*/  STL.64 [R1+0x4138], R178 ;  /* 0x004138b201007387 */ /* 0x0009e20000100a00 */
[----:B0-----:R-:W-:Y:S02]  /*3f6e0*/  IADD3 R148, P1, R182, R2, RZ ;  /* 0x00000002b6947210 */ /* 0x001fe40007f3e0ff */
[----:B-1----:R-:W-:-:S03]  /*3f6f0*/  IADD3 R176, P2, R183, R4, RZ ;  /* 0x00000004b7b07210 */ /* 0x002fc60007f5e0ff */
[----:B------:R-:W-:Y:S01]  /*3f700*/  IMAD.X R149, R175, 0x1, R13, P1 ;  /* 0x00000001af957824 */ /* 0x000fe200008e060d */
[----:B----4-:R-:W-:Y:S01]  /*3f710*/  SHF.R.S32.HI R178, RZ, 0x1f, R183 ;  /* 0x0000001fffb27819 */ /* 0x010fe200000114b7 */
[----:B------:R-:W-:Y:S02]  /*3f720*/  IMAD.MOV.U32 R175, RZ, RZ, R174 ;  /* 0x000000ffffaf7224 */ /* 0x000fe400078e00ae */
[----:B------:R-:W-:Y:S02]  /*3f730*/  IMAD.MOV.U32 R174, RZ, RZ, R173 ;  /* 0x000000ffffae7224 */ /* 0x000fe400078e00ad */
[----:B------:R-:W-:Y:S02]  /*3f740*/  IMAD.MOV.U32 R173, RZ, RZ, R172 ;  /* 0x000000ffffad7224 */ /* 0x000fe400078e00ac */
[----:B------:R-:W-:Y:S02]  /*3f750*/  IMAD.MOV.U32 R146, RZ, RZ, R58 ;  /* 0x000000ffff927224 */ /* 0x000fe400078e003a */
[----:B------:R-:W-:-:S02]  /*3f760*/  IMAD.MOV.U32 R172, RZ, RZ, R164 ;  /* 0x000000ffffac7224 */ /* 0x000fc400078e00a4 */
[C---:B------:R-:W-:Y:S02]  /*3f770*/  IMAD.X R177, R178.reuse, 0x1, R3, P2 ;  /* 0x00000001b2b17824 */ /* 0x040fe400010e0603 */
[----:B------:R-:W-:Y:S01]  /*3f780*/  IMAD.MOV.U32 R164, RZ, RZ, R163 ;  /* 0x000000ffffa47224 */ /* 0x000fe200078e00a3 */
[----:B------:R0:W-:Y:S01]  /*3f790*/  STL.64 [R1+0x4130], R148 ;  /* 0x0041309401007387 */ /* 0x0001e20000100a00 */
[----:B------:R-:W-:Y:S01]  /*3f7a0*/  IMAD.MOV.U32 R163, RZ, RZ, R161 ;  /* 0x000000ffffa37224 */ /* 0x000fe200078e00a1 */
[C---:B------:R-:W-:Y:S01]  /*3f7b0*/  IADD3 R180, P4, R183.reuse, R6, RZ ;  /* 0x00000006b7b47210 */ /* 0x040fe20007f9e0ff */
[----:B------:R-:W-:Y:S02]  /*3f7c0*/  IMAD.MOV.U32 R161, RZ, RZ, R16 ;  /* 0x000000ffffa17224 */ /* 0x000fe400078e0010 */
[----:B------:R-:W-:Y:S01]  /*3f7d0*/  IMAD.MOV.U32 R16, RZ, RZ, R146 ;  /* 0x000000ffff107224 */ /* 0x000fe200078e0092 */
[----:B------:R-:W-:Y:S01]  /*3f7e0*/  IADD3 R146, P1, R183, R0, RZ ;  /* 0x00000000b7927210 */ /* 0x000fe20007f3e0ff */
[----:B------:R-:W-:Y:S01]  /*3f7f0*/  IMAD.X R181, R178, 0x1, R5, P4 ;  /* 0x00000001b2b57824 */ /* 0x000fe200020e0605 */
[----:B0-----:R-:W4:Y:S04]  /*3f800*/  LDL.LU.64 R148, [R1+0x5800] ;  /* 0x0058000001947983 */ /* 0x001f280000300a00 */
[----:B------:R0:W-:Y:S01]  /*3f810*/  STL.64 [R1+0x4128], R176 ;  /* 0x004128b001007387 */ /* 0x0001e20000100a00 */
[----:B------:R-:W-:-:S03]  /*3f820*/  IMAD.MOV.U32 R182, RZ, RZ, R146 ;  /* 0x000000ffffb67224 */ /* 0x000fc600078e0092 */
[----:B------:R1:W-:Y:S01]  /*3f830*/  STL [R1+0x4118], R146 ;  /* 0x0041189201007387 */ /* 0x0003e20000100800 */
[----:B0-----:R-:W-:Y:S01]  /*3f840*/  IADD3 R176, P2, R183, R2, RZ ;  /* 0x00000002b7b07210 */ /* 0x001fe20007f5e0ff */
[----:B------:R-:W-:Y:S02]  /*3f850*/  IMAD.MOV.U32 R183, RZ, RZ, R147 ;  /* 0x000000ffffb77224 */ /* 0x000fe400078e0093 */
[C---:B------:R-:W-:Y:S01]  /*3f860*/  IMAD.X R183, R178.reuse, 0x1, R7, P1 ;  /* 0x00000001b2b77824 */ /* 0x040fe200008e0607 */
[----:B-1----:R-:W4:Y:S01]  /*3f870*/  LDL.LU.64 R146, [R1+0x57f8] ;  /* 0x0057f80001927983 */ /* 0x002f220000300a00 */
[----:B------:R-:W-:-:S03]  /*3f880*/  IMAD.X R177, R178, 0x1, R13, P2 ;  /* 0x00000001b2b17824 */ /* 0x000fc600010e060d */
[----:B------:R0:W-:Y:S04]  /*3f890*/  STL.64 [R1+0x4120], R180 ;  /* 0x004120b401007387 */ /* 0x0001e80000100a00 */
[----:B------:R-:W-:Y:S04]  /*3f8a0*/  STL [R1+0x411c], R183 ;  /* 0x00411cb701007387 */ /* 0x000fe80000100800 */
[----:B------:R1:W-:Y:S01]  /*3f8b0*/  STL.64 [R1+0x4110], R176 ;  /* 0x004110b001007387 */ /* 0x0003e20000100a00 */
[----:B0-----:R-:W-:Y:S02]  /*3f8c0*/  IADD3 R180, P4, R184, R4, RZ ;  /* 0x00000004b8b47210 */ /* 0x001fe40007f9e0ff */
[----:B-1----:R-:W-:-:S05]  /*3f8d0*/  SHF.R.S32.HI R176, RZ, 0x1f, R184 ;  /* 0x0000001fffb07819 */ /* 0x002fca00000114b8 */
[----:B------:R-:W-:Y:S01]  /*3f8e0*/  IMAD.X R181, R176, 0x1, R3, P4 ;  /* 0x00000001b0b57824 */ /* 0x000fe200020e0603 */
[C---:B------:R-:W-:Y:S02]  /*3f8f0*/  IADD3 R182, P1, R184.reuse, R6, RZ ;  /* 0x00000006b8b67210 */ /* 0x040fe40007f3e0ff */
[C---:B------:R-:W-:Y:S02]  /*3f900*/  IADD3 R178, P2, R184.reuse, R0, RZ ;  /* 0x00000000b8b27210 */ /* 0x040fe40007f5e0ff */
[----:B------:R0:W-:Y:S02]  /*3f910*/  STL.64 [R1+0x4108], R180 ;  /* 0x004108b401007387 */ /* 0x0001e40000100a00 */
[----:B0-----:R-:W-:Y:S01]  /*3f920*/  IADD3 R180, P4, R184, R2, RZ ;  /* 0x00000002b8b47210 */ /* 0x001fe20007f9e0ff */
[----:B------:R-:W-:-:S04]  /*3f930*/  IMAD.MOV.U32 R184, RZ, RZ, R176 ;  /* 0x000000ffffb87224 */ /* 0x000fc800078e00b0 */
[C---:B------:R-:W-:Y:S02]  /*3f940*/  IMAD.X R183, R184.reuse, 0x1, R5, P1 ;  /* 0x00000001b8b77824 */ /* 0x040fe400008e0605 */
[----:B------:R-:W-:Y:S02]  /*3f950*/  IMAD.X R179, R184, 0x1, R7, P2 ;  /* 0x00000001b8b37824 */ /* 0x000fe400010e0607 */
[----:B------:R-:W-:Y:S01]  /*3f960*/  IMAD.MOV.U32 R176, RZ, RZ, R175 ;  /* 0x000000ffffb07224 */ /* 0x000fe200078e00af */
[----:B------:R0:W-:Y:S01]  /*3f970*/  STL.64 [R1+0x4100], R182 ;  /* 0x004100b601007387 */ /* 0x0001e20000100a00 */
[----:B------:R-:W-:Y:S02]  /*3f980*/  IMAD.MOV.U32 R175, RZ, RZ, R174 ;  /* 0x000000ffffaf7224 */ /* 0x000fe400078e00ae */
[----:B------:R-:W-:Y:S01]  /*3f990*/  IMAD.MOV.U32 R174, RZ, RZ, R173 ;  /* 0x000000ffffae7224 */ /* 0x000fe200078e00ad */
[----:B------:R1:W-:Y:S01]  /*3f9a0*/  STL.64 [R1+0x40f8], R178 ;  /* 0x0040f8b201007387 */ /* 0x0003e20000100a00 */
[----:B------:R-:W-:-:S02]  /*3f9b0*/  IMAD.MOV.U32 R173, RZ, RZ, R172 ;  /* 0x000000ffffad7224 */ /* 0x000fc400078e00ac */
[----:B------:R-:W-:Y:S02]  /*3f9c0*/  IMAD.MOV.U32 R172, RZ, RZ, R164 ;  /* 0x000000ffffac7224 */ /* 0x000fe400078e00a4 */
[----:B------:R-:W-:Y:S02]  /*3f9d0*/  IMAD.MOV.U32 R164, RZ, RZ, R163 ;  /* 0x000000ffffa47224 */ /* 0x000fe400078e00a3 */
[----:B------:R-:W-:Y:S01]  /*3f9e0*/  IMAD.MOV.U32 R177, RZ, RZ, R176 ;  /* 0x000000ffffb17224 */ /* 0x000fe200078e00b0 */
[----:B0-----:R-:W-:Y:S01]  /*3f9f0*/  IADD3 R182, P1, R185, R4, RZ ;  /* 0x00000004b9b67210 */ /* 0x001fe20007f3e0ff */
[----:B------:R-:W-:Y:S01]  /*3fa00*/  IMAD.MOV.U32 R163, RZ, RZ, R161 ;  /* 0x000000ffffa37224 */ /* 0x000fe200078e00a1 */
[----:B-1----:R-:W-:Y:S01]  /*3fa10*/  SHF.R.S32.HI R179, RZ, 0x1f, R185 ;  /* 0x0000001fffb37819 */ /* 0x002fe200000114b9 */
[----:B------:R-:W-:Y:S02]  /*3fa20*/  IMAD.MOV.U32 R176, RZ, RZ, R175 ;  /* 0x000000ffffb07224 */ /* 0x000fe400078e00af */
[----:B------:R-:W-:-:S02]  /*3fa30*/  IMAD.MOV.U32 R175, RZ, RZ, R174 ;  /* 0x000000ffffaf7224 */ /* 0x000fc400078e00ae */
[----:B------:R-:W-:Y:S02]  /*3fa40*/  IMAD.MOV.U32 R174, RZ, RZ, R173 ;  /* 0x000000ffffae7224 */ /* 0x000fe400078e00ad */
[----:B------:R-:W-:Y:S02]  /*3fa50*/  IMAD.X R181, R184, 0x1, R13, P4 ;  /* 0x00000001b8b57824 */ /* 0x000fe400020e060d */
[----:B------:R-:W-:Y:S02]  /*3fa60*/  IMAD.MOV.U32 R173, RZ, RZ, R172 ;  /* 0x000000ffffad7224 */ /* 0x000fe400078e00ac */
[----:B------:R-:W-:Y:S02]  /*3fa70*/  IMAD.X R183, R179, 0x1, R3, P1 ;  /* 0x00000001b3b77824 */ /* 0x000fe400008e0603 */
[----:B------:R-:W-:Y:S02]  /*3fa80*/  IMAD.MOV.U32 R172, RZ, RZ, R163 ;  /* 0x000000ffffac7224 */ /* 0x000fe400078e00a3 */
[----:B------:R-:W-:Y:S01]  /*3fa90*/  IMAD.MOV.U32 R163, RZ, RZ, R158 ;  /* 0x000000ffffa37224 */ /* 0x000fe200078e009e */
[----:B------:R0:W-:Y:S01]  /*3faa0*/  STL.64 [R1+0x40f0], R180 ;  /* 0x0040f0b401007387 */ /* 0x0001e20000100a00 */
[----:B------:R-:W-:-:S02]  /*3fab0*/  IMAD.MOV.U32 R158, RZ, RZ, R16 ;  /* 0x000000ffff9e7224 */ /* 0x000fc400078e0010 */
[----:B------:R-:W-:Y:S01]  /*3fac0*/  IMAD.MOV.U32 R145, RZ, RZ, R107 ;  /* 0x000000ffff917224 */ /* 0x000fe200078e006b */
[----:B------:R1:W-:Y:S01]  /*3fad0*/  STL.64 [R1+0x40e8], R182 ;  /* 0x0040e8b601007387 */ /* 0x0003e20000100a00 */
[----:B------:R-:W-:Y:S01]  /*3fae0*/  IMAD.MOV.U32 R16, RZ, RZ, R144 ;  /* 0x000000ffff107224 */ /* 0x000fe200078e0090 */
[C---:B------:R-:W-:Y:S01]  /*3faf0*/  IADD3 R144, P2, R185.reuse, R6, RZ ;  /* 0x00000006b9907210 */ /* 0x040fe20007f5e0ff */
[--C-:B------:R-:W-:Y:S01]  /*3fb00*/  IMAD.MOV.U32 R178, RZ, RZ, R145.reuse ;  /* 0x000000ffffb27224 */ /* 0x100fe200078e0091 */
[----:B------:R-:W-:Y:S02]  /*3fb10*/  SHF.R.S32.HI R161, RZ, 0x1f, R145 ;  /* 0x0000001fffa17819 */ /* 0x000fe40000011491 */
[C---:B0-----:R-:W-:Y:S01]  /*3fb20*/  IADD3 R180, P4, R185.reuse, R0, RZ ;  /* 0x00000000b9b47210 */ /* 0x041fe20007f9e0ff */
[----:B-1----:R-:W-:Y:S01]  /*3fb30*/  IMAD.MOV.U32 R183, RZ, RZ, R179 ;  /* 0x000000ffffb77224 */ /* 0x002fe200078e00b3 */
[----:B------:R-:W-:Y:S02]  /*3fb40*/  IADD3 R182, P1, R185, R2, RZ ;  /* 0x00000002b9b67210 */ /* 0x000fe40007f3e0ff */
[----:B------:R-:W-:Y:S01]  /*3fb50*/  SHF.R.S32.HI R179, RZ, 0x1f, R186 ;  /* 0x0000001fffb37819 */ /* 0x000fe200000114ba */
[C---:B------:R-:W-:Y:S01]  /*3fb60*/  IMAD.X R145, R183.reuse, 0x1, R5, P2 ;  /* 0x00000001b7917824 */ /* 0x040fe200010e0605 */
[----:B------:R-:W-:Y:S01]  /*3fb70*/  IADD3 R184, P2, R186, R4, RZ ;  /* 0x00000004bab87210 */ /* 0x000fe20007f5e0ff */
[----:B------:R-:W-:-:S02]  /*3fb80*/  IMAD.X R181, R183, 0x1, R7, P4 ;  /* 0x00000001b7b57824 */ /* 0x000fc400020e0607 */
[----:B------:R-:W-:Y:S01]  /*3fb90*/  IMAD.X R183, R183, 0x1, R13, P1 ;  /* 0x00000001b7b77824 */ /* 0x000fe200008e060d */
[----:B------:R0:W-:Y:S01]  /*3fba0*/  STL.64 [R1+0x40e0], R144 ;  /* 0x0040e09001007387 */ /* 0x0001e20000100a00 */
[----:B------:R-:W-:-:S03]  /*3fbb0*/  IMAD.X R185, R179, 0x1, R3, P2 ;  /* 0x00000001b3b97824 */ /* 0x000fc600010e0603 */
[----:B0-----:R-:W4:Y:S04]  /*3fbc0*/  LDL.LU.64 R144, [R1+0x57f0] ;  /* 0x0057f00001907983 */ /* 0x001f280000300a00 */
[----:B------:R0:W-:Y:S04]  /*3fbd0*/  STL.64 [R1+0x40d8], R180 ;  /* 0x0040d8b401007387 */ /* 0x0001e80000100a00 */
[----:B------:R1:W-:Y:S04]  /*3fbe0*/  STL.64 [R1+0x40d0], R182 ;  /* 0x0040d0b601007387 */ /* 0x0003e80000100a00 */
[----:B------:R3:W-:Y:S01]  /*3fbf0*/  STL.64 [R1+0x40c8], R184 ;  /* 0x0040c8b801007387 */ /* 0x0007e20000100a00 */
[----:B0-----:R-:W-:-:S02]  /*3fc00*/  IADD3 R180, P4, R186, R6, RZ ;  /* 0x00000006bab47210 */ /* 0x001fc40007f9e0ff */
[C---:B-1----:R-:W-:Y:S02]  /*3fc10*/  IADD3 R182, P1, R186.reuse, R0, RZ ;  /* 0x00000000bab67210 */ /* 0x042fe40007f3e0ff */
[----:B---3--:R-:W-:Y:S01]  /*3fc20*/  IADD3 R184, P2, R186, R2, RZ ;  /* 0x00000002bab87210 */ /* 0x008fe20007f5e0ff */
[----:B------:R-:W-:Y:S02]  /*3fc30*/  IMAD.MOV.U32 R186, RZ, RZ, R179 ;  /* 0x000000ffffba7224 */ /* 0x000fe400078e00b3 */
[----:B------:R-:W-:Y:S02]  /*3fc40*/  IMAD.MOV.U32 R142, RZ, RZ, R73 ;  /* 0x000000ffff8e7224 */ /* 0x000fe400078e0049 */
[C---:B------:R-:W-:Y:S02]  /*3fc50*/  IMAD.X R181, R186.reuse, 0x1, R5, P4 ;  /* 0x00000001bab57824 */ /* 0x040fe400020e0605 */
[----:B------:R-:W-:Y:S02]  /*3fc60*/  IMAD.MOV.U32 R179, RZ, RZ, R161 ;  /* 0x000000ffffb37224 */ /* 0x000fe400078e00a1 */
[----:B------:R-:W-:Y:S01]  /*3fc70*/  IMAD.MOV.U32 R161, RZ, RZ, R142 ;  /* 0x000000ffffa17224 */ /* 0x000fe200078e008e */
[----:B------:R0:W-:Y:S01]  /*3fc80*/  STL.64 [R1+0x40c0], R180 ;  /* 0x0040c0b401007387 */ /* 0x0001e20000100a00 */
[C---:B------:R-:W-:Y:S01]  /*3fc90*/  IMAD.X R183, R186.reuse, 0x1, R7, P1 ;  /* 0x00000001bab77824 */ /* 0x040fe200008e0607 */
[----:B------:R-:W-:Y:S01]  /*3fca0*/  IADD3 R142, P4, R187, R4, RZ ;  /* 0x00000004bb8e7210 */ /* 0x000fe20007f9e0ff */
[----:B------:R-:W-:-:S03]  /*3fcb0*/  IMAD.X R185, R186, 0x1, R13, P2 ;  /* 0x00000001bab97824 */ /* 0x000fc600010e060d */
[----:B------:R1:W-:Y:S01]  /*3fcc0*/  STL.64 [R1+0x40b8], R182 ;  /* 0x0040b8b601007387 */ /* 0x0003e20000100a00 */
[----:B0-----:R-:W-:Y:S01]  /*3fcd0*/  SHF.R.S32.HI R181, RZ, 0x1f, R187 ;  /* 0x0000001fffb57819 */ /* 0x001fe200000114bb */
[----:B------:R-:W-:Y:S02]  /*3fce0*/  IMAD.MOV.U32 R180, RZ, RZ, R178 ;  /* 0x000000ffffb47224 */ /* 0x000fe400078e00b2 */
[----:B------:R-:W-:Y:S01]  /*3fcf0*/  IMAD.MOV.U32 R178, RZ, RZ, R159 ;  /* 0x000000ffffb27224 */ /* 0x000fe200078e009f */
[----:B------:R0:W-:Y:S01]  /*3fd00*/  STL.64 [R1+0x40b0], R184 ;  /* 0x0040b0b801007387 */ /* 0x0001e20000100a00 */
[----:B------:R-:W-:Y:S01]  /*3fd10*/  IMAD.MOV.U32 R159, RZ, RZ, R143 ;  /* 0x000000ffff9f7224 */ /* 0x000fe200078e008f */
[----:B-1----:R-:W-:Y:S01]  /*3fd20*/  IADD3 R182, P1, R187, R6, RZ ;  /* 0x00000006bbb67210 */ /* 0x002fe20007f3e0ff */
[----:B------:R-:W-:Y:S01]  /*3fd30*/  IMAD.X R143, R181, 0x1, R3, P4 ;  /* 0x00000001b58f7824 */ /* 0x000fe200020e0603 */
[C---:B------:R-:W-:Y:S02]  /*3fd40*/  IADD3 R186, P4, R187.reuse, R2, RZ ;  /* 0x00000002bbba7210 */ /* 0x040fe40007f9e0ff */
[----:B0-----:R-:W-:Y:S01]  /*3fd50*/  IADD3 R184, P2, R187, R0, RZ ;  /* 0x00000000bbb87210 */ /* 0x001fe20007f5e0ff */
[----:B------:R-:W-:Y:S01]  /*3fd60*/  IMAD.MOV.U32 R187, RZ, RZ, R181 ;  /* 0x000000ffffbb7224 */ /* 0x000fe200078e00b5 */
[----:B------:R0:W-:Y:S03]  /*3fd70*/  STL.64 [R1+0x40a8], R142 ;  /* 0x0040a88e01007387 */ /* 0x0001e60000100a00 */
[C---:B------:R-:W-:Y:S01]  /*3fd80*/  IMAD.X R183, R187.reuse, 0x1, R5, P1 ;  /* 0x00000001bbb77824 */ /* 0x040fe200008e0605 */
[----:B------:R-:W-:Y:S01]  /*3fd90*/  SHF.R.S32.HI R181, RZ, 0x1f, R188 ;  /* 0x0000001fffb57819 */ /* 0x000fe200000114bc */
[C---:B------:R-:W-:Y:S01]  /*3fda0*/  IMAD.X R185, R187.reuse, 0x1, R7, P2 ;  /* 0x00000001bbb97824 */ /* 0x040fe200010e0607 */
[----:B0-----:R-:W3:Y:S04]  /*3fdb0*/  LDL.LU.64 R142, [R1+0x57e8] ;  /* 0x0057e800018e7983 */ /* 0x001ee80000300a00 */
        /* <DEDUP_REMOVED lines=10> */
[C---:B------:R-:W-:Y:S01]  /*3fe60*/  IMAD.X R187, R181.reuse, 0x1, R7, P4 ;  /* 0x00000001b5bb7824 */ /* 0x040fe200020e0607 */
[----:B-1----:R-:W-:Y:S01]  /*3fe70*/  IADD3 R182, P1, R188, R2, RZ ;  /* 0x00000002bcb67210 */ /* 0x002fe20007f3e0ff */
[----:B------:R0:W-:Y:S04]  /*3fe80*/  STL.64 [R1+0x4080], R184 ;  /* 0x004080b801007387 */ /* 0x0001e80000100a00 */
[----:B------:R-:W-:Y:S01]  /*3fe90*/  IMAD.X R183, R181, 0x1, R13, P1 ;  /* 0x00000001b5b77824 */ /* 0x000fe200008e060d */
[----:B------:R1:W-:Y:S01]  /*3fea0*/  STL.64 [R1+0x4078], R186 ;  /* 0x004078ba01007387 */ /* 0x0003e20000100a00 */
[----:B------:R-:W-:-:S03]  /*3feb0*/  SHF.R.S32.HI R188, RZ, 0x1f, R189 ;  /* 0x0000001fffbc7819 */ /* 0x000fc600000114bd */
[----:B------:R2:W-:Y:S01]  /*3fec0*/  STL.64 [R1+0x4070], R182 ;  /* 0x004070b601007387 */ /* 0x0005e20000100a00 */
[C---:B0-----:R-:W-:Y:S02]  /*3fed0*/  IADD3 R184, P2, R189.reuse, R4, RZ ;  /* 0x00000004bdb87210 */ /* 0x041fe40007f5e0ff */
[----:B-1----:R-:W-:-:S03]  /*3fee0*/  IADD3 R186, P4, R189, R6, RZ ;  /* 0x00000006bdba7210 */ /* 0x002fc60007f9e0ff */
[C---:B------:R-:W-:Y:S01]  /*3fef0*/  IMAD.X R185, R188.reuse, 0x1, R3, P2 ;  /* 0x00000001bcb97824 */ /* 0x040fe200010e0603 */
[----:B--2---:R-:W-:Y:S01]  /*3ff00*/  IADD3 R182, P1, R189, R0, RZ ;  /* 0x00000000bdb67210 */ /* 0x004fe20007f3e0ff */
        /* <DEDUP_REMOVED lines=9> */
[----:B--2---:R-:W-:Y:S01]  /*3ffa0*/  IADD3 R182, P1, R190, R6, RZ ;  /* 0x00000006beb67210 */ /* 0x004fe20007f3e0ff */
        /* <DEDUP_REMOVED lines=9> */
[----:B--2---:R-:W-:Y:S01]  /*40040*/  IADD3 R182, P1, R191, R4, RZ ;  /* 0x00000004bfb67210 */ /* 0x004fe20007f3e0ff */
[----:B------:R-:W-:-:S03]  /*40050*/  IMAD.X R187, R181, 0x1, R13, P4 ;  /* 0x00000001b5bb7824 */ /* 0x000fc600020e060d */
[----:B------:R0:W-:Y:S01]  /*40060*/  STL.64 [R1+0x4038], R184 ;  /* 0x004038b801007387 */ /* 0x0001e20000100a00 */
[----:B------:R-:W-:-:S03]  /*40070*/  IMAD.X R183, R188, 0x1, R3, P1 ;  /* 0x00000001bcb77824 */ /* 0x000fc600008e0603 */
[----:B------:R1:W-:Y:S04]  /*40080*/  STL.64 [R1+0x4030], R186 ;  /* 0x004030ba01007387 */ /* 0x0003e80000100a00 */
        /* <DEDUP_REMOVED lines=693> */
[----:B0-----:R-:W-:Y:S01]  /*42be0*/  IADD3 R184, P2, R249, R0, RZ ;  /* 0x00000000f9b87210 */ /* 0x001fe20007f5e0ff */
[----:B-1----:R-:W-:Y:S02]  /*42bf0*/  IMAD.MOV.U32 R183, RZ, RZ, R180 ;  /* 0x000000ffffb77224 */ /* 0x002fe400078e00b4 */
[----:B------:R-:W-:Y:S02]  /*42c00*/  IMAD.MOV.U32 R180, RZ, RZ, R179 ;  /* 0x000000ffffb47224 */ /* 0x000fe400078e00b3 */
[----:B------:R-:W-:-:S02]  /*42c10*/  IMAD.MOV.U32 R179, RZ, RZ, R178 ;  /* 0x000000ffffb37224 */ /* 0x000fc400078e00b2 */
[----:B------:R-:W-:Y:S02]  /*42c20*/  IMAD.MOV.U32 R178, RZ, RZ, R177 ;  /* 0x000000ffffb27224 */ /* 0x000fe400078e00b1 */
[----:B------:R-:W-:Y:S02]  /*42c30*/  IMAD.MOV.U32 R177, RZ, RZ, R176 ;  /* 0x000000ffffb17224 */ /* 0x000fe400078e00b0 */
[----:B------:R-:W-:Y:S02]  /*42c40*/  IMAD.MOV.U32 R176, RZ, RZ, R175 ;  /* 0x000000ffffb07224 */ /* 0x000fe400078e00af */
[----:B------:R-:W-:Y:S02]  /*42c50*/  IMAD.MOV.U32 R175, RZ, RZ, R174 ;  /* 0x000000ffffaf7224 */ /* 0x000fe400078e00ae */
[----:B------:R-:W-:Y:S02]  /*42c60*/  IMAD.X R185, R181, 0x1, R7, P2 ;  /* 0x00000001b5b97824 */ /* 0x000fe400010e0607 */
[----:B------:R-:W-:Y:S01]  /*42c70*/  IMAD.MOV.U32 R174, RZ, RZ, R173 ;  /* 0x000000ffffae7224 */ /* 0x000fe200078e00ad */
[----:B------:R-:W-:Y:S01]  /*42c80*/  IADD3 R188, P4, R249, R2, RZ ;  /* 0x00000002f9bc7210 */ /* 0x000fe20007f9e0ff */
[----:B------:R-:W-:-:S02]  /*42c90*/  IMAD.MOV.U32 R173, RZ, RZ, R172 ;  /* 0x000000ffffad7224 */ /* 0x000fc400078e00ac */
[----:B------:R-:W-:Y:S02]  /*42ca0*/  IMAD.MOV.U32 R172, RZ, RZ, R16 ;  /* 0x000000ffffac7224 */ /* 0x000fe400078e0010 */
[----:B------:R-:W-:Y:S01]  /*42cb0*/  IMAD.MOV.U32 R194, RZ, RZ, R180 ;  /* 0x000000ffffc27224 */ /* 0x000fe200078e00b4 */
[----:B------:R-:W2:Y:S01]  /*42cc0*/  LDL.LU R16, [R1+0x2060] ;  /* 0x0020600001107983 */ /* 0x000ea20000300800 */
[----:B------:R-:W-:Y:S01]  /*42cd0*/  IMAD.MOV.U32 R180, RZ, RZ, R179 ;  /* 0x000000ffffb47224 */ /* 0x000fe200078e00b3 */
[----:B------:R-:W-:Y:S01]  /*42ce0*/  IADD3 R186, P1, R250, R4, RZ ;  /* 0x00000004faba7210 */ /* 0x000fe20007f3e0ff */
[----:B------:R-:W-:Y:S01]  /*42cf0*/  IMAD.MOV.U32 R179, RZ, RZ, R178 ;  /* 0x000000ffffb37224 */ /* 0x000fe200078e00b2 */
[----:B------:R0:W-:Y:S01]  /*42d00*/  STL.64 [R1+0x3960], R184 ;  /* 0x003960b801007387 */ /* 0x0001e20000100a00 */
[----:B------:R-:W-:Y:S01]  /*42d10*/  SHF.R.S32.HI R182, RZ, 0x1f, R250 ;  /* 0x0000001fffb67819 */ /* 0x000fe200000114fa */
[----:B------:R-:W-:Y:S02]  /*42d20*/  IMAD.MOV.U32 R178, RZ, RZ, R177 ;  /* 0x000000ffffb27224 */ /* 0x000fe400078e00b1 */
[----:B------:R-:W-:-:S02]  /*42d30*/  IMAD.MOV.U32 R177, RZ, RZ, R176 ;  /* 0x000000ffffb17224 */ /* 0x000fc400078e00b0 */
[----:B------:R-:W-:Y:S02]  /*42d40*/  IMAD.X R189, R181, 0x1, R13, P4 ;  /* 0x00000001b5bd7824 */ /* 0x000fe400020e060d */
[----:B------:R-:W-:Y:S01]  /*42d50*/  IMAD.MOV.U32 R176, RZ, RZ, R175 ;  /* 0x000000ffffb07224 */ /* 0x000fe200078e00af */
[----:B0-----:R-:W-:Y:S01]  /*42d60*/  IADD3 R184, P2, R250, R6, RZ ;  /* 0x00000006fab87210 */ /* 0x001fe20007f5e0ff */
[----:B------:R-:W-:Y:S02]  /*42d70*/  IMAD.MOV.U32 R175, RZ, RZ, R174 ;  /* 0x000000ffffaf7224 */ /* 0x000fe400078e00ae */
[----:B------:R-:W-:Y:S02]  /*42d80*/  IMAD.MOV.U32 R174, RZ, RZ, R173 ;  /* 0x000000ffffae7224 */ /* 0x000fe400078e00ad */
[----:B------:R-:W-:Y:S02]  /*42d90*/  IMAD.X R187, R182, 0x1, R3, P1 ;  /* 0x00000001b6bb7824 */ /* 0x000fe400008e0603 */
[----:B------:R-:W-:-:S02]  /*42da0*/  IMAD.MOV.U32 R173, RZ, RZ, R172 ;  /* 0x000000ffffad7224 */ /* 0x000fc400078e00ac */
[----:B------:R-:W-:Y:S01]  /*42db0*/  IMAD.X R185, R182, 0x1, R5, P2 ;  /* 0x00000001b6b97824 */ /* 0x000fe200010e0605 */
[----:B------:R-:W-:Y:S01]  /*42dc0*/  STL.64 [R1+0x3958], R188 ;  /* 0x003958bc01007387 */ /* 0x000fe20000100a00 */
[----:B------:R-:W-:Y:S02]  /*42dd0*/  IMAD.MOV.U32 R172, RZ, RZ, R171 ;  /* 0x000000ffffac7224 */ /* 0x000fe400078e00ab */
[----:B------:R-:W-:Y:S02]  /*42de0*/  IMAD.MOV.U32 R171, RZ, RZ, R138 ;  /* 0x000000ffffab7224 */ /* 0x000fe400078e008a */
[----:B------:R-:W2:Y:S04]  /*42df0*/  LDL.LU R138, [R1+0x57e4] ;  /* 0x0057e400018a7983 */ /* 0x000ea80000300800 */
[----:B------:R0:W-:Y:S01]  /*42e00*/  STL.64 [R1+0x3948], R186 ;  /* 0x003948ba01007387 */ /* 0x0001e20000100a00 */
[----:B------:R-:W-:-:S03]  /*42e10*/  IADD3 R190, P4, R250, R0, RZ ;  /* 0x00000000fabe7210 */ /* 0x000fc60007f9e0ff */
[----:B------:R1:W-:Y:S02]  /*42e20*/  STL.64 [R1+0x3940], R184 ;  /* 0x003940b801007387 */ /* 0x0003e40000100a00 */
[----:B------:R-:W-:Y:S01]  /*42e30*/  IMAD.X R191, R182, 0x1, R7, P4 ;  /* 0x00000001b6bf7824 */ /* 0x000fe200020e0607 */
[----:B0-----:R-:W-:Y:S01]  /*42e40*/  IADD3 R186, P1, R250, R2, RZ ;  /* 0x00000002faba7210 */ /* 0x001fe20007f3e0ff */
[----:B-1----:R-:W-:Y:S02]  /*42e50*/  IMAD.MOV.U32 R184, RZ, RZ, R180 ;  /* 0x000000ffffb87224 */ /* 0x002fe400078e00b4 */
        /* <DEDUP_REMOVED lines=8> */
[----:B------:R-:W-:-:S02]  /*42ee0*/  IMAD.X R187, R182, 0x1, R13, P1 ;  /* 0x00000001b6bb7824 */ /* 0x000fc400008e060d */
[----:B------:R-:W-:Y:S02]  /*42ef0*/  IMAD.MOV.U32 R172, RZ, RZ, R171 ;  /* 0x000000ffffac7224 */ /* 0x000fe400078e00ab */
[----:B------:R-:W-:Y:S02]  /*42f00*/  IMAD.MOV.U32 R171, RZ, RZ, R17 ;  /* 0x000000ffffab7224 */ /* 0x000fe400078e0011 */
[----:B------:R-:W2:Y:S04]  /*42f10*/  LDL.LU R17, [R1+0x2124] ;  /* 0x0021240001117983 */ /* 0x000ea80000300800 */
[----:B------:R-:W-:Y:S04]  /*42f20*/  STL.64 [R1+0x3930], R190 ;  /* 0x003930be01007387 */ /* 0x000fe80000100a00 */
[----:B------:R0:W-:Y:S01]  /*42f30*/  STL.64 [R1+0x3928], R186 ;  /* 0x003928ba01007387 */ /* 0x0001e20000100a00 */
[----:B------:R-:W-:-:S02]  /*42f40*/  IADD3 R188, P2, R251, R4, RZ ;  /* 0x00000004fbbc7210 */ /* 0x000fc40007f5e0ff */
[----:B------:R-:W-:Y:S01]  /*42f50*/  SHF.R.S32.HI R181, RZ, 0x1f, R251 ;  /* 0x0000001fffb57819 */ /* 0x000fe200000114fb */
[----:B0-----:R-:W-:Y:S02]  /*42f60*/  IMAD.MOV.U32 R187, RZ, RZ, R180 ;  /* 0x000000ffffbb7224 */ /* 0x001fe400078e00b4 */
[----:B------:R-:W-:Y:S02]  /*42f70*/  IMAD.MOV.U32 R180, RZ, RZ, R179 ;  /* 0x000000ffffb47224 */ /* 0x000fe400078e00b3 */
[----:B------:R-:W-:Y:S02]  /*42f80*/  IMAD.MOV.U32 R179, RZ, RZ, R178 ;  /* 0x000000ffffb37224 */ /* 0x000fe400078e00b2 */
[----:B------:R-:W-:Y:S01]  /*42f90*/  IMAD.MOV.U32 R178, RZ, RZ, R177 ;  /* 0x000000ffffb27224 */ /* 0x000fe200078e00b1 */
[----:B------:R-:W-:Y:S01]  /*42fa0*/  IADD3 R190, P4, R251, R6, RZ ;  /* 0x00000006fbbe7210 */ /* 0x000fe20007f9e0ff */
[----:B------:R-:W-:Y:S02]  /*42fb0*/  IMAD.MOV.U32 R177, RZ, RZ, R176 ;  /* 0x000000ffffb17224 */ /* 0x000fe400078e00b0 */
[----:B------:R-:W-:-:S02]  /*42fc0*/  IMAD.MOV.U32 R176, RZ, RZ, R175 ;  /* 0x000000ffffb07224 */ /* 0x000fc400078e00af */
[----:B------:R-:W-:Y:S02]  /*42fd0*/  IMAD.MOV.U32 R175, RZ, RZ, R174 ;  /* 0x000000ffffaf7224 */ /* 0x000fe400078e00ae */
[----:B------:R-:W-:Y:S02]  /*42fe0*/  IMAD.MOV.U32 R174, RZ, RZ, R173 ;  /* 0x000000ffffae7224 */ /* 0x000fe400078e00ad */
[----:B------:R-:W-:Y:S02]  /*42ff0*/  IMAD.MOV.U32 R173, RZ, RZ, R172 ;  /* 0x000000ffffad7224 */ /* 0x000fe400078e00ac */
[----:B------:R-:W-:Y:S02]  /*43000*/  IMAD.X R189, R181, 0x1, R3, P2 ;  /* 0x00000001b5bd7824 */ /* 0x000fe400010e0603 */
[----:B------:R-:W-:Y:S02]  /*43010*/  IMAD.MOV.U32 R186, RZ, RZ, R180 ;  /* 0x000000ffffba7224 */ /* 0x000fe400078e00b4 */
[----:B------:R-:W-:-:S02]  /*43020*/  IMAD.MOV.U32 R172, RZ, RZ, R171 ;  /* 0x000000ffffac7224 */ /* 0x000fc400078e00ab */
[----:B------:R-:W-:Y:S01]  /*43030*/  IMAD.MOV.U32 R180, RZ, RZ, R179 ;  /* 0x000000ffffb47224 */ /* 0x000fe200078e00b3 */
[----:B------:R-:W-:Y:S01]  /*43040*/  SHF.R.S32.HI R58, RZ, 0x1f, R141 ;  /* 0x0000001fff3a7819 */ /* 0x000fe2000001148d */
[----:B------:R-:W-:Y:S02]  /*43050*/  IMAD.MOV.U32 R171, RZ, RZ, R170 ;  /* 0x000000ffffab7224 */ /* 0x000fe400078e00aa */
[----:B------:R-:W-:Y:S02]  /*43060*/  IMAD.X R191, R181, 0x1, R5, P4 ;  /* 0x00000001b5bf7824 */ /* 0x000fe400020e0605 */
[----:B------:R-:W-:Y:S02]  /*43070*/  IMAD.MOV.U32 R179, RZ, RZ, R178 ;  /* 0x000000ffffb37224 */ /* 0x000fe400078e00b2 */
[----:B------:R-:W-:Y:S02]  /*43080*/  IMAD.MOV.U32 R170, RZ, RZ, R141 ;  /* 0x000000ffffaa7224 */ /* 0x000fe400078e008d */
[----:B------:R-:W-:Y:S01]  /*43090*/  IMAD.MOV.U32 R178, RZ, RZ, R177 ;  /* 0x000000ffffb27224 */ /* 0x000fe200078e00b1 */
[----:B------:R-:W2:Y:S01]  /*430a0*/  LDL.LU R141, [R1+0x57e0] ;  /* 0x0057e000018d7983 */ /* 0x000ea20000300800 */
[----:B------:R-:W-:Y:S01]  /*430b0*/  IMAD.MOV.U32 R177, RZ, RZ, R176 ;  /* 0x000000ffffb17224 */ /* 0x000fe200078e00b0 */
[----:B------:R-:W-:Y:S01]  /*430c0*/  IADD3 R192, P1, R251, R0, RZ ;  /* 0x00000000fbc07210 */ /* 0x000fe20007f3e0ff */
[----:B------:R-:W-:Y:S01]  /*430d0*/  IMAD.MOV.U32 R176, RZ, RZ, R175 ;  /* 0x000000ffffb07224 */ /* 0x000fe200078e00af */
[----:B------:R0:W-:Y:S01]  /*430e0*/  STL.64 [R1+0x3920], R188 ;  /* 0x003920bc01007387 */ /* 0x0001e20000100a00 */
[----:B------:R-:W-:-:S02]  /*430f0*/  IMAD.MOV.U32 R185, RZ, RZ, R180 ;  /* 0x000000ffffb97224 */ /* 0x000fc400078e00b4 */
[----:B------:R-:W-:Y:S01]  /*43100*/  IMAD.MOV.U32 R175, RZ, RZ, R174 ;  /* 0x000000ffffaf7224 */ /* 0x000fe200078e00ae */
[----:B------:R1:W-:Y:S01]  /*43110*/  STL.64 [R1+0x3918], R190 ;  /* 0x003918be01007387 */ /* 0x0003e20000100a00 */
[----:B------:R-:W-:Y:S01]  /*43120*/  IMAD.MOV.U32 R180, RZ, RZ, R179 ;  /* 0x000000ffffb47224 */ /* 0x000fe200078e00b3 */
[----:B------:R-:W-:Y:S01]  /*43130*/  SHF.R.S32.HI R182, RZ, 0x1f, R252 ;  /* 0x0000001fffb67819 */ /* 0x000fe200000114fc */
[----:B------:R-:W-:Y:S02]  /*43140*/  IMAD.MOV.U32 R174, RZ, RZ, R173 ;  /* 0x000000ffffae7224 */ /* 0x000fe400078e00ad */
[----:B------:R-:W-:Y:S01]  /*43150*/  IMAD.MOV.U32 R179, RZ, RZ, R178 ;  /* 0x000000ffffb37224 */ /* 0x000fe200078e00b2 */
[----:B0-----:R-:W-:Y:S01]  /*43160*/  IADD3 R188, P2, R251, R2, RZ ;  /* 0x00000002fbbc7210 */ /* 0x001fe20007f5e0ff */
[----:B------:R-:W-:Y:S02]  /*43170*/  IMAD.MOV.U32 R173, RZ, RZ, R172 ;  /* 0x000000ffffad7224 */ /* 0x000fe400078e00ac */
[----:B------:R-:W-:Y:S01]  /*43180*/  IMAD.MOV.U32 R178, RZ, RZ, R177 ;  /* 0x000000ffffb27224 */ /* 0x000fe200078e00b1 */
[----:B-1----:R-:W-:Y:S01]  /*43190*/  IADD3 R190, P4, R252, R4, RZ ;  /* 0x00000004fcbe7210 */ /* 0x002fe20007f9e0ff */
[----:B------:R-:W-:-:S02]  /*431a0*/  IMAD.MOV.U32 R172, RZ, RZ, R171 ;  /* 0x000000ffffac7224 */ /* 0x000fc400078e00ab */
[----:B------:R-:W-:Y:S02]  /*431b0*/  IMAD.MOV.U32 R177, RZ, RZ, R176 ;  /* 0x000000ffffb17224 */ /* 0x000fe400078e00b0 */
[----:B------:R-:W-:Y:S02]  /*431c0*/  IMAD.MOV.U32 R171, RZ, RZ, R170 ;  /* 0x000000ffffab7224 */ /* 0x000fe400078e00aa */
[C---:B------:R-:W-:Y:S02]  /*431d0*/  IMAD.X R193, R181.reuse, 0x1, R7, P1 ;  /* 0x00000001b5c17824 */ /* 0x040fe400008e0607 */
[----:B------:R-:W-:Y:S02]  /*431e0*/  IMAD.MOV.U32 R176, RZ, RZ, R175 ;  /* 0x000000ffffb07224 */ /* 0x000fe400078e00af */
[----:B------:R-:W-:Y:S02]  /*431f0*/  IMAD.MOV.U32 R170, RZ, RZ, R58 ;  /* 0x000000ffffaa7224 */ /* 0x000fe400078e003a */
[----:B------:R-:W-:Y:S01]  /*43200*/  IMAD.X R189, R181, 0x1, R13, P2 ;  /* 0x00000001b5bd7824 */ /* 0x000fe200010e060d */
[----:B------:R-:W2:Y:S01]  /*43210*/  LDL.LU R58, [R1+0x57dc] ;  /* 0x0057dc00013a7983 */ /* 0x000ea20000300800 */
[----:B------:R-:W-:-:S02]  /*43220*/  IMAD.MOV.U32 R175, RZ, RZ, R174 ;  /* 0x000000ffffaf7224 */ /* 0x000fc400078e00ae */
[----:B------:R-:W-:Y:S02]  /*43230*/  IMAD.MOV.U32 R174, RZ, RZ, R173 ;  /* 0x000000ffffae7224 */ /* 0x000fe400078e00ad */
[----:B------:R-:W-:Y:S02]  /*43240*/  IMAD.MOV.U32 R173, RZ, RZ, R172 ;  /* 0x000000ffffad7224 */ /* 0x000fe400078e00ac */
[----:B------:R-:W-:Y:S01]  /*43250*/  IMAD.X R191, R182, 0x1, R3, P4 ;  /* 0x00000001b6bf7824 */ /* 0x000fe200020e0603 */
[----:B------:R0:W-:Y:S01]  /*43260*/  STL.64 [R1+0x3908], R192 ;  /* 0x003908c001007387 */ /* 0x0001e20000100a00 */
[----:B------:R-:W-:Y:S02]  /*43270*/  IMAD.MOV.U32 R172, RZ, RZ, R171 ;  /* 0x000000ffffac7224 */ /* 0x000fe400078e00ab */
[----:B------:R-:W-:Y:S01]  /*43280*/  IMAD.MOV.U32 R171, RZ, RZ, R170 ;  /* 0x000000ffffab7224 */ /* 0x000fe200078e00aa */
[----:B------:R1:W-:Y:S01]  /*43290*/  STL.64 [R1+0x38f8], R188 ;  /* 0x0038f8bc01007387 */ /* 0x0003e20000100a00 */
[----:B------:R-:W-:-:S03]  /*432a0*/  IMAD.MOV.U32 R170, RZ, RZ, R166 ;  /* 0x000000ffffaa7224 */ /* 0x000fc600078e00a6 */
[----:B------:R-:W2:Y:S01]  /*432b0*/  LDL.LU R166, [R1+0x1640] ;  /* 0x0016400001a67983 */ /* 0x000ea20000300800 */
[----:B------:R-:W-:Y:S01]  /*432c0*/  IMAD.MOV.U32 R181, RZ, RZ, R180 ;  /* 0x000000ffffb57224 */ /* 0x000fe200078e00b4 */
[C---:B0-----:R-:W-:Y:S02]  /*432d0*/  IADD3 R192, P1, R252.reuse, R6, RZ ;  /* 0x00000006fcc07210 */ /* 0x041fe40007f3e0ff */
[----:B------:R0:W-:Y:S01]  /*432e0*/  STL.64 [R1+0x38f0], R190 ;  /* 0x0038f0be01007387 */ /* 0x0001e20000100a00 */
[----:B------:R-:W-:Y:S01]  /*432f0*/  IMAD.MOV.U32 R180, RZ, RZ, R179 ;  /* 0x000000ffffb47224 */ /* 0x000fe200078e00b3 */
[----:B-1----:R-:W-:Y:S01]  /*43300*/  IADD3 R188, P2, R252, R0, RZ ;  /* 0x00000000fcbc7210 */ /* 0x002fe20007f5e0ff */
[----:B------:R-:W-:Y:S02]  /*43310*/  IMAD.MOV.U32 R179, RZ, RZ, R178 ;  /* 0x000000ffffb37224 */ /* 0x000fe400078e00b2 */
[----:B------:R-:W-:Y:S02]  /*43320*/  IMAD.X R193, R182, 0x1, R5, P1 ;  /* 0x00000001b6c17824 */ /* 0x000fe400008e0605 */
[----:B------:R-:W-:Y:S01]  /*43330*/  IMAD.MOV.U32 R178, RZ, RZ, R177 ;  /* 0x000000ffffb27224 */ /* 0x000fe200078e00b1 */
[----:B0-----:R-:W-:Y:S01]  /*43340*/  IADD3 R190, P4, R252, R2, RZ ;  /* 0x00000002fcbe7210 */ /* 0x001fe20007f9e0ff */
[----:B------:R-:W-:-:S02]  /*43350*/  IMAD.MOV.U32 R177, RZ, RZ, R176 ;  /* 0x000000ffffb17224 */ /* 0x000fc400078e00b0 */
[C---:B------:R-:W-:Y:S02]  /*43360*/  IMAD.X R189, R182.reuse, 0x1, R7, P2 ;  /* 0x00000001b6bd7824 */ /* 0x040fe400010e0607 */
[----:B------:R-:W-:Y:S02]  /*43370*/  IMAD.X R191, R182, 0x1, R13, P4 ;  /* 0x00000001b6bf7824 */ /* 0x000fe400020e060d */
[----:B------:R-:W-:Y:S02]  /*43380*/  IMAD.MOV.U32 R176, RZ, RZ, R175 ;  /* 0x000000ffffb07224 */ /* 0x000fe400078e00af */
[----:B------:R-:W-:Y:S02]  /*43390*/  IMAD.MOV.U32 R182, RZ, RZ, R180 ;  /* 0x000000ffffb67224 */ /* 0x000fe400078e00b4 */
[----:B------:R-:W-:Y:S02]  /*433a0*/  IMAD.MOV.U32 R175, RZ, RZ, R174 ;  /* 0x000000ffffaf7224 */ /* 0x000fe400078e00ae */
[----:B------:R-:W-:Y:S01]  /*433b0*/  IMAD.MOV.U32 R180, RZ, RZ, R179 ;  /* 0x000000ffffb47224 */ /* 0x000fe200078e00b3 */
[----:B------:R0:W-:Y:S01]  /*433c0*/  STL.64 [R1+0x38e8], R192 ;  /* 0x0038e8c001007387 */ /* 0x0001e20000100a00 */
[----:B------:R-:W-:-:S02]  /*433d0*/  IMAD.MOV.U32 R174, RZ, RZ, R173 ;  /* 0x000000ffffae7224 */ /* 0x000fc400078e00ad */
[----:B------:R-:W-:Y:S02]  /*433e0*/  IMAD.MOV.U32 R179, RZ, RZ, R178 ;  /* 0x000000ffffb37224 */ /* 0x000fe400078e00b2 */
[----:B------:R-:W-:Y:S02]  /*433f0*/  IMAD.MOV.U32 R173, RZ, RZ, R172 ;  /* 0x000000ffffad7224 */ /* 0x000fe400078e00ac */
[----:B------:R-:W-:Y:S02]  /*43400*/  IMAD.MOV.U32 R178, RZ, RZ, R177 ;  /* 0x000000ffffb27224 */ /* 0x000fe400078e00b1 */
[----:B------:R-:W-:Y:S02]  /*43410*/  IMAD.MOV.U32 R172, RZ, RZ, R171 ;  /* 0x000000ffffac7224 */ /* 0x000fe400078e00ab */
[----:B------:R-:W-:Y:S01]  /*43420*/  IMAD.MOV.U32 R177, RZ, RZ, R176 ;  /* 0x000000ffffb17224 */ /* 0x000fe200078e00b0 */
[----:B0-----:R-:W-:Y:S01]  /*43430*/  IADD3 R192, P1, R183, R4, RZ ;  /* 0x00000004b7c07210 */ /* 0x001fe20007f3e0ff */
[----:B------:R-:W-:-:S02]  /*43440*/  IMAD.MOV.U32 R171, RZ, RZ, R170 ;  /* 0x000000ffffab7224 */ /* 0x000fc400078e00aa */
[----:B------:R-:W-:Y:S01]  /*43450*/  IMAD.MOV.U32 R176, RZ, RZ, R175 ;  /* 0x000000ffffb07224 */ /* 0x000fe200078e00af */
[----:B------:R-:W-:Y:S01]  /*43460*/  SHF.R.S32.HI R139, RZ, 0x1f, R136 ;  /* 0x0000001fff8b7819 */ /* 0x000fe20000011488 */
[----:B------:R-:W-:Y:S02]  /*43470*/  IMAD.MOV.U32 R170, RZ, RZ, R169 ;  /* 0x000000ffffaa7224 */ /* 0x000fe400078e00a9 */
[----:B------:R-:W-:Y:S02]  /*43480*/  IMAD.MOV.U32 R175, RZ, RZ, R174 ;  /* 0x000000ffffaf7224 */ /* 0x000fe400078e00ae */
[----:B------:R-:W-:Y:S02]  /*43490*/  IMAD.MOV.U32 R169, RZ, RZ, R136 ;  /* 0x000000ffffa97224 */ /* 0x000fe400078e0088 */
[----:B------:R-:W-:Y:S01]  /*434a0*/  IMAD.MOV.U32 R174, RZ, RZ, R173 ;  /* 0x000000ffffae7224 */ /* 0x000fe200078e00ad */
[----:B------:R-:W2:Y:S01]  /*434b0*/  LDL.LU R136, [R1+0x57d8] ;  /* 0x0057d80001887983 */ /* 0x000ea20000300800 */
[----:B------:R-:W-:-:S02]  /*434c0*/  IMAD.MOV.U32 R173, RZ, RZ, R172 ;  /* 0x000000ffffad7224 */ /* 0x000fc400078e00ac */
        /* <DEDUP_REMOVED lines=8> */
[----:B0-----:R-:W-:-:S03]  /*43550*/  IADD3 R188, P2, R183, R6, RZ ;  /* 0x00000006b7bc7210 */ /* 0x001fc60007f5e0ff */
[----:B------:R0:W-:Y:S01]  /*43560*/  STL.64 [R1+0x38c0], R192 ;  /* 0x0038c0c001007387 */ /* 0x0001e20000100a00 */
[C---:B-1----:R-:W-:Y:S01]  /*43570*/  IADD3 R190, P4, R183.reuse, R0, RZ ;  /* 0x00000000b7be7210 */ /* 0x042fe20007f9e0ff */
[----:B------:R-:W-:Y:S01]  /*43580*/  IMAD.X R189, R194, 0x1, R5, P2 ;  /* 0x00000001c2bd7824 */ /* 0x000fe200010e0605 */
[----:B0-----:R-:W-:Y:S01]  /*43590*/  IADD3 R192, P1, R183, R2, RZ ;  /* 0x00000002b7c07210 */ /* 0x001fe20007f3e0ff */
[----:B------:R-:W-:Y:S02]  /*435a0*/  IMAD.MOV.U32 R183, RZ, RZ, R180 ;  /* 0x000000ffffb77224 */ /* 0x000fe400078e00b4 */
[----:B------:R-:W-:Y:S02]  /*435b0*/  IMAD.MOV.U32 R180, RZ, RZ, R179 ;  /* 0x000000ffffb47224 */ /* 0x000fe400078e00b3 */
[----:B------:R-:W-:Y:S02]  /*435c0*/  IMAD.MOV.U32 R179, RZ, RZ, R178 ;  /* 0x000000ffffb37224 */ /* 0x000fe400078e00b2 */
[----:B------:R-:W-:-:S02]  /*435d0*/  IMAD.MOV.U32 R178, RZ, RZ, R177 ;  /* 0x000000ffffb27224 */ /* 0x000fc400078e00b1 */
[----:B------:R-:W-:Y:S02]  /*435e0*/  IMAD.MOV.U32 R177, RZ, RZ, R176 ;  /* 0x000000ffffb17224 */ /* 0x000fe400078e00b0 */
[C---:B------:R-:W-:Y:S02]  /*435f0*/  IMAD.X R191, R194.reuse, 0x1, R7, P4 ;  /* 0x00000001c2bf7824 */ /* 0x040fe400020e0607 */
[----:B------:R-:W-:Y:S02]  /*43600*/  IMAD.X R193, R194, 0x1, R13, P1 ;  /* 0x00000001c2c17824 */ /* 0x000fe400008e060d */
[----:B------:R-:W-:Y:S02]  /*43610*/  IMAD.MOV.U32 R176, RZ, RZ, R175 ;  /* 0x000000ffffb07224 */ /* 0x000fe400078e00af */
[----:B------:R-:W-:Y:S02]  /*43620*/  IMAD.MOV.U32 R194, RZ, RZ, R180 ;  /* 0x000000ffffc27224 */ /* 0x000fe400078e00b4 */
[----:B------:R-:W-:-:S02]  /*43630*/  IMAD.MOV.U32 R175, RZ, RZ, R174 ;  /* 0x000000ffffaf7224 */ /* 0x000fc400078e00ae */
[----:B------:R-:W-:Y:S01]  /*43640*/  IMAD.MOV.U32 R180, RZ, RZ, R179 ;  /* 0x000000ffffb47224 */ /* 0x000fe200078e00b3 */
[----:B------:R0:W-:Y:S01]  /*43650*/  STL.64 [R1+0x38b8], R188 ;  /* 0x0038b8bc01007387 */ /* 0x0001e20000100a00 */
[----:B------:R-:W-:Y:S02]  /*43660*/  IMAD.MOV.U32 R174, RZ, RZ, R173 ;  /* 0x000000ffffae7224 */ /* 0x000fe400078e00ad */
[----:B------:R-:W-:Y:S02]  /*43670*/  IMAD.MOV.U32 R179, RZ, RZ, R178 ;  /* 0x000000ffffb37224 */ /* 0x000fe400078e00b2 */
[----:B------:R-:W-:Y:S02]  /*43680*/  IMAD.MOV.U32 R173, RZ, RZ, R172 ;  /* 0x000000ffffad7224 */ /* 0x000fe400078e00ac */
[----:B------:R-:W-:Y:S02]  /*43690*/  IMAD.MOV.U32 R178, RZ, RZ, R177 ;  /* 0x000000ffffb27224 */ /* 0x000fe400078e00b1 */
[----:B------:R-:W-:-:S02]  /*436a0*/  IMAD.MOV.U32 R172, RZ, RZ, R171 ;  /* 0x000000ffffac7224 */ /* 0x000fc400078e00ab */
[----:B------:R-:W-:Y:S01]  /*436b0*/  IMAD.MOV.U32 R177, RZ, RZ, R176 ;  /* 0x000000ffffb17224 */ /* 0x000fe200078e00b0 */
[----:B0-----:R-:W-:Y:S01]  /*436c0*/  IADD3 R188, P2, R184, R4, RZ ;  /* 0x00000004b8bc7210 */ /* 0x001fe20007f5e0ff */
[----:B------:R-:W-:Y:S02]  /*436d0*/  IMAD.MOV.U32 R171, RZ, RZ, R170 ;  /* 0x000000ffffab7224 */ /* 0x000fe400078e00aa */
[----:B------:R-:W-:Y:S01]  /*436e0*/  IMAD.MOV.U32 R176, RZ, RZ, R175 ;  /* 0x000000ffffb07224 */ /* 0x000fe200078e00af */
[----:B------:R-:W-:Y:S01]  /*436f0*/  SHF.R.S32.HI R137, RZ, 0x1f, R134 ;  /* 0x0000001fff897819 */ /* 0x000fe20000011486 */
[----:B------:R-:W-:Y:S02]  /*43700*/  IMAD.MOV.U32 R170, RZ, RZ, R169 ;  /* 0x000000ffffaa7224 */ /* 0x000fe400078e00a9 */
[----:B------:R-:W-:Y:S02]  /*43710*/  IMAD.MOV.U32 R175, RZ, RZ, R174 ;  /* 0x000000ffffaf7224 */ /* 0x000fe400078e00ae */
[----:B------:R-:W-:-:S02]  /*43720*/  IMAD.MOV.U32 R169, RZ, RZ, R134 ;  /* 0x000000ffffa97224 */ /* 0x000fc400078e0086 */
[----:B------:R-:W-:Y:S01]  /*43730*/  IMAD.MOV.U32 R174, RZ, RZ, R173 ;  /* 0x000000ffffae7224 */ /* 0x000fe200078e00ad */
[----:B------:R-:W2:Y:S01]  /*43740*/  LDL.LU R134, [R1+0x57d0] ;  /* 0x0057d00001867983 */ /* 0x000ea20000300800 */
        /* <DEDUP_REMOVED lines=1361> */
[----:B------:R-:W2:Y:S04]  /*48c60*/  LDL.LU R71, [R1+0x56c4] ;  /* 0x0056c40001477983 */ /* 0x000ea80000300800 */
[----:B------:R4:W-:Y:S01]  /*48c70*/  STL.64 [R1+0x3420], R188 ;  /* 0x003420bc01007387 */ /* 0x0009e20000100a00 */
[C---:B0-----:R-:W-:Y:S02]  /*48c80*/  IADD3 R190, P4, R186.reuse, R6, RZ ;  /* 0x00000006babe7210 */ /* 0x041fe40007f9e0ff */
[C---:B-1----:R-:W-:Y:S02]  /*48c90*/  IADD3 R192, P1, R186.reuse, R0, RZ ;  /* 0x00000000bac07210 */ /* 0x042fe40007f3e0ff */
[----:B----4-:R-:W-:Y:S01]  /*48ca0*/  IADD3 R188, P2, R186, R2, RZ ;  /* 0x00000002babc7210 */ /* 0x010fe20007f5e0ff */
        /* <DEDUP_REMOVED lines=9> */
[----:B------:R-:W-:Y:S02]  /*48d40*/  IMAD.MOV.U32 R173, RZ, RZ, R172 ;  /* 0x000000ffffad7224 */ /* 0x000fe400078e00ac */
[----:B------:R-:W-:Y:S01]  /*48d50*/  IMAD.MOV.U32 R172, RZ, RZ, R171 ;  /* 0x000000ffffac7224 */ /* 0x000fe200078e00ab */
[----:B------:R0:W-:Y:S01]  /*48d60*/  STL.64 [R1+0x3418], R190 ;  /* 0x003418be01007387 */ /* 0x0001e20000100a00 */
[----:B------:R-:W-:Y:S02]  /*48d70*/  IMAD.MOV.U32 R171, RZ, RZ, R170 ;  /* 0x000000ffffab7224 */ /* 0x000fe400078e00aa */
[----:B------:R-:W-:-:S02]  /*48d80*/  IMAD.MOV.U32 R170, RZ, RZ, R169 ;  /* 0x000000ffffaa7224 */ /* 0x000fc400078e00a9 */
[----:B------:R-:W4:Y:S01]  /*48d90*/  LDL.LU R169, [R1+0x1e2c] ;  /* 0x001e2c0001a97983 */ /* 0x000f220000300800 */
[C---:B------:R-:W-:Y:S02]  /*48da0*/  IMAD.X R193, R185.reuse, 0x1, R7, P1 ;  /* 0x00000001b9c17824 */ /* 0x040fe400008e0607 */
[----:B------:R-:W-:Y:S02]  /*48db0*/  IMAD.X R189, R185, 0x1, R13, P2 ;  /* 0x00000001b9bd7824 */ /* 0x000fe400010e060d */
        /* <DEDUP_REMOVED lines=8> */
[----:B------:R-:W-:Y:S01]  /*48e40*/  IMAD.MOV.U32 R173, RZ, RZ, R172 ;  /* 0x000000ffffad7224 */ /* 0x000fe200078e00ac */
[----:B------:R1:W-:Y:S01]  /*48e50*/  STL.64 [R1+0x3410], R192 ;  /* 0x003410c001007387 */ /* 0x0003e20000100a00 */
[----:B------:R-:W-:-:S02]  /*48e60*/  IMAD.MOV.U32 R172, RZ, RZ, R171 ;  /* 0x000000ffffac7224 */ /* 0x000fc400078e00ab */
[----:B------:R-:W-:Y:S01]  /*48e70*/  IMAD.MOV.U32 R171, RZ, RZ, R170 ;  /* 0x000000ffffab7224 */ /* 0x000fe200078e00aa */
[----:B------:R3:W-:Y:S01]  /*48e80*/  STL.64 [R1+0x3408], R188 ;  /* 0x003408bc01007387 */ /* 0x0007e20000100a00 */
[----:B----4-:R-:W-:-:S03]  /*48e90*/  IMAD.MOV.U32 R170, RZ, RZ, R169 ;  /* 0x000000ffffaa7224 */ /* 0x010fc600078e00a9 */
[----:B------:R-:W4:Y:S01]  /*48ea0*/  LDL.LU R169, [R1+0x1a20] ;  /* 0x001a200001a97983 */ /* 0x000f220000300800 */
[----:B0-----:R-:W-:-:S05]  /*48eb0*/  IADD3 R190, P4, R181, R4, RZ ;  /* 0x00000004b5be7210 */ /* 0x001fca0007f9e0ff */
[C---:B------:R-:W-:Y:S01]  /*48ec0*/  IMAD.X R191, R182.reuse, 0x1, R3, P4 ;  /* 0x00000001b6bf7824 */ /* 0x040fe200020e0603 */
[C---:B-1----:R-:W-:Y:S02]  /*48ed0*/  IADD3 R192, P1, R181.reuse, R6, RZ ;  /* 0x00000006b5c07210 */ /* 0x042fe40007f3e0ff */
[C---:B---3--:R-:W-:Y:S02]  /*48ee0*/  IADD3 R188, P2, R181.reuse, R0, RZ ;  /* 0x00000000b5bc7210 */ /* 0x048fe40007f5e0ff */
[----:B------:R0:W-:Y:S01]  /*48ef0*/  STL.64 [R1+0x3400], R190 ;  /* 0x003400be01007387 */ /* 0x0001e20000100a00 */
[----:B------:R-:W-:Y:S01]  /*48f00*/  IMAD.X R193, R182, 0x1, R5, P1 ;  /* 0x00000001b6c17824 */ /* 0x000fe200008e0605 */
[----:B0-----:R-:W-:Y:S01]  /*48f10*/  IADD3 R190, P4, R181, R2, RZ ;  /* 0x00000002b5be7210 */ /* 0x001fe20007f9e0ff */
        /* <DEDUP_REMOVED lines=10> */
[----:B------:R0:W-:Y:S01]  /*48fc0*/  STL.64 [R1+0x33f8], R192 ;  /* 0x0033f8c001007387 */ /* 0x0001e20000100a00 */
[----:B------:R-:W-:Y:S02]  /*48fd0*/  IMAD.MOV.U32 R171, RZ, RZ, R170 ;  /* 0x000000ffffab7224 */ /* 0x000fe400078e00aa */
[----:B----4-:R-:W-:Y:S02]  /*48fe0*/  IMAD.MOV.U32 R170, RZ, RZ, R169 ;  /* 0x000000ffffaa7224 */ /* 0x010fe400078e00a9 */
[----:B------:R-:W3:Y:S01]  /*48ff0*/  LDL.LU R169, [R1+0x1e30] ;  /* 0x001e300001a97983 */ /* 0x000ee20000300800 */
[C---:B------:R-:W-:Y:S02]  /*49000*/  IMAD.X R189, R182.reuse, 0x1, R7, P2 ;  /* 0x00000001b6bd7824 */ /* 0x040fe400010e0607 */
[----:B------:R-:W-:-:S02]  /*49010*/  IMAD.X R191, R182, 0x1, R13, P4 ;  /* 0x00000001b6bf7824 */ /* 0x000fc400020e060d */
[----:B------:R-:W-:Y:S02]  /*49020*/  IMAD.MOV.U32 R182, RZ, RZ, R180 ;  /* 0x000000ffffb67224 */ /* 0x000fe400078e00b4 */
[----:B------:R-:W-:Y:S02]  /*49030*/  IMAD.MOV.U32 R180, RZ, RZ, R179 ;  /* 0x000000ffffb47224 */ /* 0x000fe400078e00b3 */
[----:B------:R-:W-:Y:S01]  /*49040*/  IMAD.MOV.U32 R179, RZ, RZ, R178 ;  /* 0x000000ffffb37224 */ /* 0x000fe200078e00b2 */
[----:B0-----:R-:W-:Y:S01]  /*49050*/  IADD3 R192, P1, R183, R4, RZ ;  /* 0x00000004b7c07210 */ /* 0x001fe20007f3e0ff */
[----:B------:R-:W-:Y:S02]  /*49060*/  IMAD.MOV.U32 R178, RZ, RZ, R177 ;  /* 0x000000ffffb27224 */ /* 0x000fe400078e00b1 */
[----:B------:R-:W-:Y:S02]  /*49070*/  IMAD.MOV.U32 R177, RZ, RZ, R176 ;  /* 0x000000ffffb17224 */ /* 0x000fe400078e00b0 */
[----:B------:R-:W-:Y:S01]  /*49080*/  IMAD.MOV.U32 R176, RZ, RZ, R175 ;  /* 0x000000ffffb07224 */ /* 0x000fe200078e00af */
[----:B------:R-:W-:Y:S01]  /*49090*/  SHF.R.S32.HI R56, RZ, 0x1f, R56 ;  /* 0x0000001fff387819 */ /* 0x000fe20000011438 */
[----:B------:R-:W-:-:S02]  /*490a0*/  IMAD.MOV.U32 R175, RZ, RZ, R174 ;  /* 0x000000ffffaf7224 */ /* 0x000fc400078e00ae */
[----:B------:R-:W-:Y:S02]  /*490b0*/  IMAD.MOV.U32 R174, RZ, RZ, R173 ;  /* 0x000000ffffae7224 */ /* 0x000fe400078e00ad */
[----:B------:R-:W-:Y:S02]  /*490c0*/  IMAD.MOV.U32 R173, RZ, RZ, R172 ;  /* 0x000000ffffad7224 */ /* 0x000fe400078e00ac */
[----:B------:R-:W-:Y:S02]  /*490d0*/  IMAD.MOV.U32 R172, RZ, RZ, R171 ;  /* 0x000000ffffac7224 */ /* 0x000fe400078e00ab */
[----:B------:R-:W-:Y:S01]  /*490e0*/  IMAD.X R193, R194, 0x1, R3, P1 ;  /* 0x00000001c2c17824 */ /* 0x000fe200008e0603 */
[----:B------:R0:W-:Y:S01]  /*490f0*/  STL.64 [R1+0x33f0], R188 ;  /* 0x0033f0bc01007387 */ /* 0x0001e20000100a00 */
[----:B------:R-:W-:-:S03]  /*49100*/  IMAD.MOV.U32 R171, RZ, RZ, R170 ;  /* 0x000000ffffab7224 */ /* 0x000fc600078e00aa */
[----:B------:R1:W-:Y:S01]  /*49110*/  STL.64 [R1+0x33e8], R190 ;  /* 0x0033e8be01007387 */ /* 0x0003e20000100a00 */
[C---:B0-----:R-:W-:Y:S02]  /*49120*/  IADD3 R188, P2, R183.reuse, R6, RZ ;  /* 0x00000006b7bc7210 */ /* 0x041fe40007f5e0ff */
[----:B-1----:R-:W-:-:S03]  /*49130*/  IADD3 R190, P4, R183, R0, RZ ;  /* 0x00000000b7be7210 */ /* 0x002fc60007f9e0ff */
[C---:B------:R-:W-:Y:S02]  /*49140*/  IMAD.X R189, R194.reuse, 0x1, R5, P2 ;  /* 0x00000001c2bd7824 */ /* 0x040fe400010e0605 */
[----:B------:R-:W-:Y:S01]  /*49150*/  IMAD.X R191, R194, 0x1, R7, P4 ;  /* 0x00000001c2bf7824 */ /* 0x000fe200020e0607 */
[----:B------:R-:W-:Y:S02]  /*49160*/  SHF.R.S32.HI R54, RZ, 0x1f, R55 ;  /* 0x0000001fff367819 */ /* 0x000fe40000011437 */
[----:B------:R-:W-:Y:S02]  /*49170*/  SHF.R.S32.HI R52, RZ, 0x1f, R53 ;  /* 0x0000001fff347819 */ /* 0x000fe40000011435 */
[----:B------:R-:W-:Y:S02]  /*49180*/  SHF.R.S32.HI R11, RZ, 0x1f, R51 ;  /* 0x0000001fff0b7819 */ /* 0x000fe40000011433 */
[----:B------:R-:W-:Y:S02]  /*49190*/  SHF.R.S32.HI R9, RZ, 0x1f, R63 ;  /* 0x0000001fff097819 */ /* 0x000fe4000001143f */
[----:B------:R-:W-:Y:S01]  /*491a0*/  SHF.R.S32.HI R61, RZ, 0x1f, R10 ;  /* 0x0000001fff3d7819 */ /* 0x000fe2000001140a */
[----:B---3--:R-:W-:-:S02]  /*491b0*/  IMAD.MOV.U32 R170, RZ, RZ, R169 ;  /* 0x000000ffffaa7224 */ /* 0x008fc400078e00a9 */
[----:B------:R-:W-:Y:S02]  /*491c0*/  IMAD.MOV.U32 R169, RZ, RZ, R56 ;  /* 0x000000ffffa97224 */ /* 0x000fe400078e0038 */
[----:B------:R-:W3:Y:S04]  /*491d0*/  LDL.LU R56, [R1+0x56c0] ;  /* 0x0056c00001387983 */ /* 0x000ee80000300800 */
[----:B------:R0:W-:Y:S02]  /*491e0*/  STL.64 [R1+0x33e0], R192 ;  /* 0x0033e0c001007387 */ /* 0x0001e40000100a00 */
[----:B0-----:R-:W-:Y:S01]  /*491f0*/  IADD3 R192, P1, R183, R2, RZ ;  /* 0x00000002b7c07210 */ /* 0x001fe20007f3e0ff */
        /* <DEDUP_REMOVED lines=8> */
[----:B------:R-:W-:Y:S02]  /*49280*/  IMAD.MOV.U32 R175, RZ, RZ, R174 ;  /* 0x000000ffffaf7224 */ /* 0x000fe400078e00ae */
[----:B------:R-:W-:Y:S01]  /*49290*/  IMAD.MOV.U32 R180, RZ, RZ, R179 ;  /* 0x000000ffffb47224 */ /* 0x000fe200078e00b3 */
[----:B------:R0:W-:Y:S01]  /*492a0*/  STL.64 [R1+0x33d8], R188 ;  /* 0x0033d8bc01007387 */ /* 0x0001e20000100a00 */
[----:B------:R-:W-:Y:S02]  /*492b0*/  IMAD.MOV.U32 R174, RZ, RZ, R173 ;  /* 0x000000ffffae7224 */ /* 0x000fe400078e00ad */
[----:B------:R-:W-:Y:S02]  /*492c0*/  IMAD.MOV.U32 R179, RZ, RZ, R178 ;  /* 0x000000ffffb37224 */ /* 0x000fe400078e00b2 */
[----:B------:R-:W-:Y:S02]  /*492d0*/  IMAD.MOV.U32 R173, RZ, RZ, R172 ;  /* 0x000000ffffad7224 */ /* 0x000fe400078e00ac */
[----:B------:R-:W-:-:S02]  /*492e0*/  IMAD.MOV.U32 R178, RZ, RZ, R177 ;  /* 0x000000ffffb27224 */ /* 0x000fc400078e00b1 */
[----:B------:R-:W-:Y:S02]  /*492f0*/  IMAD.MOV.U32 R172, RZ, RZ, R171 ;  /* 0x000000ffffac7224 */ /* 0x000fe400078e00ab */
[----:B------:R-:W-:Y:S01]  /*49300*/  IMAD.MOV.U32 R177, RZ, RZ, R176 ;  /* 0x000000ffffb17224 */ /* 0x000fe200078e00b0 */
[----:B0-----:R-:W-:Y:S01]  /*49310*/  IADD3 R188, P2, R184, R4, RZ ;  /* 0x00000004b8bc7210 */ /* 0x001fe20007f5e0ff */
[----:B------:R-:W-:Y:S02]  /*49320*/  IMAD.MOV.U32 R171, RZ, RZ, R170 ;  /* 0x000000ffffab7224 */ /* 0x000fe400078e00aa */
[----:B------:R-:W-:Y:S02]  /*49330*/  IMAD.MOV.U32 R176, RZ, RZ, R175 ;  /* 0x000000ffffb07224 */ /* 0x000fe400078e00af */
[----:B------:R-:W-:Y:S02]  /*49340*/  IMAD.MOV.U32 R170, RZ, RZ, R169 ;  /* 0x000000ffffaa7224 */ /* 0x000fe400078e00a9 */
[----:B------:R-:W-:-:S02]  /*49350*/  IMAD.MOV.U32 R175, RZ, RZ, R174 ;  /* 0x000000ffffaf7224 */ /* 0x000fc400078e00ae */
[----:B------:R-:W-:Y:S02]  /*49360*/  IMAD.MOV.U32 R169, RZ, RZ, R55 ;  /* 0x000000ffffa97224 */ /* 0x000fe400078e0037 */
[----:B------:R-:W-:Y:S01]  /*49370*/  IMAD.MOV.U32 R174, RZ, RZ, R173 ;  /* 0x000000ffffae7224 */ /* 0x000fe200078e00ad */
[----:B------:R-:W4:Y:S01]  /*49380*/  LDL.LU R55, [R1+0x56bc] ;  /* 0x0056bc0001377983 */ /* 0x000f220000300800 */
[----:B------:R-:W-:Y:S02]  /*49390*/  IMAD.MOV.U32 R173, RZ, RZ, R172 ;  /* 0x000000ffffad7224 */ /* 0x000fe400078e00ac */
[----:B------:R-:W-:Y:S02]  /*493a0*/  IMAD.MOV.U32 R172, RZ, RZ, R171 ;  /* 0x000000ffffac7224 */ /* 0x000fe400078e00ab */
[----:B------:R-:W-:Y:S01]  /*493b0*/  IMAD.X R189, R187, 0x1, R3, P2 ;  /* 0x00000001bbbd7824 */ /* 0x000fe200010e0603 */
[----:B------:R0:W-:Y:S01]  /*493c0*/  STL.64 [R1+0x33d0], R190 ;  /* 0x0033d0be01007387 */ /* 0x0001e20000100a00 */
[----:B------:R-:W-:-:S02]  /*493d0*/  IMAD.MOV.U32 R171, RZ, RZ, R170 ;  /* 0x000000ffffab7224 */ /* 0x000fc400078e00aa */
[----:B------:R-:W-:Y:S01]  /*493e0*/  IMAD.MOV.U32 R170, RZ, RZ, R169 ;  /* 0x000000ffffaa7224 */ /* 0x000fe200078e00a9 */
[----:B------:R1:W-:Y:S01]  /*493f0*/  STL.64 [R1+0x33c8], R192 ;  /* 0x0033c8c001007387 */ /* 0x0003e20000100a00 */
[----:B------:R-:W-:-:S03]  /*49400*/  IMAD.MOV.U32 R169, RZ, RZ, R54 ;  /* 0x000000ffffa97224 */ /* 0x000fc600078e0036 */
[----:B------:R-:W3:Y:S01]  /*49410*/  LDL.LU R54, [R1+0x56b8] ;  /* 0x0056b80001367983 */ /* 0x000ee20000300800 */
        /* <DEDUP_REMOVED lines=25> */
[----:B------:R-:W-:Y:S02]  /*495b0*/  IMAD.MOV.U32 R176, RZ, RZ, R175 ;  /* 0x000000ffffb07224 */ /* 0x000fe400078e00af */
[----:B------:R-:W-:Y:S02]  /*495c0*/  IMAD.MOV.U32 R170, RZ, RZ, R169 ;  /* 0x000000ffffaa7224 */ /* 0x000fe400078e00a9 */
[----:B------:R-:W-:Y:S02]  /*495d0*/  IMAD.MOV.U32 R175, RZ, RZ, R174 ;  /* 0x000000ffffaf7224 */ /* 0x000fe400078e00ae */
[----:B------:R-:W-:-:S02]  /*495e0*/  IMAD.MOV.U32 R169, RZ, RZ, R53 ;  /* 0x000000ffffa97224 */ /* 0x000fc400078e0035 */
[----:B------:R-:W-:Y:S01]  /*495f0*/  IMAD.MOV.U32 R174, RZ, RZ, R173 ;  /* 0x000000ffffae7224 */ /* 0x000fe200078e00ad */
[----:B------:R-:W3:Y:S01]  /*49600*/  LDL.LU R53, [R1+0x56b4] ;  /* 0x0056b40001357983 */ /* 0x000ee20000300800 */
        /* <DEDUP_REMOVED lines=1237> */
[----:B--2---:R-:W-:-:S02]  /*4e360*/  IMAD.MOV.U32 R169, RZ, RZ, R141 ;  /* 0x000000ffffa97224 */ /* 0x004fc400078e008d */
        /* <DEDUP_REMOVED lines=1452> */
[C---:B------:R-:W-:Y:S02]  /*53e30*/  IMAD.X R189, R187.reuse, 0x1, R5, P2 ;  /* 0x00000001bbbd7824 */ /* 0x040fe400010e0605 */
[----:B------:R-:W-:Y:S01]  /*53e40*/  IMAD.X R191, R187, 0x1, R7, P4 ;  /* 0x00000001bbbf7824 */ /* 0x000fe200020e0607 */
[----:B0-----:R-:W-:Y:S01]  /*53e50*/  IADD3 R192, P1, R184, R2, RZ ;  /* 0x00000002b8c07210 */ /* 0x001fe20007f3e0ff */
[----:B------:R-:W-:-:S02]  /*53e60*/  IMAD.MOV.U32 R184, RZ, RZ, R180 ;  /* 0x000000ffffb87224 */ /* 0x000fc400078e00b4 */
[----:B------:R-:W-:Y:S02]  /*53e70*/  IMAD.MOV.U32 R180, RZ, RZ, R179 ;  /* 0x000000ffffb47224 */ /* 0x000fe400078e00b3 */
[----:B------:R-:W-:Y:S02]  /*53e80*/  IMAD.MOV.U32 R179, RZ, RZ, R178 ;  /* 0x000000ffffb37224 */ /* 0x000fe400078e00b2 */
[----:B------:R-:W-:Y:S02]  /*53e90*/  IMAD.MOV.U32 R178, RZ, RZ, R177 ;  /* 0x000000ffffb27224 */ /* 0x000fe400078e00b1 */
[----:B------:R-:W-:Y:S02]  /*53ea0*/  IMAD.MOV.U32 R177, RZ, RZ, R176 ;  /* 0x000000ffffb17224 */ /* 0x000fe400078e00b0 */
[----:B------:R-:W-:Y:S02]  /*53eb0*/  IMAD.X R193, R187, 0x1, R13, P1 ;  /* 0x00000001bbc17824 */ /* 0x000fe400008e060d */
[----:B------:R-:W-:-:S02]  /*53ec0*/  IMAD.MOV.U32 R176, RZ, RZ, R175 ;  /* 0x000000ffffb07224 */ /* 0x000fc400078e00af */
[----:B------:R-:W-:Y:S02]  /*53ed0*/  IMAD.MOV.U32 R187, RZ, RZ, R180 ;  /* 0x000000ffffbb7224 */ /* 0x000fe400078e00b4 */
[----:B------:R-:W-:Y:S02]  /*53ee0*/  IMAD.MOV.U32 R175, RZ, RZ, R174 ;  /* 0x000000ffffaf7224 */ /* 0x000fe400078e00ae */
[----:B------:R-:W-:Y:S01]  /*53ef0*/  IMAD.MOV.U32 R180, RZ, RZ, R179 ;  /* 0x000000ffffb47224 */ /* 0x000fe200078e00b3 */
[----:B------:R0:W-:Y:S01]  /*53f00*/  STL.64 [R1+0x2928], R188 ;  /* 0x002928bc01007387 */ /* 0x0001e20000100a00 */
[----:B------:R-:W-:Y:S02]  /*53f10*/  IMAD.MOV.U32 R174, RZ, RZ, R173 ;  /* 0x000000ffffae7224 */ /* 0x000fe400078e00ad */
[----:B------:R-:W-:Y:S02]  /*53f20*/  IMAD.MOV.U32 R179, RZ, RZ, R178 ;  /* 0x000000ffffb37224 */ /* 0x000fe400078e00b2 */
[----:B------:R-:W-:-:S02]  /*53f30*/  IMAD.MOV.U32 R173, RZ, RZ, R172 ;  /* 0x000000ffffad7224 */ /* 0x000fc400078e00ac */
[----:B------:R-:W-:Y:S02]  /*53f40*/  IMAD.MOV.U32 R178, RZ, RZ, R177 ;  /* 0x000000ffffb27224 */ /* 0x000fe400078e00b1 */
[----:B------:R-:W-:Y:S02]  /*53f50*/  IMAD.MOV.U32 R172, RZ, RZ, R171 ;  /* 0x000000ffffac7224 */ /* 0x000fe400078e00ab */
[----:B------:R-:W-:Y:S01]  /*53f60*/  IMAD.MOV.U32 R177, RZ, RZ, R176 ;  /* 0x000000ffffb17224 */ /* 0x000fe200078e00b0 */
[----:B0-----:R-:W-:Y:S01]  /*53f70*/  IADD3 R188, P2, R186, R4, RZ ;  /* 0x00000004babc7210 */ /* 0x001fe20007f5e0ff */
[----:B------:R-:W-:Y:S02]  /*53f80*/  IMAD.MOV.U32 R171, RZ, RZ, R170 ;  /* 0x000000ffffab7224 */ /* 0x000fe400078e00aa */
[----:B------:R-:W-:Y:S02]  /*53f90*/  IMAD.MOV.U32 R176, RZ, RZ, R175 ;  /* 0x000000ffffb07224 */ /* 0x000fe400078e00af */
[----:B------:R-:W-:-:S02]  /*53fa0*/  IMAD.MOV.U32 R175, RZ, RZ, R174 ;  /* 0x000000ffffaf7224 */ /* 0x000fc400078e00ae */
[----:B------:R-:W-:Y:S02]  /*53fb0*/  IMAD.MOV.U32 R174, RZ, RZ, R173 ;  /* 0x000000ffffae7224 */ /* 0x000fe400078e00ad */
[----:B------:R-:W-:Y:S02]  /*53fc0*/  IMAD.MOV.U32 R173, RZ, RZ, R172 ;  /* 0x000000ffffad7224 */ /* 0x000fe400078e00ac */
[----:B------:R-:W-:Y:S02]  /*53fd0*/  IMAD.MOV.U32 R172, RZ, RZ, R171 ;  /* 0x000000ffffac7224 */ /* 0x000fe400078e00ab */
[----:B------:R-:W-:Y:S02]  /*53fe0*/  IMAD.X R189, R185, 0x1, R3, P2 ;  /* 0x00000001b9bd7824 */ /* 0x000fe400010e0603 */
[----:B----4-:R-:W-:Y:S02]  /*53ff0*/  IMAD.MOV.U32 R170, RZ, RZ, R169 ;  /* 0x000000ffffaa7224 */ /* 0x010fe400078e00a9 */
[----:B------:R-:W-:-:S02]  /*54000*/  IMAD.MOV.U32 R169, RZ, RZ, R55 ;  /* 0x000000ffffa97224 */ /* 0x000fc400078e0037 */
[----:B------:R-:W3:Y:S01]  /*54010*/  LDL.LU R55, [R1+0x549c] ;  /* 0x00549c0001377983 */ /* 0x000ee20000300800 */
[----:B------:R-:W-:Y:S02]  /*54020*/  IMAD.MOV.U32 R171, RZ, RZ, R170 ;  /* 0x000000ffffab7224 */ /* 0x000fe400078e00aa */
[----:B------:R-:W-:Y:S01]  /*54030*/  IMAD.MOV.U32 R170, RZ, RZ, R169 ;  /* 0x000000ffffaa7224 */ /* 0x000fe200078e00a9 */
[----:B------:R0:W-:Y:S01]  /*54040*/  STL.64 [R1+0x2920], R190 ;  /* 0x002920be01007387 */ /* 0x0001e20000100a00 */
[----:B------:R-:W-:-:S03]  /*54050*/  IMAD.MOV.U32 R169, RZ, RZ, R56 ;  /* 0x000000ffffa97224 */ /* 0x000fc600078e0038 */
[----:B------:R1:W-:Y:S04]  /*54060*/  STL.64 [R1+0x2918], R192 ;  /* 0x002918c001007387 */ /* 0x0003e80000100a00 */
[----:B------:R-:W4:Y:S01]  /*54070*/  LDL.LU R56, [R1+0x5498] ;  /* 0x0054980001387983 */ /* 0x000f220000300800 */
        /* <DEDUP_REMOVED lines=110> */
[----:B------:R-:W4:Y:S01]  /*54760*/  LDL.LU R63, [R1+0x5484] ;  /* 0x00548400013f7983 */ /* 0x000f220000300800 */
        /* <DEDUP_REMOVED lines=2491> */
[----:B-1----:R-:W-:-:S03]  /*5e320*/  IADD3 R190, P4, R181, R0, RZ ;  /* 0x00000000b5be7210 */ /* 0x002fc60007f9e0ff */
[----:B------:R-:W-:Y:S01]  /*5e330*/  IMAD.X R189, R182, 0x1, R5, P2 ;  /* 0x00000001b6bd7824 */ /* 0x000fe200010e0605 */
[----:B---3--:R-:W-:Y:S01]  /*5e340*/  IADD3 R192, P1, R181, R2, RZ ;  /* 0x00000002b5c07210 */ /* 0x008fe20007f3e0ff */
[----:B------:R-:W-:Y:S02]  /*5e350*/  IMAD.MOV.U32 R181, RZ, RZ, R180 ;  /* 0x000000ffffb57224 */ /* 0x000fe400078e00b4 */
[----:B------:R-:W-:Y:S02]  /*5e360*/  IMAD.MOV.U32 R180, RZ, RZ, R179 ;  /* 0x000000ffffb47224 */ /* 0x000fe400078e00b3 */
[----:B------:R-:W-:Y:S02]  /*5e370*/  IMAD.MOV.U32 R179, RZ, RZ, R178 ;  /* 0x000000ffffb37224 */ /* 0x000fe400078e00b2 */
[----:B------:R-:W-:Y:S02]  /*5e380*/  IMAD.MOV.U32 R178, RZ, RZ, R177 ;  /* 0x000000ffffb27224 */ /* 0x000fe400078e00b1 */
[----:B------:R-:W-:-:S02]  /*5e390*/  IMAD.MOV.U32 R177, RZ, RZ, R176 ;  /* 0x000000ffffb17224 */ /* 0x000fc400078e00b0 */
[C---:B------:R-:W-:Y:S02]  /*5e3a0*/  IMAD.X R191, R182.reuse, 0x1, R7, P4 ;  /* 0x00000001b6bf7824 */ /* 0x040fe400020e0607 */
[----:B------:R-:W-:Y:S02]  /*5e3b0*/  IMAD.X R193, R182, 0x1, R13, P1 ;  /* 0x00000001b6c17824 */ /* 0x000fe400008e060d */
        /* <DEDUP_REMOVED lines=17> */
[----:B------:R-:W-:Y:S01]  /*5e4d0*/  IMAD.MOV.U32 R174, RZ, RZ, R173 ;  /* 0x000000ffffae7224 */ /* 0x000fe200078e00ad */
[----:B------:R-:W3:Y:S01]  /*5e4e0*/  LDL.LU R73, [R1+0x528c] ;  /* 0x00528c0001497983 */ /* 0x000ee20000300800 */
        /* <DEDUP_REMOVED lines=9> */
[----:B------:R-:W3:Y:S04]  /*5e580*/  LDL.LU R72, [R1+0x5288] ;  /* 0x0052880001487983 */ /* 0x000ee80000300800 */
[----:B------:R4:W-:Y:S01]  /*5e590*/  STL.64 [R1+0x1fc0], R188 ;  /* 0x001fc0bc01007387 */ /* 0x0009e20000100a00 */
[C---:B0-----:R-:W-:Y:S02]  /*5e5a0*/  IADD3 R190, P4, R183.reuse, R6, RZ ;  /* 0x00000006b7be7210 */ /* 0x041fe40007f9e0ff */
[----:B-1----:R-:W-:-:S03]  /*5e5b0*/  IADD3 R192, P1, R183, R0, RZ ;  /* 0x00000000b7c07210 */ /* 0x002fc60007f3e0ff */
[----:B------:R-:W-:Y:S01]  /*5e5c0*/  IMAD.X R191, R194, 0x1, R5, P4 ;  /* 0x00000001c2bf7824 */ /* 0x000fe200020e0605 */
[----:B----4-:R-:W-:Y:S01]  /*5e5d0*/  IADD3 R188, P2, R183, R2, RZ ;  /* 0x00000002b7bc7210 */ /* 0x010fe20007f5e0ff */
[----:B------:R-:W-:Y:S02]  /*5e5e0*/  IMAD.MOV.U32 R183, RZ, RZ, R180 ;  /* 0x000000ffffb77224 */ /* 0x000fe400078e00b4 */
        /* <DEDUP_REMOVED lines=65> */
[----:B------:R-:W-:Y:S02]  /*5ea00*/  IMAD.MOV.U32 R160, RZ, RZ, R69 ;  /* 0x000000ffffa07224 */ /* 0x000fe400078e0045 */
[----:B------:R-:W-:Y:S01]  /*5ea10*/  IMAD.MOV.U32 R173, RZ, RZ, R172 ;  /* 0x000000ffffad7224 */ /* 0x000fe200078e00ac */
[----:B------:R-:W3:Y:S01]  /*5ea20*/  LDL.LU R69, [R1+0x527c] ;  /* 0x00527c0001457983 */ /* 0x000ee20000300800 */
[----:B------:R-:W-:Y:S02]  /*5ea30*/  IMAD.X R193, R185, 0x1, R3, P1 ;  /* 0x00000001b9c17824 */ /* 0x000fe400008e0603 */
[----:B------:R-:W-:Y:S01]  /*5ea40*/  IMAD.MOV.U32 R172, RZ, RZ, R171 ;  /* 0x000000ffffac7224 */ /* 0x000fe200078e00ab */
[----:B------:R0:W-:Y:S01]  /*5ea50*/  STL.64 [R1+0x1f90], R188 ;  /* 0x001f90bc01007387 */ /* 0x0001e20000100a00 */
[----:B------:R-:W-:-:S02]  /*5ea60*/  IMAD.MOV.U32 R171, RZ, RZ, R170 ;  /* 0x000000ffffab7224 */ /* 0x000fc400078e00aa */
[----:B------:R-:W-:Y:S01]  /*5ea70*/  IMAD.MOV.U32 R170, RZ, RZ, R68 ;  /* 0x000000ffffaa7224 */ /* 0x000fe200078e0044 */
[----:B------:R1:W-:Y:S04]  /*5ea80*/  STL.64 [R1+0x1f88], R190 ;  /* 0x001f88be01007387 */ /* 0x0003e80000100a00 */
        /* <DEDUP_REMOVED lines=33> */
[----:B------:R-:W4:Y:S01]  /*5eca0*/  LDL.LU R67, [R1+0x5274] ;  /* 0x0052740001437983 */ /* 0x000f220000300800 */
[----:B------:R-:W-:Y:S02]  /*5ecb0*/  IMAD.X R189, R182, 0x1, R3, P2 ;  /* 0x00000001b6bd7824 */ /* 0x000fe400010e0603 */
[----:B------:R-:W-:Y:S01]  /*5ecc0*/  IMAD.MOV.U32 R171, RZ, RZ, R170 ;  /* 0x000000ffffab7224 */ /* 0x000fe200078e00aa */
[----:B------:R0:W-:Y:S01]  /*5ecd0*/  STL.64 [R1+0x1f70], R190 ;  /* 0x001f70be01007387 */ /* 0x0001e20000100a00 */
[----:B------:R-:W-:-:S02]  /*5ece0*/  IMAD.MOV.U32 R170, RZ, RZ, R158 ;  /* 0x000000ffffaa7224 */ /* 0x000fc400078e009e */
[----:B------:R-:W-:Y:S01]  /*5ecf0*/  IMAD.MOV.U32 R158, RZ, RZ, R66 ;  /* 0x000000ffff9e7224 */ /* 0x000fe200078e0042 */
        /* <DEDUP_REMOVED lines=32> */
[----:B------:R-:W-:Y:S01]  /*5ef00*/  IMAD.MOV.U32 R172, RZ, RZ, R171 ;  /* 0x000000ffffac7224 */ /* 0x000fe200078e00ab */
[----:B------:R-:W3:Y:S01]  /*5ef10*/  LDL.LU R65, [R1+0x526c] ;  /* 0x00526c0001417983 */ /* 0x000ee20000300800 */
[----:B------:R-:W-:Y:S02]  /*5ef20*/  IMAD.X R191, R194, 0x1, R3, P4 ;  /* 0x00000001c2bf7824 */ /* 0x000fe400020e0603 */
[----:B------:R-:W-:Y:S01]  /*5ef30*/  IMAD.MOV.U32 R171, RZ, RZ, R170 ;  /* 0x000000ffffab7224 */ /* 0x000fe200078e00aa */
[----:B------:R0:W-:Y:S01]  /*5ef40*/  STL.64 [R1+0x1f50], R192 ;  /* 0x001f50c001007387 */ /* 0x0001e20000100a00 */
[----:B------:R-:W-:Y:S02]  /*5ef50*/  IMAD.MOV.U32 R170, RZ, RZ, R154 ;  /* 0x000000ffffaa7224 */ /* 0x000fe400078e009a */
        /* <DEDUP_REMOVED lines=34> */
[----:B------:R-:W4:Y:S01]  /*5f180*/  LDL.LU R63, [R1+0x5264] ;  /* 0x00526400013f7983 */ /* 0x000f220000300800 */
[----:B------:R-:W-:Y:S02]  /*5f190*/  IMAD.X R193, R187, 0x1, R3, P1 ;  /* 0x00000001bbc17824 */ /* 0x000fe400008e0603 */
[----:B------:R-:W-:Y:S01]  /*5f1a0*/  IMAD.MOV.U32 R171, RZ, RZ, R170 ;  /* 0x000000ffffab7224 */ /* 0x000fe200078e00aa */
[----:B------:R0:W-:Y:S01]  /*5f1b0*/  STL.64 [R1+0x1f30], R188 ;  /* 0x001f30bc01007387 */ /* 0x0001e20000100a00 */
[----:B------:R-:W-:Y:S02]  /*5f1c0*/  IMAD.MOV.U32 R170, RZ, RZ, R161 ;  /* 0x000000ffffaa7224 */ /* 0x000fe400078e00a1 */
        /* <DEDUP_REMOVED lines=32> */
[----:B------:R-:W-:Y:S01]  /*5f3d0*/  IMAD.MOV.U32 R173, RZ, RZ, R172 ;  /* 0x000000ffffad7224 */ /* 0x000fe200078e00ac */
[----:B------:R-:W3:Y:S01]  /*5f3e0*/  LDL.LU R61, [R1+0x525c] ;  /* 0x00525c00013d7983 */ /* 0x000ee20000300800 */
[----:B------:R-:W-:-:S02]  /*5f3f0*/  IMAD.MOV.U32 R172, RZ, RZ, R171 ;  /* 0x000000ffffac7224 */ /* 0x000fc400078e00ab */
        /* <DEDUP_REMOVED lines=21> */
[----:B------:R-:W-:Y:S01]  /*5f550*/  IMAD.MOV.U32 R173, RZ, RZ, R172 ;  /* 0x000000ffffad7224 */ /* 0x000fe200078e00ac */
[----:B0-----:R-:W-:Y:S01]  /*5f560*/  IADD3 R190, P4, R180, R4, RZ ;  /* 0x00000004b4be7210 */ /* 0x001fe20007f9e0ff */
[----:B------:R-:W-:Y:S02]  /*5f570*/  IMAD.MOV.U32 R172, RZ, RZ, R171 ;  /* 0x000000ffffac7224 */ /* 0x000fe400078e00ab */
[----:B------:R-:W-:-:S02]  /*5f580*/  IMAD.X R193, R185, 0x1, R7, P1 ;  /* 0x00000001b9c17824 */ /* 0x000fc400008e0607 */
[----:B------:R-:W-:Y:S02]  /*5f590*/  IMAD.MOV.U32 R171, RZ, RZ, R170 ;  /* 0x000000ffffab7224 */ /* 0x000fe400078e00aa */
[----:B------:R-:W-:Y:S02]  /*5f5a0*/  IMAD.X R189, R185, 0x1, R13, P2 ;  /* 0x00000001b9bd7824 */ /* 0x000fe400010e060d */
[----:B------:R-:W-:Y:S02]  /*5f5b0*/  IMAD.MOV.U32 R170, RZ, RZ, R168 ;  /* 0x000000ffffaa7224 */ /* 0x000fe400078e00a8 */
[----:B------:R-:W-:Y:S02]  /*5f5c0*/  IMAD.X R191, R182, 0x1, R3, P4 ;  /* 0x00000001b6bf7824 */ /* 0x000fe400020e0603 */
[----:B------:R-:W-:Y:S02]  /*5f5d0*/  IMAD.MOV.U32 R168, RZ, RZ, R59 ;  /* 0x000000ffffa87224 */ /* 0x000fe400078e003b */
[----:B------:R-:W4:Y:S04]  /*5f5e0*/  LDL.LU R59, [R1+0x5254] ;  /* 0x00525400013b7983 */ /* 0x000f280000300800 */
[----:B------:R0:W-:Y:S04]  /*5f5f0*/  STL.64 [R1+0x1ef0], R192 ;  /* 0x001ef0c001007387 */ /* 0x0001e80000100a00 */
[----:B------:R1:W-:Y:S04]  /*5f600*/  STL.64 [R1+0x1ee8], R188 ;  /* 0x001ee8bc01007387 */ /* 0x0003e80000100a00 */
[----:B------:R2:W-:Y:S01]  /*5f610*/  STL.64 [R1+0x1ee0], R190 ;  /* 0x001ee0be01007387 */ /* 0x0005e20000100a00 */
[----:B0-----:R-:W-:-:S02]  /*5f620*/  IADD3 R192, P1, R180, R6, RZ ;  /* 0x00000006b4c07210 */ /* 0x001fc40007f3e0ff */
[C---:B-1----:R-:W-:Y:S02]  /*5f630*/  IADD3 R188, P2, R180.reuse, R0, RZ ;  /* 0x00000000b4bc7210 */ /* 0x042fe40007f5e0ff */
[----:B--2---:R-:W-:Y:S01]  /*5f640*/  IADD3 R190, P4, R180, R2, RZ ;  /* 0x00000002b4be7210 */ /* 0x004fe20007f9e0ff */
[----:B------:R-:W-:Y:S02]  /*5f650*/  IMAD.MOV.U32 R180, RZ, RZ, R179 ;  /* 0x000000ffffb47224 */ /* 0x000fe400078e00b3 */
[----:B------:R-:W-:Y:S02]  /*5f660*/  IMAD.MOV.U32 R179, RZ, RZ, R178 ;  /* 0x000000ffffb37224 */ /* 0x000fe400078e00b2 */
[----:B------:R-:W-:Y:S02]  /*5f670*/  IMAD.MOV.U32 R178, RZ, RZ, R177 ;  /* 0x000000ffffb27224 */ /* 0x000fe400078e00b1 */
[----:B------:R-:W-:Y:S02]  /*5f680*/  IMAD.X R193, R182, 0x1, R5, P1 ;  /* 0x00000001b6c17824 */ /* 0x000fe400008e0605 */
        /* <DEDUP_REMOVED lines=10> */
[----:B------:R-:W-:Y:S01]  /*5f730*/  IMAD.MOV.U32 R178, RZ, RZ, R177 ;  /* 0x000000ffffb27224 */ /* 0x000fe200078e00b1 */
[----:B------:R0:W-:Y:S01]  /*5f740*/  STL.64 [R1+0x1ed8], R192 ;  /* 0x001ed8c001007387 */ /* 0x0001e20000100a00 */
[----:B------:R-:W-:Y:S02]  /*5f750*/  IMAD.MOV.U32 R172, RZ, RZ, R171 ;  /* 0x000000ffffac7224 */ /* 0x000fe400078e00ab */
[----:B------:R-:W-:-:S02]  /*5f760*/  IMAD.MOV.U32 R177, RZ, RZ, R176 ;  /* 0x000000ffffb17224 */ /* 0x000fc400078e00b0 */
[----:B------:R-:W-:Y:S02]  /*5f770*/  IMAD.MOV.U32 R171, RZ, RZ, R170 ;  /* 0x000000ffffab7224 */ /* 0x000fe400078e00aa */
[----:B------:R-:W-:Y:S02]  /*5f780*/  IMAD.MOV.U32 R176, RZ, RZ, R175 ;  /* 0x000000ffffb07224 */ /* 0x000fe400078e00af */
[----:B------:R-:W-:Y:S02]  /*5f790*/  IMAD.MOV.U32 R170, RZ, RZ, R166 ;  /* 0x000000ffffaa7224 */ /* 0x000fe400078e00a6 */
[----:B------:R-:W-:Y:S01]  /*5f7a0*/  IMAD.MOV.U32 R175, RZ, RZ, R174 ;  /* 0x000000ffffaf7224 */ /* 0x000fe200078e00ae */
[----:B0-----:R-:W-:Y:S01]  /*5f7b0*/  IADD3 R192, P1, R181, R4, RZ ;  /* 0x00000004b5c07210 */ /* 0x001fe20007f3e0ff */
[----:B------:R-:W-:Y:S02]  /*5f7c0*/  IMAD.MOV.U32 R166, RZ, RZ, R58 ;  /* 0x000000ffffa67224 */ /* 0x000fe400078e003a */
[----:B------:R-:W-:-:S02]  /*5f7d0*/  IMAD.MOV.U32 R174, RZ, RZ, R173 ;  /* 0x000000ffffae7224 */ /* 0x000fc400078e00ad */
[----:B------:R-:W-:Y:S02]  /*5f7e0*/  IMAD.MOV.U32 R173, RZ, RZ, R172 ;  /* 0x000000ffffad7224 */ /* 0x000fe400078e00ac */
[----:B------:R-:W-:Y:S02]  /*5f7f0*/  IMAD.MOV.U32 R185, RZ, RZ, R184 ;  /* 0x000000ffffb97224 */ /* 0x000fe400078e00b8 */
[----:B------:R-:W-:Y:S02]  /*5f800*/  IMAD.MOV.U32 R172, RZ, RZ, R171 ;  /* 0x000000ffffac7224 */ /* 0x000fe400078e00ab */
[----:B------:R-:W-:Y:S01]  /*5f810*/  IMAD.MOV.U32 R184, RZ, RZ, R167 ;  /* 0x000000ffffb87224 */ /* 0x000fe200078e00a7 */
[----:B------:R-:W-:Y:S01]  /*5f820*/  SHF.R.S32.HI R167, RZ, 0x1f, R58 ;  /* 0x0000001fffa77819 */ /* 0x000fe2000001143a */
[----:B------:R-:W-:Y:S01]  /*5f830*/  IMAD.MOV.U32 R171, RZ, RZ, R170 ;  /* 0x000000ffffab7224 */ /* 0x000fe200078e00aa */
[----:B------:R-:W4:Y:S01]  /*5f840*/  LDL.LU R58, [R1+0x5250] ;  /* 0x00525000013a7983 */ /* 0x000f220000300800 */
[----:B------:R-:W-:-:S02]  /*5f850*/  IMAD.MOV.U32 R170, RZ, RZ, R166 ;  /* 0x000000ffffaa7224 */ /* 0x000fc400078e00a6 */
        /* <DEDUP_REMOVED lines=11> */
[----:B------:R-:W-:Y:S01]  /*5f910*/  IADD3 R192, P1, R181, R2, RZ ;  /* 0x00000002b5c07210 */ /* 0x000fe20007f3e0ff */
        /* <DEDUP_REMOVED lines=38> */
[----:B-1----:R-:W-:Y:S01]  /*5fb80*/  IADD3 R192, P1, R183, R0, RZ ;  /* 0x00000000b7c07210 */ /* 0x002fe20007f3e0ff */
        /* <DEDUP_REMOVED lines=110> */
[----:B------:R-:W2:Y:S01]  /*60270*/  LDL.LU R50, [R1+0x5230] ;  /* 0x0052300001327983 */ /* 0x000ea20000300800 */
[----:B------:R-:W-:Y:S02]  /*60280*/  IMAD.X R189, R194, 0x1, R3, P2 ;  /* 0x00000001c2bd7824 */ /* 0x000fe400010e0603 */
[----:B------:R-:W-:Y:S01]  /*60290*/  IMAD.MOV.U32 R171, RZ, RZ, R170 ;  /* 0x000000ffffab7224 */ /* 0x000fe200078e00aa */
[----:B------:R0:W-:Y:S01]  /*602a0*/  STL.64 [R1+0x1e50], R190 ;  /* 0x001e50be01007387 */ /* 0x0001e20000100a00 */
[----:B------:R-:W-:-:S02]  /*602b0*/  IMAD.MOV.U32 R170, RZ, RZ, R159 ;  /* 0x000000ffffaa7224 */ /* 0x000fc400078e009f */
[----:B------:R-:W-:Y:S01]  /*602c0*/  IMAD.MOV.U32 R159, RZ, RZ, R49 ;  /* 0x000000ffff9f7224 */ /* 0x000fe200078e0031 */
[----:B------:R1:W-:Y:S04]  /*602d0*/  STL.64 [R1+0x1e48], R192 ;  /* 0x001e48c001007387 */ /* 0x0003e80000100a00 */
[----:B------:R-:W3:Y:S04]  /*602e0*/  LDL.LU R49, [R1+0x522c] ;  /* 0x00522c0001317983 */ /* 0x000ee80000300800 */
[----:B------:R1:W-:Y:S01]  /*602f0*/  STL.64 [R1+0x1e40], R188 ;  /* 0x001e40bc01007387 */ /* 0x0003e20000100a00 */
[----:B0-----:R-:W-:-:S02]  /*60300*/  IADD3 R190, P4, R181, R6, RZ ;  /* 0x00000006b5be7210 */ /* 0x001fc40007f9e0ff */
        /* <DEDUP_REMOVED lines=25> */
[----:B------:R-:W-:Y:S01]  /*604a0*/  IMAD.MOV.U32 R174, RZ, RZ, R173 ;  /* 0x000000ffffae7224 */ /* 0x000fe200078e00ad */
[----:B------:R-:W3:Y:S01]  /*604b0*/  LDL.LU R48, [R1+0x5228] ;  /* 0x0052280001307983 */ /* 0x000ee20000300800 */
[----:B------:R-:W-:Y:S02]  /*604c0*/  IMAD.X R193, R194, 0x1, R7, P1 ;  /* 0x00000001c2c17824 */ /* 0x000fe400008e0607 */
[----:B------:R-:W-:-:S02]  /*604d0*/  IMAD.MOV.U32 R173, RZ, RZ, R172 ;  /* 0x000000ffffad7224 */ /* 0x000fc400078e00ac */
[----:B------:R-:W-:Y:S02]  /*604e0*/  IMAD.X R189, R194, 0x1, R13, P2 ;  /* 0x00000001c2bd7824 */ /* 0x000fe400010e060d */
[----:B------:R-:W-:Y:S02]  /*604f0*/  IMAD.MOV.U32 R172, RZ, RZ, R171 ;  /* 0x000000ffffac7224 */ /* 0x000fe400078e00ab */
        /* <DEDUP_REMOVED lines=8> */
[----:B------:R-:W4:Y:S04]  /*60580*/  LDL.LU R47, [R1+0x5224] ;  /* 0x00522400012f7983 */ /* 0x000f280000300800 */
[----:B------:R1:W-:Y:S01]  /*60590*/  STL.64 [R1+0x1e20], R190 ;  /* 0x001e20be01007387 */ /* 0x0003e20000100a00 */
[C---:B0-----:R-:W-:Y:S02]  /*605a0*/  IADD3 R192, P1, R183.reuse, R6, RZ ;  /* 0x00000006b7c07210 */ /* 0x041fe40007f3e0ff */
[C---:B-1----:R-:W-:Y:S02]  /*605b0*/  IADD3 R188, P2, R183.reuse, R0, RZ ;  /* 0x00000000b7bc7210 */ /* 0x042fe40007f5e0ff */
[----:B------:R-:W-:Y:S01]  /*605c0*/  IADD3 R190, P4, R183, R2, RZ ;  /* 0x00000002b7be7210 */ /* 0x000fe20007f9e0ff */
        /* <DEDUP_REMOVED lines=14> */
[----:B------:R-:W-:Y:S02]  /*606b0*/  IMAD.X R189, R187, 0x1, R7, P2 ;  /* 0x00000001bbbd7824 */ /* 0x000fe400010e0607 */
[----:B------:R-:W-:Y:S02]  /*606c0*/  IMAD.MOV.U32 R168, RZ, RZ, R165 ;  /* 0x000000ffffa87224 */ /* 0x000fe400078e00a5 */
[----:B------:R-:W-:Y:S01]  /*606d0*/  IMAD.MOV.U32 R195, RZ, RZ, R180 ;  /* 0x000000ffffc37224 */ /* 0x000fe200078e00b4 */
[----:B------:R0:W-:Y:S01]  /*606e0*/  STL.64 [R1+0x1e18], R192 ;  /* 0x001e18c001007387 */ /* 0x0001e20000100a00 */
[----:B------:R-:W-:Y:S02]  /*606f0*/  IMAD.MOV.U32 R165, RZ, RZ, R160 ;  /* 0x000000ffffa57224 */ /* 0x000fe400078e00a0 */
[----:B------:R-:W-:-:S02]  /*60700*/  IMAD.MOV.U32 R180, RZ, RZ, R179 ;  /* 0x000000ffffb47224 */ /* 0x000fc400078e00b3 */
[----:B------:R-:W-:Y:S02]  /*60710*/  IMAD.MOV.U32 R160, RZ, RZ, R46 ;  /* 0x000000ffffa07224 */ /* 0x000fe400078e002e */
[----:B------:R-:W-:Y:S01]  /*60720*/  IMAD.MOV.U32 R179, RZ, RZ, R178 ;  /* 0x000000ffffb37224 */ /* 0x000fe200078e00b2 */
[----:B------:R-:W4:Y:S01]  /*60730*/  LDL.LU R46, [R1+0x5220] ;  /* 0x00522000012e7983 */ /* 0x000f220000300800 */
[----:B------:R-:W-:Y:S02]  /*60740*/  IMAD.MOV.U32 R178, RZ, RZ, R177 ;  /* 0x000000ffffb27224 */ /* 0x000fe400078e00b1 */
[----:B------:R-:W-:Y:S01]  /*60750*/  IMAD.MOV.U32 R177, RZ, RZ, R176 ;  /* 0x000000ffffb17224 */ /* 0x000fe200078e00b0 */
[----:B0-----:R-:W-:Y:S01]  /*60760*/  IADD3 R192, P1, R186, R4, RZ ;  /* 0x00000004bac07210 */ /* 0x001fe20007f3e0ff */
[----:B------:R0:W-:Y:S01]  /*60770*/  STL.64 [R1+0x1e10], R188 ;  /* 0x001e10bc01007387 */ /* 0x0001e20000100a00 */
[----:B------:R-:W-:Y:S02]  /*60780*/  IMAD.MOV.U32 R176, RZ, RZ, R175 ;  /* 0x000000ffffb07224 */ /* 0x000fe400078e00af */
[----:B------:R-:W-:-:S02]  /*60790*/  IMAD.MOV.U32 R175, RZ, RZ, R174 ;  /* 0x000000ffffaf7224 */ /* 0x000fc400078e00ae */
[----:B------:R-:W-:Y:S02]  /*607a0*/  IMAD.X R191, R187, 0x1, R13, P4 ;  /* 0x00000001bbbf7824 */ /* 0x000fe400020e060d */
[----:B------:R-:W-:Y:S02]  /*607b0*/  IMAD.MOV.U32 R174, RZ, RZ, R173 ;  /* 0x000000ffffae7224 */ /* 0x000fe400078e00ad */
[----:B------:R-:W-:Y:S01]  /*607c0*/  IMAD.X R193, R185, 0x1, R3, P1 ;  /* 0x00000001b9c17824 */ /* 0x000fe200008e0603 */
[----:B0-----:R-:W-:Y:S01]  /*607d0*/  IADD3 R188, P2, R186, R6, RZ ;  /* 0x00000006babc7210 */ /* 0x001fe20007f5e0ff */
[----:B------:R-:W-:Y:S02]  /*607e0*/  IMAD.MOV.U32 R173, RZ, RZ, R171 ;  /* 0x000000ffffad7224 */ /* 0x000fe400078e00ab */
[----:B------:R-:W-:Y:S02]  /*607f0*/  IMAD.MOV.U32 R171, RZ, RZ, R170 ;  /* 0x000000ffffab7224 */ /* 0x000fe400078e00aa */
[----:B------:R-:W-:-:S02]  /*60800*/  IMAD.MOV.U32 R170, RZ, RZ, R169 ;  /* 0x000000ffffaa7224 */ /* 0x000fc400078e00a9 */
[----:B------:R-:W-:Y:S01]  /*60810*/  IMAD.X R189, R185, 0x1, R5, P2 ;  /* 0x00000001b9bd7824 */ /* 0x000fe200010e0605 */
[----:B------:R0:W-:Y:S01]  /*60820*/  STL.64 [R1+0x1e08], R190 ;  /* 0x001e08be01007387 */ /* 0x0001e20000100a00 */
[----:B------:R-:W-:Y:S02]  /*60830*/  IMAD.MOV.U32 R169, RZ, RZ, R166 ;  /* 0x000000ffffa97224 */ /* 0x000fe400078e00a6 */
[----:B------:R-:W-:Y:S01]  /*60840*/  IMAD.MOV.U32 R166, RZ, RZ, R162 ;  /* 0x000000ffffa67224 */ /* 0x000fe200078e00a2 */
[----:B------:R-:W-:Y:S01]  /*60850*/  STL.64 [R1+0x1e00], R192 ;  /* 0x001e00c001007387 */ /* 0x000fe20000100a00 */
[----:B------:R-:W-:-:S03]  /*60860*/  IMAD.MOV.U32 R162, RZ, RZ, R45 ;  /* 0x000000ffffa27224 */ /* 0x000fc600078e002d */
[----:B------:R-:W2:Y:S04]  /*60870*/  LDL.LU R45, [R1+0x521c] ;  /* 0x00521c00012d7983 */ /* 0x000ea80000300800 */
[----:B------:R1:W-:Y:S01]  /*60880*/  STL.64 [R1+0x1df8], R188 ;  /* 0x001df8bc01007387 */ /* 0x0003e20000100a00 */
[C---:B0-----:R-:W-:Y:S02]  /*60890*/  IADD3 R190, P4, R186.reuse, R0, RZ ;  /* 0x00000000babe7210 */ /* 0x041fe40007f9e0ff */
[----:B------:R-:W-:Y:S01]  /*608a0*/  IADD3 R186, P1, R186, R2, RZ ;  /* 0x00000002baba7210 */ /* 0x000fe20007f3e0ff */
[----:B-1----:R-:W-:Y:S02]  /*608b0*/  IMAD.MOV.U32 R189, RZ, RZ, R180 ;  /* 0x000000ffffbd7224 */ /* 0x002fe400078e00b4 */
        /* <DEDUP_REMOVED lines=14> */
[----:B------:R-:W-:Y:S01]  /*609a0*/  IADD3 R192, P2, R184, R4, RZ ;  /* 0x00000004b8c07210 */ /* 0x000fe20007f5e0ff */
[----:B------:R-:W-:Y:S02]  /*609b0*/  IMAD.MOV.U32 R166, RZ, RZ, R162 ;  /* 0x000000ffffa67224 */ /* 0x000fe400078e00a2 */
[----:B------:R-:W-:Y:S02]  /*609c0*/  IMAD.X R187, R185, 0x1, R13, P1 ;  /* 0x00000001b9bb7824 */ /* 0x000fe400008e060d */
[----:B------:R-:W-:Y:S02]  /*609d0*/  IMAD.MOV.U32 R178, RZ, RZ, R177 ;  /* 0x000000ffffb27224 */ /* 0x000fe400078e00b1 */
[----:B------:R-:W-:Y:S02]  /*609e0*/  IMAD.MOV.U32 R162, RZ, RZ, R44 ;  /* 0x000000ffffa27224 */ /* 0x000fe400078e002c */
[----:B------:R-:W-:Y:S01]  /*609f0*/  IMAD.MOV.U32 R177, RZ, RZ, R176 ;  /* 0x000000ffffb17224 */ /* 0x000fe200078e00b0 */
[----:B------:R-:W2:Y:S01]  /*60a00*/  LDL.LU R44, [R1+0x5218] ;  /* 0x00521800012c7983 */ /* 0x000ea20000300800 */
[----:B------:R-:W-:-:S02]  /*60a10*/  IMAD.MOV.U32 R176, RZ, RZ, R175 ;  /* 0x000000ffffb07224 */ /* 0x000fc400078e00af */
[----:B------:R-:W-:Y:S01]  /*60a20*/  IMAD.MOV.U32 R188, RZ, RZ, R180 ;  /* 0x000000ffffbc7224 */ /* 0x000fe200078e00b4 */
[----:B------:R0:W-:Y:S01]  /*60a30*/  STL.64 [R1+0x1df0], R190 ;  /* 0x001df0be01007387 */ /* 0x0001e20000100a00 */
[----:B------:R-:W-:Y:S02]  /*60a40*/  IMAD.MOV.U32 R175, RZ, RZ, R174 ;  /* 0x000000ffffaf7224 */ /* 0x000fe400078e00ae */
[----:B------:R-:W-:Y:S01]  /*60a50*/  IMAD.MOV.U32 R180, RZ, RZ, R179 ;  /* 0x000000ffffb47224 */ /* 0x000fe200078e00b3 */
[----:B------:R1:W-:Y:S01]  /*60a60*/  STL.64 [R1+0x1de8], R186 ;  /* 0x001de8ba01007387 */ /* 0x0003e20000100a00 */
[----:B------:R-:W-:Y:S02]  /*60a70*/  IMAD.MOV.U32 R174, RZ, RZ, R173 ;  /* 0x000000ffffae7224 */ /* 0x000fe400078e00ad */
[----:B------:R-:W-:Y:S02]  /*60a80*/  IMAD.MOV.U32 R179, RZ, RZ, R178 ;  /* 0x000000ffffb37224 */ /* 0x000fe400078e00b2 */
[----:B------:R-:W-:-:S02]  /*60a90*/  IMAD.MOV.U32 R173, RZ, RZ, R170 ;  /* 0x000000ffffad7224 */ /* 0x000fc400078e00aa */
[----:B------:R-:W-:Y:S01]  /*60aa0*/  IMAD.MOV.U32 R178, RZ, RZ, R177 ;  /* 0x000000ffffb27224 */ /* 0x000fe200078e00b1 */
[----:B0-----:R-:W-:Y:S01]  /*60ab0*/  IADD3 R190, P4, R184, R6, RZ ;  /* 0x00000006b8be7210 */ /* 0x001fe20007f9e0ff */
[----:B------:R-:W-:Y:S02]  /*60ac0*/  IMAD.MOV.U32 R170, RZ, RZ, R169 ;  /* 0x000000ffffaa7224 */ /* 0x000fe400078e00a9 */
[----:B------:R-:W-:Y:S01]  /*60ad0*/  IMAD.X R193, R182, 0x1, R3, P2 ;  /* 0x00000001b6c17824 */ /* 0x000fe200010e0603 */
[C---:B-1----:R-:W-:Y:S01]  /*60ae0*/  IADD3 R186, P1, R184.reuse, R0, RZ ;  /* 0x00000000b8ba7210 */ /* 0x042fe20007f3e0ff */
[----:B------:R-:W-:Y:S01]  /*60af0*/  IMAD.MOV.U32 R177, RZ, RZ, R176 ;  /* 0x000000ffffb17224 */ /* 0x000fe200078e00b0 */
[----:B------:R-:W-:Y:S01]  /*60b00*/  IADD3 R184, P2, R184, R2, RZ ;  /* 0x00000002b8b87210 */ /* 0x000fe20007f5e0ff */
[----:B------:R-:W-:Y:S02]  /*60b10*/  IMAD.MOV.U32 R169, RZ, RZ, R167 ;  /* 0x000000ffffa97224 */ /* 0x000fe400078e00a7 */
[----:B------:R-:W-:-:S02]  /*60b20*/  IMAD.MOV.U32 R176, RZ, RZ, R175 ;  /* 0x000000ffffb07224 */ /* 0x000fc400078e00af */
[----:B------:R-:W-:Y:S02]  /*60b30*/  IMAD.MOV.U32 R167, RZ, RZ, R43 ;  /* 0x000000ffffa77224 */ /* 0x000fe400078e002b */
[----:B------:R-:W-:Y:S01]  /*60b40*/  IMAD.MOV.U32 R175, RZ, RZ, R174 ;  /* 0x000000ffffaf7224 */ /* 0x000fe200078e00ae */
[----:B------:R-:W3:Y:S01]  /*60b50*/  LDL.LU R43, [R1+0x5214] ;  /* 0x00521400012b7983 */ /* 0x000ee20000300800 */
[----:B------:R-:W-:Y:S02]  /*60b60*/  IMAD.X R191, R182, 0x1, R5, P4 ;  /* 0x00000001b6bf7824 */ /* 0x000fe400020e0605 */
[----:B------:R-:W-:Y:S02]  /*60b70*/  IMAD.MOV.U32 R174, RZ, RZ, R173 ;  /* 0x000000ffffae7224 */ /* 0x000fe400078e00ad */
[----:B------:R-:W-:Y:S02]  /*60b80*/  IMAD.MOV.U32 R173, RZ, RZ, R170 ;  /* 0x000000ffffad7224 */ /* 0x000fe400078e00aa */
[----:B------:R-:W-:-:S02]  /*60b90*/  IMAD.MOV.U32 R170, RZ, RZ, R169 ;  /* 0x000000ffffaa7224 */ /* 0x000fc400078e00a9 */
[C---:B------:R-:W-:Y:S01]  /*60ba0*/  IMAD.X R187, R182.reuse, 0x1, R7, P1 ;  /* 0x00000001b6bb7824 */ /* 0x040fe200008e0607 */
[----:B------:R0:W-:Y:S01]  /*60bb0*/  STL.64 [R1+0x1de0], R192 ;  /* 0x001de0c001007387 */ /* 0x0001e20000100a00 */
[----:B------:R-:W-:Y:S02]  /*60bc0*/  IMAD.MOV.U32 R169, RZ, RZ, R167 ;  /* 0x000000ffffa97224 */ /* 0x000fe400078e00a7 */
[----:B------:R-:W-:Y:S01]  /*60bd0*/  IMAD.X R185, R182, 0x1, R13, P2 ;  /* 0x00000001b6b97824 */ /* 0x000fe200010e060d */
[----:B------:R-:W-:Y:S01]  /*60be0*/  STL.64 [R1+0x1dd8], R190 ;  /* 0x001dd8be01007387 */ /* 0x000fe20000100a00 */
[----:B------:R-:W-:Y:S02]  /*60bf0*/  IMAD.MOV.U32 R167, RZ, RZ, R158 ;  /* 0x000000ffffa77224 */ /* 0x000fe400078e009e */
[----:B------:R-:W-:Y:S02]  /*60c00*/  IMAD.MOV.U32 R158, RZ, RZ, R42 ;  /* 0x000000ffff9e7224 */ /* 0x000fe400078e002a */
[----:B------:R-:W3:Y:S04]  /*60c10*/  LDL.LU R42, [R1+0x5210] ;  /* 0x00521000012a7983 */ /* 0x000ee80000300800 */
[----:B------:R-:W-:Y:S04]  /*60c20*/  STL.64 [R1+0x1dd0], R186 ;  /* 0x001dd0ba01007387 */ /* 0x000fe80000100a00 */
[----:B------:R1:W-:Y:S01]  /*60c30*/  STL.64 [R1+0x1dc8], R184 ;  /* 0x001dc8b801007387 */ /* 0x0003e20000100a00 */
[----:B0-----:R-:W-:Y:S01]  /*60c40*/  IADD3 R192, P4, R181, R4, RZ ;  /* 0x00000004b5c07210 */ /* 0x001fe20007f9e0ff */
[----:B-1----:R-:W-:-:S02]  /*60c50*/  IMAD.MOV.U32 R184, RZ, RZ, R180 ;  /* 0x000000ffffb87224 */ /* 0x002fc400078e00b4 */
        /* <DEDUP_REMOVED lines=15> */
[----:B------:R-:W-:Y:S02]  /*60d50*/  IMAD.MOV.U32 R158, RZ, RZ, R155 ;  /* 0x000000ffff9e7224 */ /* 0x000fe400078e009b */
[----:B------:R-:W-:Y:S01]  /*60d60*/  IMAD.MOV.U32 R178, RZ, RZ, R177 ;  /* 0x000000ffffb27224 */ /* 0x000fe200078e00b1 */
[----:B------:R-:W-:Y:S01]  /*60d70*/  IADD3 R186, P1, R181, R6, RZ ;  /* 0x00000006b5ba7210 */ /* 0x000fe20007f3e0ff */
[----:B------:R-:W-:-:S02]  /*60d80*/  IMAD.MOV.U32 R155, RZ, RZ, R41 ;  /* 0x000000ffff9b7224 */ /* 0x000fc400078e0029 */
[----:B------:R-:W-:Y:S01]  /*60d90*/  IMAD.MOV.U32 R177, RZ, RZ, R176 ;  /* 0x000000ffffb17224 */ /* 0x000fe200078e00b0 */
[----:B------:R-:W4:Y:S01]  /*60da0*/  LDL.LU R41, [R1+0x520c] ;  /* 0x00520c0001297983 */ /* 0x000f220000300800 */
[----:B------:R-:W-:Y:S01]  /*60db0*/  IMAD.MOV.U32 R176, RZ, RZ, R175 ;  /* 0x000000ffffb07224 */ /* 0x000fe200078e00af */
[----:B------:R-:W-:Y:S01]  /*60dc0*/  IADD3 R190, P2, R181, R0, RZ ;  /* 0x00000000b5be7210 */ /* 0x000fe20007f5e0ff */
[----:B------:R-:W-:Y:S01]  /*60dd0*/  IMAD.MOV.U32 R175, RZ, RZ, R173 ;  /* 0x000000ffffaf7224 */ /* 0x000fe200078e00ad */
[----:B------:R0:W-:Y:S01]  /*60de0*/  STL.64 [R1+0x1dc0], R192 ;  /* 0x001dc0c001007387 */ /* 0x0001e20000100a00 */
[----:B------:R-:W-:Y:S02]  /*60df0*/  IMAD.MOV.U32 R173, RZ, RZ, R170 ;  /* 0x000000ffffad7224 */ /* 0x000fe400078e00aa */
[----:B------:R-:W-:Y:S02]  /*60e00*/  IMAD.MOV.U32 R170, RZ, RZ, R169 ;  /* 0x000000ffffaa7224 */ /* 0x000fe400078e00a9 */
[----:B------:R-:W-:-:S02]  /*60e10*/  IMAD.MOV.U32 R169, RZ, RZ, R167 ;  /* 0x000000ffffa97224 */ /* 0x000fc400078e00a7 */
[----:B------:R-:W-:Y:S02]  /*60e20*/  IMAD.MOV.U32 R167, RZ, RZ, R158 ;  /* 0x000000ffffa77224 */ /* 0x000fe400078e009e */
[----:B------:R-:W-:Y:S01]  /*60e30*/  IMAD.X R187, R196, 0x1, R5, P1 ;  /* 0x00000001c4bb7824 */ /* 0x000fe200008e0605 */
[----:B0-----:R-:W-:Y:S01]  /*60e40*/  IADD3 R192, P4, R181, R2, RZ ;  /* 0x00000002b5c07210 */ /* 0x001fe20007f9e0ff */
        /* <DEDUP_REMOVED lines=20> */
[----:B------:R-:W2:Y:S01]  /*60f90*/  LDL.LU R39, [R1+0x5204] ;  /* 0x0052040001277983 */ /* 0x000ea20000300800 */
[C---:B------:R-:W-:Y:S02]  /*60fa0*/  IMAD.X R191, R196.reuse, 0x1, R7, P2 ;  /* 0x00000001c4bf7824 */ /* 0x040fe400010e0607 */
[----:B------:R-:W-:Y:S02]  /*60fb0*/  IMAD.MOV.U32 R175, RZ, RZ, R173 ;  /* 0x000000ffffaf7224 */ /* 0x000fe400078e00ad */
[----:B------:R-:W-:Y:S02]  /*60fc0*/  IMAD.MOV.U32 R173, RZ, RZ, R169 ;  /* 0x000000ffffad7224 */ /* 0x000fe400078e00a9 */
[----:B------:R-:W-:Y:S02]  /*60fd0*/  IMAD.MOV.U32 R169, RZ, RZ, R158 ;  /* 0x000000ffffa97224 */ /* 0x000fe400078e009e */
[----:B------:R-:W-:-:S02]  /*60fe0*/  IMAD.X R193, R196, 0x1, R13, P4 ;  /* 0x00000001c4c17824 */ /* 0x000fc400020e060d */
[----:B------:R-:W-:Y:S02]  /*60ff0*/  IMAD.MOV.U32 R158, RZ, RZ, R155 ;  /* 0x000000ffff9e7224 */ /* 0x000fe400078e009b */
[----:B------:R-:W-:Y:S01]  /*61000*/  IMAD.X R187, R195, 0x1, R3, P1 ;  /* 0x00000001c3bb7824 */ /* 0x000fe200008e0603 */
[----:B------:R0:W-:Y:S01]  /*61010*/  STL.64 [R1+0x1db0], R190 ;  /* 0x001db0be01007387 */ /* 0x0001e20000100a00 */
[----:B------:R-:W-:Y:S02]  /*61020*/  IMAD.MOV.U32 R155, RZ, RZ, R17 ;  /* 0x000000ffff9b7224 */ /* 0x000fe400078e0011 */
[----:B------:R-:W-:Y:S02]  /*61030*/  IMAD.MOV.U32 R17, RZ, RZ, R38 ;  /* 0x000000ffff117224 */ /* 0x000fe400078e0026 */
[----:B------:R-:W2:Y:S04]  /*61040*/  LDL.LU R38, [R1+0x5200] ;  /* 0x0052000001267983 */ /* 0x000ea80000300800 */
[----:B------:R1:W-:Y:S01]  /*61050*/  STL.64 [R1+0x1da8], R192 ;  /* 0x001da8c001007387 */ /* 0x0003e20000100a00 */
[----:B0-----:R-:W-:-:S03]  /*61060*/  IADD3 R190, P2, R183, R6, RZ ;  /* 0x00000006b7be7210 */ /* 0x001fc60007f5e0ff */
[----:B------:R0:W-:Y:S01]  /*61070*/  STL.64 [R1+0x1da0], R186 ;  /* 0x001da0ba01007387 */ /* 0x0001e20000100a00 */
[C---:B-1----:R-:W-:Y:S02]  /*61080*/  IADD3 R192, P4, R183.reuse, R0, RZ ;  /* 0x00000000b7c07210 */ /* 0x042fe40007f9e0ff */
[----:B0-----:R-:W-:Y:S01]  /*61090*/  IADD3 R186, P1, R183, R2, RZ ;  /* 0x00000002b7ba7210 */ /* 0x001fe20007f3e0ff */
[----:B------:R-:W-:Y:S02]  /*610a0*/  IMAD.MOV.U32 R183, RZ, RZ, R181 ;  /* 0x000000ffffb77224 */ /* 0x000fe400078e00b5 */
[----:B------:R-:W-:Y:S02]  /*610b0*/  IMAD.MOV.U32 R181, RZ, RZ, R180 ;  /* 0x000000ffffb57224 */ /* 0x000fe400078e00b4 */
[----:B------:R-:W-:Y:S02]  /*610c0*/  IMAD.MOV.U32 R180, RZ, RZ, R179 ;  /* 0x000000ffffb47224 */ /* 0x000fe400078e00b3 */
[----:B------:R-:W-:-:S02]  /*610d0*/  IMAD.MOV.U32 R179, RZ, RZ, R178 ;  /* 0x000000ffffb37224 */ /* 0x000fc400078e00b2 */
[----:B------:R-:W-:Y:S02]  /*610e0*/  IMAD.MOV.U32 R178, RZ, RZ, R173 ;  /* 0x000000ffffb27224 */ /* 0x000fe400078e00ad */
[C---:B------:R-:W-:Y:S02]  /*610f0*/  IMAD.X R191, R195.reuse, 0x1, R5, P2 ;  /* 0x00000001c3bf7824 */ /* 0x040fe400010e0605 */
[----:B------:R-:W-:Y:S02]  /*61100*/  IMAD.MOV.U32 R173, RZ, RZ, R164 ;  /* 0x000000ffffad7224 */ /* 0x000fe400078e00a4 */
[----:B------:R-:W-:Y:S02]  /*61110*/  IMAD.MOV.U32 R164, RZ, RZ, R161 ;  /* 0x000000ffffa47224 */ /* 0x000fe400078e00a1 */
[----:B------:R-:W-:Y:S02]  /*61120*/  IMAD.MOV.U32 R161, RZ, RZ, R37 ;  /* 0x000000ffffa17224 */ /* 0x000fe400078e0025 */
[----:B------:R-:W3:Y:S01]  /*61130*/  LDL.LU R37, [R1+0x51fc] ;  /* 0x0051fc0001257983 */ /* 0x000ee20000300800 */
[----:B------:R-:W-:-:S03]  /*61140*/  IMAD.X R193, R195, 0x1, R7, P4 ;  /* 0x00000001c3c17824 */ /* 0x000fc600020e0607 */
[----:B------:R0:W-:Y:S01]  /*61150*/  STL.64 [R1+0x1d98], R190 ;  /* 0x001d98be01007387 */ /* 0x0001e20000100a00 */
[----:B------:R-:W-:-:S03]  /*61160*/  IMAD.X R187, R195, 0x1, R13, P1 ;  /* 0x00000001c3bb7824 */ /* 0x000fc600008e060d */
[----:B------:R1:W-:Y:S01]  /*61170*/  STL.64 [R1+0x1d90], R192 ;  /* 0x001d90c001007387 */ /* 0x0003e20000100a00 */
[C---:B0-----:R-:W-:Y:S02]  /*61180*/  IADD3 R190, P2, R189.reuse, R4, RZ ;  /* 0x00000004bdbe7210 */ /* 0x041fe40007f5e0ff */
[----:B-1----:R-:W-:-:S03]  /*61190*/  IADD3 R192, P4, R189, R6, RZ ;  /* 0x00000006bdc07210 */ /* 0x002fc60007f9e0ff */
[C---:B------:R-:W-:Y:S01]  /*611a0*/  IMAD.X R191, R194.reuse, 0x1, R3, P2 ;  /* 0x00000001c2bf7824 */ /* 0x040fe200010e0603 */
[----:B------:R0:W-:Y:S01]  /*611b0*/  STL.64 [R1+0x1d88], R186 ;  /* 0x001d88ba01007387 */ /* 0x0001e20000100a00 */
[----:B------:R-:W-:-:S03]  /*611c0*/  IMAD.X R193, R194, 0x1, R5, P4 ;  /* 0x00000001c2c17824 */ /* 0x000fc600020e0605 */
[----:B------:R1:W-:Y:S01]  /*611d0*/  STL.64 [R1+0x1d80], R190 ;  /* 0x001d80be01007387 */ /* 0x0003e20000100a00 */
[C---:B0-----:R-:W-:Y:S02]  /*611e0*/  IADD3 R186, P1, R189.reuse, R0, RZ ;  /* 0x00000000bdba7210 */ /* 0x041fe40007f3e0ff */
[----:B-1----:R-:W-:Y:S01]  /*611f0*/  IADD3 R190, P2, R189, R2, RZ ;  /* 0x00000002bdbe7210 */ /* 0x002fe20007f5e0ff */
[----:B------:R-:W-:Y:S01]  /*61200*/  IMAD.MOV.U32 R189, RZ, RZ, R181 ;  /* 0x000000ffffbd7224 */ /* 0x000fe200078e00b5 */
[----:B------:R0:W-:Y:S01]  /*61210*/  STL.64 [R1+0x1d78], R192 ;  /* 0x001d78c001007387 */ /* 0x0001e20000100a00 */
[----:B------:R-:W-:Y:S02]  /*61220*/  IMAD.MOV.U32 R181, RZ, RZ, R180 ;  /* 0x000000ffffb57224 */ /* 0x000fe400078e00b4 */
[----:B------:R-:W-:Y:S02]  /*61230*/  IMAD.MOV.U32 R180, RZ, RZ, R179 ;  /* 0x000000ffffb47224 */ /* 0x000fe400078e00b3 */
[----:B------:R-:W-:-:S02]  /*61240*/  IMAD.X R187, R194, 0x1, R7, P1 ;  /* 0x00000001c2bb7824 */ /* 0x000fc400008e0607 */
[----:B------:R-:W-:Y:S02]  /*61250*/  IMAD.MOV.U32 R179, RZ, RZ, R178 ;  /* 0x000000ffffb37224 */ /* 0x000fe400078e00b2 */
[----:B------:R-:W-:Y:S02]  /*61260*/  IMAD.X R191, R194, 0x1, R13, P2 ;  /* 0x00000001c2bf7824 */ /* 0x000fe400010e060d */
[----:B------:R-:W-:Y:S01]  /*61270*/  IMAD.MOV.U32 R178, RZ, RZ, R172 ;  /* 0x000000ffffb27224 */ /* 0x000fe200078e00ac */
[----:B0-----:R-:W-:Y:S01]  /*61280*/  IADD3 R192, P4, R188, R4, RZ ;  /* 0x00000004bcc07210 */ /* 0x001fe20007f9e0ff */
[----:B------:R-:W-:Y:S02]  /*61290*/  IMAD.MOV.U32 R172, RZ, RZ, R36 ;  /* 0x000000ffffac7224 */ /* 0x000fe400078e0024 */
[----:B------:R-:W3:Y:S02]  /*612a0*/  LDL.LU R36, [R1+0x51f8] ;  /* 0x0051f80001247983 */ /* 0x000ee40000300800 */
[----:B------:R-:W-:-:S02]  /*612b0*/  IMAD.X R193, R184, 0x1, R3, P4 ;  /* 0x00000001b8c17824 */ /* 0x000fc400020e0603 */
[----:B------:R0:W-:Y:S04]  /*612c0*/  STL.64 [R1+0x1d70], R186 ;  /* 0x001d70ba01007387 */ /* 0x0001e80000100a00 */
[----:B------:R1:W-:Y:S01]  /*612d0*/  STL.64 [R1+0x1d68], R190 ;  /* 0x001d68be01007387 */ /* 0x0003e20000100a00 */
[C---:B0-----:R-:W-:Y:S02]  /*612e0*/  IADD3 R186, P1, R188.reuse, R6, RZ ;  /* 0x00000006bcba7210 */ /* 0x041fe40007f3e0ff */
[----:B-1----:R-:W-:Y:S01]  /*612f0*/  IADD3 R190, P2, R188, R0, RZ ;  /* 0x00000000bcbe7210 */ /* 0x002fe20007f5e0ff */
[----:B------:R0:W-:Y:S02]  /*61300*/  STL.64 [R1+0x1d60], R192 ;  /* 0x001d60c001007387 */ /* 0x0001e40000100a00 */
[----:B------:R-:W-:-:S02]  /*61310*/  IMAD.X R187, R184, 0x1, R5, P1 ;  /* 0x00000001b8bb7824 */ /* 0x000fc400008e0605 */
[----:B------:R-:W-:-:S03]  /*61320*/  IMAD.X R191, R184, 0x1, R7, P2 ;  /* 0x00000001b8bf7824 */ /* 0x000fc600010e0607 */
[----:B------:R1:W-:Y:S01]  /*61330*/  STL.64 [R1+0x1d58], R186 ;  /* 0x001d58ba01007387 */ /* 0x0003e20000100a00 */
[----:B0-----:R-:W-:-:S03]  /*61340*/  IADD3 R192, P4, R188, R2, RZ ;  /* 0x00000002bcc07210 */ /* 0x001fc60007f9e0ff */
[----:B------:R0:W-:Y:S02]  /*61350*/  STL.64 [R1+0x1d50], R190 ;  /* 0x001d50be01007387 */ /* 0x0001e40000100a00 */
[----:B------:R-:W-:Y:S01]  /*61360*/  IMAD.X R193, R184, 0x1, R13, P4 ;  /* 0x00000001b8c17824 */ /* 0x000fe200020e060d */
[C---:B-1----:R-:W-:Y:S01]  /*61370*/  IADD3 R186, P1, R182.reuse, R4, RZ ;  /* 0x00000004b6ba7210 */ /* 0x042fe20007f3e0ff */
[----:B------:R-:W-:Y:S02]  /*61380*/  IMAD.MOV.U32 R184, RZ, RZ, R181 ;  /* 0x000000ffffb87224 */ /* 0x000fe400078e00b5 */
[----:B------:R-:W-:Y:S02]  /*61390*/  IMAD.MOV.U32 R181, RZ, RZ, R180 ;  /* 0x000000ffffb57224 */ /* 0x000fe400078e00b4 */
[----:B------:R-:W-:Y:S01]  /*613a0*/  IMAD.MOV.U32 R180, RZ, RZ, R179 ;  /* 0x000000ffffb47224 */ /* 0x000fe200078e00b3 */
[----:B0-----:R-:W-:Y:S01]  /*613b0*/  IADD3 R190, P2, R182, R6, RZ ;  /* 0x00000006b6be7210 */ /* 0x001fe20007f5e0ff */
[----:B------:R-:W-:-:S02]  /*613c0*/  IMAD.MOV.U32 R179, RZ, RZ, R178 ;  /* 0x000000ffffb37224 */ /* 0x000fc400078e00b2 */
[----:B------:R-:W-:Y:S02]  /*613d0*/  IMAD.MOV.U32 R178, RZ, RZ, R177 ;  /* 0x000000ffffb27224 */ /* 0x000fe400078e00b1 */
[C---:B------:R-:W-:Y:S02]  /*613e0*/  IMAD.X R187, R185.reuse, 0x1, R3, P1 ;  /* 0x00000001b9bb7824 */ /* 0x040fe400008e0603 */
[----:B------:R-:W-:Y:S02]  /*613f0*/  IMAD.MOV.U32 R177, RZ, RZ, R168 ;  /* 0x000000ffffb17224 */ /* 0x000fe400078e00a8 */
[----:B------:R-:W-:Y:S01]  /*61400*/  IMAD.X R191, R185, 0x1, R5, P2 ;  /* 0x00000001b9bf7824 */ /* 0x000fe200010e0605 */
[----:B------:R-:W-:Y:S01]  /*61410*/  STL.64 [R1+0x1d48], R192 ;  /* 0x001d48c001007387 */ /* 0x000fe20000100a00 */
[----:B------:R-:W-:Y:S02]  /*61420*/  IMAD.MOV.U32 R168, RZ, RZ, R165 ;  /* 0x000000ffffa87224 */ /* 0x000fe400078e00a5 */
[----:B------:R-:W-:-:S02]  /*61430*/  IMAD.MOV.U32 R165, RZ, RZ, R35 ;  /* 0x000000ffffa57224 */ /* 0x000fc400078e0023 */
[----:B------:R-:W4:Y:S04]  /*61440*/  LDL.LU R35, [R1+0x51f4] ;  /* 0x0051f40001237983 */ /* 0x000f280000300800 */
[----:B------:R0:W-:Y:S04]  /*61450*/  STL.64 [R1+0x1d40], R186 ;  /* 0x001d40ba01007387 */ /* 0x0001e80000100a00 */
[----:B------:R1:W-:Y:S01]  /*61460*/  STL.64 [R1+0x1d38], R190 ;  /* 0x001d38be01007387 */ /* 0x0003e20000100a00 */
[C---:B0-----:R-:W-:Y:S02]  /*61470*/  IADD3 R186, P1, R182.reuse, R0, RZ ;  /* 0x00000000b6ba7210 */ /* 0x041fe40007f3e0ff */
[----:B-1----:R-:W-:Y:S01]  /*61480*/  IADD3 R190, P2, R182, R2, RZ ;  /* 0x00000002b6be7210 */ /* 0x002fe20007f5e0ff */
[----:B------:R-:W-:-:S02]  /*61490*/  IMAD.MOV.U32 R182, RZ, RZ, R181 ;  /* 0x000000ffffb67224 */ /* 0x000fc400078e00b5 */
[C---:B------:R-:W-:Y:S02]  /*614a0*/  IMAD.X R187, R185.reuse, 0x1, R7, P1 ;  /* 0x00000001b9bb7824 */ /* 0x040fe400008e0607 */
[----:B------:R-:W-:Y:S02]  /*614b0*/  IMAD.MOV.U32 R181, RZ, RZ, R180 ;  /* 0x000000ffffb57224 */ /* 0x000fe400078e00b4 */
[----:B------:R-:W-:Y:S02]  /*614c0*/  IMAD.X R191, R185, 0x1, R13, P2 ;  /* 0x00000001b9bf7824 */ /* 0x000fe400010e060d */
[----:B------:R-:W-:Y:S02]  /*614d0*/  IMAD.MOV.U32 R180, RZ, RZ, R179 ;  /* 0x000000ffffb47224 */ /* 0x000fe400078e00b3 */
[----:B------:R-:W-:Y:S01]  /*614e0*/  IMAD.MOV.U32 R179, RZ, RZ, R178 ;  /* 0x000000ffffb37224 */ /* 0x000fe200078e00b2 */
[----:B------:R0:W-:Y:S01]  /*614f0*/  STL.64 [R1+0x1d30], R186 ;  /* 0x001d30ba01007387 */ /* 0x0001e20000100a00 */
[----:B------:R-:W-:-:S02]  /*61500*/  IMAD.MOV.U32 R178, RZ, RZ, R177 ;  /* 0x000000ffffb27224 */ /* 0x000fc400078e00b1 */
[----:B------:R-:W-:Y:S01]  /*61510*/  IMAD.MOV.U32 R177, RZ, RZ, R15 ;  /* 0x000000ffffb17224 */ /* 0x000fe200078e000f */
[----:B------:R-:W-:Y:S01]  /*61520*/  SHF.R.S32.HI R15, RZ, 0x1f, R183 ;  /* 0x0000001fff0f7819 */ /* 0x000fe200000114b7 */
[----:B------:R-:W-:Y:S01]  /*61530*/  IMAD.MOV.U32 R188, RZ, RZ, R182 ;  /* 0x000000ffffbc7224 */ /* 0x000fe200078e00b6 */
[----:B------:R1:W-:Y:S01]  /*61540*/  STL.64 [R1+0x1d28], R190 ;  /* 0x001d28be01007387 */ /* 0x0003e20000100a00 */
[----:B------:R-:W-:Y:S02]  /*61550*/  IMAD.MOV.U32 R182, RZ, RZ, R181 ;  /* 0x000000ffffb67224 */ /* 0x000fe400078e00b5 */
[----:B------:R-:W-:Y:S01]  /*61560*/  IMAD.MOV.U32 R181, RZ, RZ, R180 ;  /* 0x000000ffffb57224 */ /* 0x000fe200078e00b4 */
[C---:B0-----:R-:W-:Y:S01]  /*61570*/  IADD3 R186, P1, R183.reuse, R4, RZ ;  /* 0x00000004b7ba7210 */ /* 0x041fe20007f3e0ff */
[----:B------:R-:W-:Y:S02]  /*61580*/  IMAD.MOV.U32 R180, RZ, RZ, R179 ;  /* 0x000000ffffb47224 */ /* 0x000fe400078e00b3 */
[----:B------:R-:W-:Y:S01]  /*61590*/  IMAD.MOV.U32 R179, RZ, RZ, R178 ;  /* 0x000000ffffb37224 */ /* 0x000fe200078e00b2 */
[----:B-1----:R-:W-:Y:S01]  /*615a0*/  IADD3 R190, P2, R183, R6, RZ ;  /* 0x00000006b7be7210 */ /* 0x002fe20007f5e0ff */
[----:B------:R-:W-:-:S02]  /*615b0*/  IMAD.MOV.U32 R178, RZ, RZ, R177 ;  /* 0x000000ffffb27224 */ /* 0x000fc400078e00b1 */
[C---:B------:R-:W-:Y:S02]  /*615c0*/  IMAD.X R187, R15.reuse, 0x1, R3, P1 ;  /* 0x000000010fbb7824 */ /* 0x040fe400008e0603 */
[----:B------:R-:W-:Y:S02]  /*615d0*/  IMAD.MOV.U32 R177, RZ, RZ, R176 ;  /* 0x000000ffffb17224 */ /* 0x000fe400078e00b0 */
[----:B------:R-:W-:Y:S02]  /*615e0*/  IMAD.X R191, R15, 0x1, R5, P2 ;  /* 0x000000010fbf7824 */ /* 0x000fe400010e0605 */
[----:B------:R-:W-:Y:S02]  /*615f0*/  IMAD.MOV.U32 R176, RZ, RZ, R163 ;  /* 0x000000ffffb07224 */ /* 0x000fe400078e00a3 */
[----:B------:R-:W-:Y:S02]  /*61600*/  IMAD.MOV.U32 R163, RZ, RZ, R34 ;  /* 0x000000ffffa37224 */ /* 0x000fe400078e0022 */
[----:B------:R-:W4:Y:S04]  /*61610*/  LDL.LU R34, [R1+0x51f0] ;  /* 0x0051f00001227983 */ /* 0x000f280000300800 */
[----:B------:R0:W-:Y:S04]  /*61620*/  STL.64 [R1+0x1d20], R186 ;  /* 0x001d20ba01007387 */ /* 0x0001e80000100a00 */
[----:B------:R1:W-:Y:S01]  /*61630*/  STL.64 [R1+0x1d18], R190 ;  /* 0x001d18be01007387 */ /* 0x0003e20000100a00 */
[----:B0-----:R-:W-:-:S02]  /*61640*/  IADD3 R186, P1, R183, R0, RZ ;  /* 0x00000000b7ba7210 */ /* 0x001fc40007f3e0ff */
[----:B-1----:R-:W-:Y:S01]  /*61650*/  IADD3 R190, P2, R183, R2, RZ ;  /* 0x00000002b7be7210 */ /* 0x002fe20007f5e0ff */
[----:B------:R-:W-:Y:S02]  /*61660*/  IMAD.MOV.U32 R183, RZ, RZ, R182 ;  /* 0x000000ffffb77224 */ /* 0x000fe400078e00b6 */
[----:B------:R-:W-:Y:S02]  /*61670*/  IMAD.MOV.U32 R182, RZ, RZ, R181 ;  /* 0x000000ffffb67224 */ /* 0x000fe400078e00b5 */
[----:B------:R-:W-:Y:S02]  /*61680*/  IMAD.MOV.U32 R181, RZ, RZ, R180 ;  /* 0x000000ffffb57224 */ /* 0x000fe400078e00b4 */
[----:B------:R-:W-:Y:S02]  /*61690*/  IMAD.MOV.U32 R180, RZ, RZ, R178 ;  /* 0x000000ffffb47224 */ /* 0x000fe400078e00b2 */
[----:B------:R-:W-:Y:S02]  /*616a0*/  IMAD.X R187, R15, 0x1, R7, P1 ;  /* 0x000000010fbb7824 */ /* 0x000fe400008e0607 */
[----:B------:R-:W-:-:S02]  /*616b0*/  IMAD.MOV.U32 R178, RZ, RZ, R177 ;  /* 0x000000ffffb27224 */ /* 0x000fc400078e00b1 */
[----:B------:R-:W-:Y:S02]  /*616c0*/  IMAD.MOV.U32 R177, RZ, RZ, R176 ;  /* 0x000000ffffb17224 */ /* 0x000fe400078e00b0 */
[----:B------:R-:W-:Y:S01]  /*616d0*/  IMAD.MOV.U32 R176, RZ, RZ, R175 ;  /* 0x000000ffffb07224 */ /* 0x000fe200078e00af */
[----:B------:R0:W-:Y:S01]  /*616e0*/  STL.64 [R1+0x1d10], R186 ;  /* 0x001d10ba01007387 */ /* 0x0001e20000100a00 */
[----:B------:R-:W-:Y:S02]  /*616f0*/  IMAD.MOV.U32 R175, RZ, RZ, R170 ;  /* 0x000000ffffaf7224 */ /* 0x000fe400078e00aa */
[----:B------:R-:W-:Y:S01]  /*61700*/  IMAD.MOV.U32 R170, RZ, RZ, R16 ;  /* 0x000000ffffaa7224 */ /* 0x000fe200078e0010 */
[----:B------:R-:W-:Y:S01]  /*61710*/  SHF.R.S32.HI R16, RZ, 0x1f, R189 ;  /* 0x0000001fff107819 */ /* 0x000fe200000114bd */
[----:B------:R-:W-:Y:S02]  /*61720*/  IMAD.MOV.U32 R185, RZ, RZ, R183 ;  /* 0x000000ffffb97224 */ /* 0x000fe400078e00b7 */
[----:B------:R-:W-:-:S02]  /*61730*/  IMAD.MOV.U32 R183, RZ, RZ, R182 ;  /* 0x000000ffffb77224 */ /* 0x000fc400078e00b6 */
[----:B------:R-:W-:Y:S01]  /*61740*/  IMAD.MOV.U32 R182, RZ, RZ, R181 ;  /* 0x000000ffffb67224 */ /* 0x000fe200078e00b5 */
[----:B0-----:R-:W-:Y:S01]  /*61750*/  IADD3 R186, P1, R189, R4, RZ ;  /* 0x00000004bdba7210 */ /* 0x001fe20007f3e0ff */
[----:B------:R-:W-:Y:S02]  /*61760*/  IMAD.MOV.U32 R181, RZ, RZ, R180 ;  /* 0x000000ffffb57224 */ /* 0x000fe400078e00b4 */
[----:B------:R-:W-:Y:S02]  /*61770*/  IMAD.X R191, R15, 0x1, R13, P2 ;  /* 0x000000010fbf7824 */ /* 0x000fe400010e060d */
[----:B------:R-:W-:Y:S02]  /*61780*/  IMAD.MOV.U32 R180, RZ, RZ, R176 ;  /* 0x000000ffffb47224 */ /* 0x000fe400078e00b0 */
[----:B------:R-:W-:Y:S02]  /*61790*/  IMAD.MOV.U32 R176, RZ, RZ, R170 ;  /* 0x000000ffffb07224 */ /* 0x000fe400078e00aa */
[----:B------:R-:W-:-:S02]  /*617a0*/  IMAD.X R187, R16, 0x1, R3, P1 ;  /* 0x0000000110bb7824 */ /* 0x000fc400008e0603 */
[----:B------:R-:W-:Y:S02]  /*617b0*/  IMAD.MOV.U32 R170, RZ, RZ, R33 ;  /* 0x000000ffffaa7224 */ /* 0x000fe400078e0021 */
[----:B------:R-:W2:Y:S04]  /*617c0*/  LDL.LU R33, [R1+0x51ec] ;  /* 0x0051ec0001217983 */ /* 0x000ea80000300800 */
[----:B------:R0:W-:Y:S04]  /*617d0*/  STL.64 [R1+0x1d08], R190 ;  /* 0x001d08be01007387 */ /* 0x0001e80000100a00 */
[----:B------:R1:W-:Y:S01]  /*617e0*/  STL.64 [R1+0x1d00], R186 ;  /* 0x001d00ba01007387 */ /* 0x0003e20000100a00 */
[----:B0-----:R-:W-:-:S02]  /*617f0*/  IADD3 R190, P2, R189, R6, RZ ;  /* 0x00000006bdbe7210 */ /* 0x001fc40007f5e0ff */
[----:B-1----:R-:W-:-:S03]  /*61800*/  IADD3 R186, P1, R189, R0, RZ ;  /* 0x00000000bdba7210 */ /* 0x002fc60007f3e0ff */
[C---:B------:R-:W-:Y:S02]  /*61810*/  IMAD.X R191, R16.reuse, 0x1, R5, P2 ;  /* 0x0000000110bf7824 */ /* 0x040fe400010e0605 */
[----:B------:R-:W-:-:S03]  /*61820*/  IMAD.X R187, R16, 0x1, R7, P1 ;  /* 0x0000000110bb7824 */ /* 0x000fc600008e0607 */
[----:B------:R0:W-:Y:S01]  /*61830*/  STL.64 [R1+0x1cf8], R190 ;  /* 0x001cf8be01007387 */ /* 0x0001e20000100a00 */
[----:B------:R-:W-:-:S03]  /*61840*/  SHF.R.S32.HI R15, RZ, 0x1f, R184 ;  /* 0x0000001fff0f7819 */ /* 0x000fc600000114b8 */
[----:B------:R1:W-:Y:S01]  /*61850*/  STL.64 [R1+0x1cf0], R186 ;  /* 0x001cf0ba01007387 */ /* 0x0003e20000100a00 */
[----:B0-----:R-:W-:Y:S02]  /*61860*/  IADD3 R190, P2, R189, R2, RZ ;  /* 0x00000002bdbe7210 */ /* 0x001fe40007f5e0ff */
[----:B-1----:R-:W-:-:S03]  /*61870*/  IADD3 R186, P1, R184, R4, RZ ;  /* 0x00000004b8ba7210 */ /* 0x002fc60007f3e0ff */
[----:B------:R-:W-:Y:S02]  /*61880*/  IMAD.X R191, R16, 0x1, R13, P2 ;  /* 0x0000000110bf7824 */ /* 0x000fe400010e060d */
[----:B------:R-:W-:-:S03]  /*61890*/  IMAD.X R187, R15, 0x1, R3, P1 ;  /* 0x000000010fbb7824 */ /* 0x000fc600008e0603 */
[----:B------:R0:W-:Y:S01]  /*618a0*/  STL.64 [R1+0x1ce8], R190 ;  /* 0x001ce8be01007387 */ /* 0x0001e20000100a00 */
[----:B------:R-:W-:Y:S02]  /*618b0*/  IMAD.MOV.U32 R189, RZ, RZ, R183 ;  /* 0x000000ffffbd7224 */ /* 0x000fe400078e00b7 */
[----:B------:R-:W-:Y:S01]  /*618c0*/  IMAD.MOV.U32 R183, RZ, RZ, R182 ;  /* 0x000000ffffb77224 */ /* 0x000fe200078e00b6 */
[----:B------:R1:W-:Y:S01]  /*618d0*/  STL.64 [R1+0x1cd8], R186 ;  /* 0x001cd8ba01007387 */ /* 0x0003e20000100a00 */
[----:B------:R-:W-:Y:S02]  /*618e0*/  IMAD.MOV.U32 R182, RZ, RZ, R181 ;  /* 0x000000ffffb67224 */ /* 0x000fe400078e00b5 */
[----:B------:R-:W-:Y:S01]  /*618f0*/  IMAD.MOV.U32 R181, RZ, RZ, R180 ;  /* 0x000000ffffb57224 */ /* 0x000fe200078e00b4 */
[C---:B0-----:R-:W-:Y:S01]  /*61900*/  IADD3 R190, P2, R184.reuse, R6, RZ ;  /* 0x00000006b8be7210 */ /* 0x041fe20007f5e0ff */
[----:B------:R-:W-:Y:S01]  /*61910*/  IMAD.MOV.U32 R180, RZ, RZ, R173 ;  /* 0x000000ffffb47224 */ /* 0x000fe200078e00ad */
[----:B-1----:R-:W-:Y:S01]  /*61920*/  IADD3 R186, P1, R184, R0, RZ ;  /* 0x00000000b8ba7210 */ /* 0x002fe20007f3e0ff */
[----:B------:R-:W-:-:S02]  /*61930*/  IMAD.MOV.U32 R173, RZ, RZ, R161 ;  /* 0x000000ffffad7224 */ /* 0x000fc400078e00a1 */
[C---:B------:R-:W-:Y:S02]  /*61940*/  IMAD.X R191, R15.reuse, 0x1, R5, P2 ;  /* 0x000000010fbf7824 */ /* 0x040fe400010e0605 */
[----:B------:R-:W-:Y:S02]  /*61950*/  IMAD.MOV.U32 R161, RZ, RZ, R159 ;  /* 0x000000ffffa17224 */ /* 0x000fe400078e009f */
[----:B------:R-:W-:Y:S02]  /*61960*/  IMAD.MOV.U32 R159, RZ, RZ, R157 ;  /* 0x000000ffff9f7224 */ /* 0x000fe400078e009d */
[----:B------:R-:W-:Y:S02]  /*61970*/  IMAD.X R187, R15, 0x1, R7, P1 ;  /* 0x000000010fbb7824 */ /* 0x000fe400008e0607 */
[----:B------:R-:W-:Y:S02]  /*61980*/  IMAD.MOV.U32 R157, RZ, RZ, R32 ;  /* 0x000000ffff9d7224 */ /* 0x000fe400078e0020 */
[----:B------:R-:W2:Y:S01]  /*61990*/  LDL.LU R32, [R1+0x51e8] ;  /* 0x0051e80001207983 */ /* 0x000ea20000300800 */
[----:B------:R-:W-:-:S03]  /*619a0*/  SHF.R.S32.HI R16, RZ, 0x1f, R188 ;  /* 0x0000001fff107819 */ /* 0x000fc600000114bc */
[----:B------:R0:W-:Y:S04]  /*619b0*/  STL.64 [R1+0x1cd0], R190 ;  /* 0x001cd0be01007387 */ /* 0x0001e80000100a00 */
[----:B------:R1:W-:Y:S01]  /*619c0*/  STL.64 [R1+0x1cc8], R186 ;  /* 0x001cc8ba01007387 */ /* 0x0003e20000100a00 */
[----:B0-----:R-:W-:Y:S01]  /*619d0*/  IADD3 R190, P2, R184, R2, RZ ;  /* 0x00000002b8be7210 */ /* 0x001fe20007f5e0ff */
[----:B------:R-:W-:Y:S02]  /*619e0*/  IMAD.MOV.U32 R184, RZ, RZ, R183 ;  /* 0x000000ffffb87224 */ /* 0x000fe400078e00b7 */
[----:B------:R-:W-:Y:S01]  /*619f0*/  IMAD.MOV.U32 R183, RZ, RZ, R182 ;  /* 0x000000ffffb77224 */ /* 0x000fe200078e00b6 */
[----:B-1----:R-:W-:Y:S01]  /*61a00*/  IADD3 R186, P1, R188, R4, RZ ;  /* 0x00000004bcba7210 */ /* 0x002fe20007f3e0ff */
[----:B------:R-:W-:-:S02]  /*61a10*/  IMAD.MOV.U32 R182, RZ, RZ, R181 ;  /* 0x000000ffffb67224 */ /* 0x000fc400078e00b5 */
[----:B------:R-:W-:Y:S02]  /*61a20*/  IMAD.MOV.U32 R181, RZ, RZ, R180 ;  /* 0x000000ffffb57224 */ /* 0x000fe400078e00b4 */
[----:B------:R-:W-:Y:S02]  /*61a30*/  IMAD.MOV.U32 R180, RZ, RZ, R173 ;  /* 0x000000ffffb47224 */ /* 0x000fe400078e00ad */
[----:B------:R-:W-:Y:S02]  /*61a40*/  IMAD.X R191, R15, 0x1, R13, P2 ;  /* 0x000000010fbf7824 */ /* 0x000fe400010e060d */
[----:B------:R-:W-:Y:S02]  /*61a50*/  IMAD.MOV.U32 R173, RZ, RZ, R172 ;  /* 0x000000ffffad7224 */ /* 0x000fe400078e00ac */
[----:B------:R-:W-:Y:S02]  /*61a60*/  IMAD.MOV.U32 R172, RZ, RZ, R171 ;  /* 0x000000ffffac7224 */ /* 0x000fe400078e00ab */
[----:B------:R-:W-:-:S02]  /*61a70*/  IMAD.X R187, R16, 0x1, R3, P1 ;  /* 0x0000000110bb7824 */ /* 0x000fc400008e0603 */
[----:B------:R-:W-:Y:S02]  /*61a80*/  IMAD.MOV.U32 R171, RZ, RZ, R31 ;  /* 0x000000ffffab7224 */ /* 0x000fe400078e001f */
[----:B------:R-:W3:Y:S04]  /*61a90*/  LDL.LU R31, [R1+0x51e4] ;  /* 0x0051e400011f7983 */ /* 0x000ee80000300800 */
        /* <DEDUP_REMOVED lines=14> */
[----:B------:R-:W-:-:S03]  /*61b80*/  IMAD.MOV.U32 R188, RZ, RZ, R183 ;  /* 0x000000ffffbc7224 */ /* 0x000fc600078e00b7 */
[----:B------:R1:W-:Y:S01]  /*61b90*/  STL.64 [R1+0x1c98], R186 ;  /* 0x001c98ba01007387 */ /* 0x0003e20000100a00 */
[----:B------:R-:W-:Y:S01]  /*61ba0*/  IMAD.MOV.U32 R183, RZ, RZ, R182 ;  /* 0x000000ffffb77224 */ /* 0x000fe200078e00b6 */
[C---:B0-----:R-:W-:Y:S02]  /*61bb0*/  IADD3 R190, P2, R185.reuse, R6, RZ ;  /* 0x00000006b9be7210 */ /* 0x041fe40007f5e0ff */
[----:B-1----:R-:W-:-:S03]  /*61bc0*/  IADD3 R186, P1, R185, R0, RZ ;  /* 0x00000000b9ba7210 */ /* 0x002fc60007f3e0ff */
[C---:B------:R-:W-:Y:S02]  /*61bd0*/  IMAD.X R191, R15.reuse, 0x1, R5, P2 ;  /* 0x000000010fbf7824 */ /* 0x040fe400010e0605 */
[----:B------:R-:W-:Y:S02]  /*61be0*/  IMAD.MOV.U32 R182, RZ, RZ, R181 ;  /* 0x000000ffffb67224 */ /* 0x000fe400078e00b5 */
[----:B------:R-:W-:Y:S02]  /*61bf0*/  IMAD.MOV.U32 R181, RZ, RZ, R180 ;  /* 0x000000ffffb57224 */ /* 0x000fe400078e00b4 */
[----:B------:R-:W-:Y:S02]  /*61c00*/  IMAD.X R187, R15, 0x1, R7, P1 ;  /* 0x000000010fbb7824 */ /* 0x000fe400008e0607 */
[----:B------:R-:W-:Y:S01]  /*61c10*/  IMAD.MOV.U32 R180, RZ, RZ, R179 ;  /* 0x000000ffffb47224 */ /* 0x000fe200078e00b3 */
[----:B------:R0:W-:Y:S01]  /*61c20*/  STL.64 [R1+0x1c90], R190 ;  /* 0x001c90be01007387 */ /* 0x0001e20000100a00 */
[----:B------:R-:W-:-:S02]  /*61c30*/  IMAD.MOV.U32 R179, RZ, RZ, R174 ;  /* 0x000000ffffb37224 */ /* 0x000fc400078e00ae */
[----:B------:R-:W-:Y:S02]  /*61c40*/  IMAD.MOV.U32 R174, RZ, RZ, R30 ;  /* 0x000000ffffae7224 */ /* 0x000fe400078e001e */
[----:B------:R-:W4:Y:S04]  /*61c50*/  LDL.LU R30, [R1+0x51e0] ;  /* 0x0051e000011e7983 */ /* 0x000f280000300800 */
[----:B------:R1:W-:Y:S01]  /*61c60*/  STL.64 [R1+0x1c88], R186 ;  /* 0x001c88ba01007387 */ /* 0x0003e20000100a00 */
[----:B0-----:R-:W-:-:S05]  /*61c70*/  IADD3 R190, P2, R185, R2, RZ ;  /* 0x00000002b9be7210 */ /* 0x001fca0007f5e0ff */
[----:B------:R-:W-:Y:S01]  /*61c80*/  IMAD.X R191, R15, 0x1, R13, P2 ;  /* 0x000000010fbf7824 */ /* 0x000fe200010e060d */
[----:B-1----:R-:W-:-:S04]  /*61c90*/  IADD3 R186, P1, R14, R4, RZ ;  /* 0x000000040eba7210 */ /* 0x002fc80007f3e0ff */
[----:B------:R0:W-:Y:S01]  /*61ca0*/  STL.64 [R1+0x1c80], R190 ;  /* 0x001c80be01007387 */ /* 0x0001e20000100a00 */
[----:B------:R-:W-:-:S03]  /*61cb0*/  IMAD.X R187, R29, 0x1, R3, P1 ;  /* 0x000000011dbb7824 */ /* 0x000fc600008e0603 */
[----:B------:R-:W2:Y:S01]  /*61cc0*/  LDL.LU R29, [R1+0x51dc] ;  /* 0x0051dc00011d7983 */ /* 0x000ea20000300800 */
[----:B------:R-:W-:-:S03]  /*61cd0*/  SHF.R.S32.HI R16, RZ, 0x1f, R189 ;  /* 0x0000001fff107819 */ /* 0x000fc600000114bd */
[----:B------:R1:W-:Y:S01]  /*61ce0*/  STL.64 [R1+0x39a0], R186 ;  /* 0x0039a0ba01007387 */ /* 0x0003e20000100a00 */
[C---:B0-----:R-:W-:Y:S01]  /*61cf0*/  IADD3 R190, P2, R189.reuse, R6, RZ ;  /* 0x00000006bdbe7210 */ /* 0x041fe20007f5e0ff */
[----:B------:R-:W-:Y:S02]  /*61d00*/  IMAD.MOV.U32 R185, RZ, RZ, R183 ;  /* 0x000000ffffb97224 */ /* 0x000fe400078e00b7 */
[----:B------:R-:W-:Y:S02]  /*61d10*/  IMAD.MOV.U32 R183, RZ, RZ, R182 ;  /* 0x000000ffffb77224 */ /* 0x000fe400078e00b6 */
[----:B------:R-:W-:Y:S01]  /*61d20*/  IMAD.MOV.U32 R182, RZ, RZ, R181 ;  /* 0x000000ffffb67224 */ /* 0x000fe200078e00b5 */
[----:B-1----:R-:W-:Y:S01]  /*61d30*/  IADD3 R186, P1, R189, R4, RZ ;  /* 0x00000004bdba7210 */ /* 0x002fe20007f3e0ff */
[----:B------:R-:W-:Y:S02]  /*61d40*/  IMAD.MOV.U32 R181, RZ, RZ, R180 ;  /* 0x000000ffffb57224 */ /* 0x000fe400078e00b4 */
[----:B------:R-:W-:-:S02]  /*61d50*/  IMAD.X R191, R16, 0x1, R5, P2 ;  /* 0x0000000110bf7824 */ /* 0x000fc400010e0605 */
[----:B------:R-:W-:Y:S02]  /*61d60*/  IMAD.X R187, R16, 0x1, R3, P1 ;  /* 0x0000000110bb7824 */ /* 0x000fe400008e0603 */
[----:B------:R-:W-:Y:S02]  /*61d70*/  IMAD.MOV.U32 R180, RZ, RZ, R179 ;  /* 0x000000ffffb47224 */ /* 0x000fe400078e00b3 */
        /* <DEDUP_REMOVED lines=11> */
[C---:B------:R-:W-:Y:S02]  /*61e30*/  IADD3 R192, P2, R184.reuse, R6, RZ ;  /* 0x00000006b8c07210 */ /* 0x040fe40007f5e0ff */
[----:B0-----:R-:W-:Y:S01]  /*61e40*/  IADD3 R186, P1, R184, R4, RZ ;  /* 0x00000004b8ba7210 */ /* 0x001fe20007f3e0ff */
[----:B-1----:R-:W-:Y:S02]  /*61e50*/  IMAD.MOV.U32 R190, RZ, RZ, R183 ;  /* 0x000000ffffbe7224 */ /* 0x002fe400078e00b7 */
[----:B------:R-:W-:Y:S02]  /*61e60*/  IMAD.MOV.U32 R183, RZ, RZ, R182 ;  /* 0x000000ffffb77224 */ /* 0x000fe400078e00b6 */
[----:B------:R-:W-:Y:S02]  /*61e70*/  IMAD.MOV.U32 R182, RZ, RZ, R181 ;  /* 0x000000ffffb67224 */ /* 0x000fe400078e00b5 */
[----:B------:R-:W-:-:S02]  /*61e80*/  IMAD.MOV.U32 R181, RZ, RZ, R180 ;  /* 0x000000ffffb57224 */ /* 0x000fc400078e00b4 */
[C---:B------:R-:W-:Y:S02]  /*61e90*/  IMAD.X R187, R15.reuse, 0x1, R3, P1 ;  /* 0x000000010fbb7824 */ /* 0x040fe400008e0603 */
[----:B------:R-:W-:Y:S02]  /*61ea0*/  IMAD.MOV.U32 R180, RZ, RZ, R179 ;  /* 0x000000ffffb47224 */ /* 0x000fe400078e00b3 */
[----:B------:R-:W-:Y:S02]  /*61eb0*/  IMAD.MOV.U32 R179, RZ, RZ, R176 ;  /* 0x000000ffffb37224 */ /* 0x000fe400078e00b0 */
[----:B------:R-:W-:Y:S02]  /*61ec0*/  IMAD.MOV.U32 R176, RZ, RZ, R175 ;  /* 0x000000ffffb07224 */ /* 0x000fe400078e00af */
[----:B------:R-:W-:Y:S02]  /*61ed0*/  IMAD.X R193, R15, 0x1, R5, P2 ;  /* 0x000000010fc17824 */ /* 0x000fe400010e0605 */
[----:B------:R-:W-:Y:S01]  /*61ee0*/  IMAD.MOV.U32 R175, RZ, RZ, R170 ;  /* 0x000000ffffaf7224 */ /* 0x000fe200078e00aa */
[----:B------:R0:W-:Y:S01]  /*61ef0*/  STL.64 [R1+0x1c58], R186 ;  /* 0x001c58ba01007387 */ /* 0x0001e20000100a00 */
[----:B------:R-:W-:-:S02]  /*61f00*/  IMAD.MOV.U32 R170, RZ, RZ, R169 ;  /* 0x000000ffffaa7224 */ /* 0x000fc400078e00a9 */
[----:B------:R-:W-:Y:S01]  /*61f10*/  IMAD.MOV.U32 R169, RZ, RZ, R27 ;  /* 0x000000ffffa97224 */ /* 0x000fe200078e001b */
[----:B------:R-:W-:Y:S01]  /*61f20*/  ISETP.LT.AND P4, PT, R12, UR6, !P3 ;  /* 0x000000060c007c0c */ /* 0x000fe2000df81270 */
[----:B------:R-:W3:Y:S01]  /*61f30*/  LDL.LU R27, [R1+0x51d4] ;  /* 0x0051d400011b7983 */ /* 0x000ee20000300800 */
[----:B------:R-:W-:-:S03]  /*61f40*/  ULDC.64 UR6, c[0x0][0x228] ;  /* 0x00008a0000067ab9 */ /* 0x000fc60000000a00 */
[----:B------:R1:W-:Y:S01]  /*61f50*/  STL.64 [R1+0x1c50], R192 ;  /* 0x001c50c001007387 */ /* 0x0003e20000100a00 */
[C---:B0-----:R-:W-:Y:S02]  /*61f60*/  IADD3 R186, P1, R184.reuse, R0, RZ ;  /* 0x00000000b8ba7210 */ /* 0x041fe40007f3e0ff */
[----:B------:R-:W-:Y:S01]  /*61f70*/  ISETP.LT.AND P3, PT, R9, UR6, !P3 ;  /* 0x0000000609007c0c */ /* 0x000fe2000df61270 */
[----:B------:R-:W-:Y:S02]  /*61f80*/  ULDC UR6, c[0x0][0x248] ;  /* 0x0000920000067ab9 */ /* 0x000fe40000000800 */
[----:B------:R-:W-:Y:S01]  /*61f90*/  IMAD.X R187, R15, 0x1, R7, P1 ;  /* 0x000000010fbb7824 */ /* 0x000fe200008e0607 */
[----:B-1----:R-:W-:Y:S01]  /*61fa0*/  IADD3 R192, P2, R184, R2, RZ ;  /* 0x00000002b8c07210 */ /* 0x002fe20007f5e0ff */
[----:B------:R-:W-:Y:S02]  /*61fb0*/  IMAD.MOV.U32 R184, RZ, RZ, R183 ;  /* 0x000000ffffb87224 */ /* 0x000fe400078e00b7 */
[----:B------:R-:W-:-:S02]  /*61fc0*/  IMAD.MOV.U32 R183, RZ, RZ, R182 ;  /* 0x000000ffffb77224 */ /* 0x000fc400078e00b6 */
[----:B------:R-:W-:Y:S02]  /*61fd0*/  IMAD.MOV.U32 R182, RZ, RZ, R181 ;  /* 0x000000ffffb67224 */ /* 0x000fe400078e00b5 */
[----:B------:R-:W-:Y:S02]  /*61fe0*/  IMAD.MOV.U32 R181, RZ, RZ, R180 ;  /* 0x000000ffffb57224 */ /* 0x000fe400078e00b4 */
[----:B------:R-:W-:Y:S01]  /*61ff0*/  VIADD R14, R14, UR6 ;  /* 0x000000060e0e7c36 */ /* 0x000fe20008000000 */
[----:B------:R0:W-:Y:S01]  /*62000*/  STL.64 [R1+0x1c48], R186 ;  /* 0x001c48ba01007387 */ /* 0x0001e20000100a00 */
[----:B------:R-:W-:Y:S01]  /*62010*/  IMAD.MOV.U32 R180, RZ, RZ, R179 ;  /* 0x000000ffffb47224 */ /* 0x000fe200078e00b3 */
[----:B------:R-:W-:Y:S01]  /*62020*/  SHF.R.S32.HI R16, RZ, 0x1f, R188 ;  /* 0x0000001fff107819 */ /* 0x000fe200000114bc */
[----:B------:R-:W-:Y:S01]  /*62030*/  IMAD.MOV.U32 R179, RZ, RZ, R176 ;  /* 0x000000ffffb37224 */ /* 0x000fe200078e00b0 */
[----:B------:R-:W-:Y:S01]  /*62040*/  ULDC UR6, c[0x0][0x248] ;  /* 0x0000920000067ab9 */ /* 0x000fe20000000800 */
[----:B------:R-:W-:-:S02]  /*62050*/  IMAD.MOV.U32 R176, RZ, RZ, R175 ;  /* 0x000000ffffb07224 */ /* 0x000fc400078e00af */
[----:B------:R-:W-:Y:S02]  /*62060*/  IMAD.MOV.U32 R175, RZ, RZ, R170 ;  /* 0x000000ffffaf7224 */ /* 0x000fe400078e00aa */
[----:B------:R-:W-:Y:S01]  /*62070*/  IMAD.MOV.U32 R170, RZ, RZ, R17 ;  /* 0x000000ffffaa7224 */ /* 0x000fe200078e0011 */
[----:B------:R-:W-:Y:S01]  /*62080*/  SHF.R.S32.HI R17, RZ, 0x1f, R14 ;  /* 0x0000001fff117819 */ /* 0x000fe2000001140e */
[----:B------:R-:W-:Y:S01]  /*62090*/  IMAD.MOV.U32 R189, RZ, RZ, R184 ;  /* 0x000000ffffbd7224 */ /* 0x000fe200078e00b8 */
[----:B0-----:R-:W-:Y:S01]  /*620a0*/  IADD3 R186, P1, R14, R2, RZ ;  /* 0x000000020eba7210 */ /* 0x001fe20007f3e0ff */
[----:B------:R-:W-:Y:S02]  /*620b0*/  IMAD.MOV.U32 R184, RZ, RZ, R183 ;  /* 0x000000ffffb87224 */ /* 0x000fe400078e00b7 */
[----:B------:R-:W-:Y:S02]  /*620c0*/  IMAD.MOV.U32 R183, RZ, RZ, R182 ;  /* 0x000000ffffb77224 */ /* 0x000fe400078e00b6 */
[----:B------:R-:W-:-:S02]  /*620d0*/  IMAD.X R193, R15, 0x1, R13, P2 ;  /* 0x000000010fc17824 */ /* 0x000fc400010e060d */
[----:B------:R-:W-:Y:S02]  /*620e0*/  IMAD.MOV.U32 R182, RZ, RZ, R181 ;  /* 0x000000ffffb67224 */ /* 0x000fe400078e00b5 */
[----:B------:R-:W-:Y:S02]  /*620f0*/  IMAD.MOV.U32 R181, RZ, RZ, R180 ;  /* 0x000000ffffb57224 */ /* 0x000fe400078e00b4 */
[----:B------:R-:W-:Y:S02]  /*62100*/  IMAD.MOV.U32 R180, RZ, RZ, R179 ;  /* 0x000000ffffb47224 */ /* 0x000fe400078e00b3 */
[----:B------:R-:W-:Y:S02]  /*62110*/  IMAD.X R187, R17, 0x1, R13, P1 ;  /* 0x0000000111bb7824 */ /* 0x000fe400008e060d */
[----:B------:R-:W-:Y:S01]  /*62120*/  IMAD.MOV.U32 R179, RZ, RZ, R176 ;  /* 0x000000ffffb37224 */ /* 0x000fe200078e00b0 */
[----:B------:R0:W-:Y:S01]  /*62130*/  STL.64 [R1+0x1c40], R192 ;  /* 0x001c40c001007387 */ /* 0x0001e20000100a00 */
[----:B------:R-:W-:-:S02]  /*62140*/  IMAD.MOV.U32 R176, RZ, RZ, R175 ;  /* 0x000000ffffb07224 */ /* 0x000fc400078e00af */
[----:B------:R-:W-:Y:S02]  /*62150*/  IMAD.MOV.U32 R175, RZ, RZ, R26 ;  /* 0x000000ffffaf7224 */ /* 0x000fe400078e001a */
[----:B------:R-:W3:Y:S04]  /*62160*/  LDL.LU R26, [R1+0x51d0] ;  /* 0x0051d000011a7983 */ /* 0x000ee80000300800 */
[----:B------:R1:W-:Y:S01]  /*62170*/  STL.64 [R1+0x3980], R186 ;  /* 0x003980ba01007387 */ /* 0x0003e20000100a00 */
[C---:B0-----:R-:W-:Y:S02]  /*62180*/  IADD3 R192, P2, R188.reuse, R6, RZ ;  /* 0x00000006bcc07210 */ /* 0x041fe40007f5e0ff */
[----:B-1----:R-:W-:-:S05]  /*62190*/  IADD3 R186, P1, R188, R4, RZ ;  /* 0x00000004bcba7210 */ /* 0x002fca0007f3e0ff */
[C---:B------:R-:W-:Y:S02]  /*621a0*/  IMAD.X R187, R16.reuse, 0x1, R3, P1 ;  /* 0x0000000110bb7824 */ /* 0x040fe400008e0603 */
[----:B------:R-:W-:-:S03]  /*621b0*/  IMAD.X R193, R16, 0x1, R5, P2 ;  /* 0x0000000110c17824 */ /* 0x000fc600010e0605 */
[----:B------:R0:W-:Y:S04]  /*621c0*/  STL.64 [R1+0x1c38], R186 ;  /* 0x001c38ba01007387 */ /* 0x0001e80000100a00 */
[----:B------:R1:W-:Y:S01]  /*621d0*/  STL.64 [R1+0x1c30], R192 ;  /* 0x001c30c001007387 */ /* 0x0003e20000100a00 */
[----:B0-----:R-:W-:-:S05]  /*621e0*/  IADD3 R186, P1, R188, R0, RZ ;  /* 0x00000000bcba7210 */ /* 0x001fca0007f3e0ff */
[----:B------:R-:W-:Y:S01]  /*621f0*/  IMAD.X R187, R16, 0x1, R7, P1 ;  /* 0x0000000110bb7824 */ /* 0x000fe200008e0607 */
[----:B-1----:R-:W-:Y:S01]  /*62200*/  IADD3 R192, P2, R188, R2, RZ ;  /* 0x00000002bcc07210 */ /* 0x002fe20007f5e0ff */
[----:B------:R-:W-:Y:S01]  /*62210*/  IMAD.MOV.U32 R188, RZ, RZ, R184 ;  /* 0x000000ffffbc7224 */ /* 0x000fe200078e00b8 */
[----:B------:R-:W-:Y:S01]  /*62220*/  SHF.R.S32.HI R15, RZ, 0x1f, R185 ;  /* 0x0000001fff0f7819 */ /* 0x000fe200000114b9 */
[----:B------:R-:W-:Y:S01]  /*62230*/  IMAD.MOV.U32 R184, RZ, RZ, R183 ;  /* 0x000000ffffb87224 */ /* 0x000fe200078e00b7 */
[----:B------:R0:W-:Y:S01]  /*62240*/  STL.64 [R1+0x1c28], R186 ;  /* 0x001c28ba01007387 */ /* 0x0001e20000100a00 */
[----:B------:R-:W-:Y:S02]  /*62250*/  IMAD.MOV.U32 R183, RZ, RZ, R181 ;  /* 0x000000ffffb77224 */ /* 0x000fe400078e00b5 */
        /* <DEDUP_REMOVED lines=14> */
[----:B0-----:R-:W-:-:S05]  /*62340*/  IADD3 R192, P2, R185, R6, RZ ;  /* 0x00000006b9c07210 */ /* 0x001fca0007f5e0ff */
[----:B------:R-:W-:Y:S01]  /*62350*/  IMAD.X R193, R15, 0x1, R5, P2 ;  /* 0x000000010fc17824 */ /* 0x000fe200010e0605 */
[----:B-1----:R-:W-:-:S04]  /*62360*/  IADD3 R186, P1, R185, R0, RZ ;  /* 0x00000000b9ba7210 */ /* 0x002fc80007f3e0ff */
[----:B------:R0:W-:Y:S01]  /*62370*/  STL.64 [R1+0x1c10], R192 ;  /* 0x001c10c001007387 */ /* 0x0001e20000100a00 */
[----:B------:R-:W-:-:S05]  /*62380*/  IMAD.X R187, R15, 0x1, R7, P1 ;  /* 0x000000010fbb7824 */ /* 0x000fca00008e0607 */
[----:B------:R1:W-:Y:S01]  /*62390*/  STL.64 [R1+0x1c08], R186 ;  /* 0x001c08ba01007387 */ /* 0x0003e20000100a00 */
[----:B0-----:R-:W-:Y:S01]  /*623a0*/  IADD3 R192, P2, R185, R2, RZ ;  /* 0x00000002b9c07210 */ /* 0x001fe20007f5e0ff */
[----:B------:R-:W-:Y:S02]  /*623b0*/  IMAD.MOV.U32 R185, RZ, RZ, R184 ;  /* 0x000000ffffb97224 */ /* 0x000fe400078e00b8 */
[----:B------:R-:W-:Y:S02]  /*623c0*/  IMAD.MOV.U32 R184, RZ, RZ, R183 ;  /* 0x000000ffffb87224 */ /* 0x000fe400078e00b7 */
[----:B------:R-:W-:Y:S01]  /*623d0*/  IMAD.X R193, R15, 0x1, R13, P2 ;  /* 0x000000010fc17824 */ /* 0x000fe200010e060d */
[----:B-1----:R-:W-:Y:S01]  /*623e0*/  IADD3 R186, P1, R14, R0, RZ ;  /* 0x000000000eba7210 */ /* 0x002fe20007f3e0ff */
[----:B------:R-:W-:Y:S02]  /*623f0*/  IMAD.MOV.U32 R183, RZ, RZ, R181 ;  /* 0x000000ffffb77224 */ /* 0x000fe400078e00b5 */
[----:B------:R-:W-:-:S02]  /*62400*/  IMAD.MOV.U32 R181, RZ, RZ, R180 ;  /* 0x000000ffffb57224 */ /* 0x000fc400078e00b4 */
[----:B------:R-:W-:Y:S02]  /*62410*/  IMAD.X R187, R17, 0x1, R7, P1 ;  /* 0x0000000111bb7824 */ /* 0x000fe400008e0607 */
[----:B------:R-:W-:Y:S01]  /*62420*/  IMAD.MOV.U32 R180, RZ, RZ, R179 ;  /* 0x000000ffffb47224 */ /* 0x000fe200078e00b3 */
[----:B------:R-:W-:Y:S01]  /*62430*/  STL.64 [R1+0x1c00], R192 ;  /* 0x001c00c001007387 */ /* 0x000fe20000100a00 */
[----:B------:R-:W-:Y:S02]  /*62440*/  IMAD.MOV.U32 R179, RZ, RZ, R165 ;  /* 0x000000ffffb37224 */ /* 0x000fe400078e00a5 */
[----:B------:R-:W-:Y:S02]  /*62450*/  IMAD.MOV.U32 R165, RZ, RZ, R24 ;  /* 0x000000ffffa57224 */ /* 0x000fe400078e0018 */
[----:B------:R-:W3:Y:S01]  /*62460*/  LDL.LU R24, [R1+0x51c8] ;  /* 0x0051c80001187983 */ /* 0x000ee20000300800 */
[----:B------:R-:W-:-:S03]  /*62470*/  SHF.R.S32.HI R16, RZ, 0x1f, R190 ;  /* 0x0000001fff107819 */ /* 0x000fc600000114be */
[----:B------:R0:W-:Y:S02]  /*62480*/  STL.64 [R1+0x3968], R186 ;  /* 0x003968ba01007387 */ /* 0x0001e40000100a00 */
[----:B0-----:R-:W-:-:S05]  /*62490*/  IADD3 R186, P1, R190, R4, RZ ;  /* 0x00000004beba7210 */ /* 0x001fca0007f3e0ff */
[----:B------:R-:W-:Y:S01]  /*624a0*/  IMAD.X R187, R16, 0x1, R3, P1 ;  /* 0x0000000110bb7824 */ /* 0x000fe200008e0603 */
[----:B------:R-:W-:-:S04]  /*624b0*/  IADD3 R192, P2, R190, R6, RZ ;  /* 0x00000006bec07210 */ /* 0x000fc80007f5e0ff */
[----:B------:R0:W-:Y:S01]  /*624c0*/  STL.64 [R1+0x1bf8], R186 ;  /* 0x001bf8ba01007387 */ /* 0x0001e20000100a00 */
[----:B------:R-:W-:Y:S01]  /*624d0*/  IMAD.X R193, R16, 0x1, R5, P2 ;  /* 0x0000000110c17824 */ /* 0x000fe200010e0605 */
[----:B0-----:R-:W-:-:S04]  /*624e0*/  IADD3 R186, P1, R190, R0, RZ ;  /* 0x00000000beba7210 */ /* 0x001fc80007f3e0ff */
[----:B------:R-:W-:Y:S01]  /*624f0*/  STL.64 [R1+0x1bf0], R192 ;  /* 0x001bf0c001007387 */ /* 0x000fe20000100a00 */
[----:B------:R-:W-:Y:S01]  /*62500*/  IMAD.X R187, R16, 0x1, R7, P1 ;  /* 0x0000000110bb7824 */ /* 0x000fe200008e0607 */
[----:B------:R-:W-:Y:S02]  /*62510*/  IADD3 R190, P2, R190, R2, RZ ;  /* 0x00000002bebe7210 */ /* 0x000fe40007f5e0ff */
[----:B------:R-:W-:Y:S02]  /*62520*/  SHF.R.S32.HI R15, RZ, 0x1f, R189 ;  /* 0x0000001fff0f7819 */ /* 0x000fe400000114bd */
[----:B------:R0:W-:Y:S01]  /*62530*/  STL.64 [R1+0x1be8], R186 ;  /* 0x001be8ba01007387 */ /* 0x0001e20000100a00 */
[----:B------:R-:W-:Y:S01]  /*62540*/  IMAD.X R191, R16, 0x1, R13, P2 ;  /* 0x0000000110bf7824 */ /* 0x000fe200010e060d */
[----:B0-----:R-:W-:-:S04]  /*62550*/  IADD3 R186, P1, R189, R4, RZ ;  /* 0x00000004bdba7210 */ /* 0x001fc80007f3e0ff */
[----:B------:R0:W-:Y:S01]  /*62560*/  STL.64 [R1+0x1be0], R190 ;  /* 0x001be0be01007387 */ /* 0x0001e20000100a00 */
[----:B------:R-:W-:-:S05]  /*62570*/  IMAD.X R187, R15, 0x1, R3, P1 ;  /* 0x000000010fbb7824 */ /* 0x000fca00008e0603 */
[----:B------:R1:W-:Y:S01]  /*62580*/  STL.64 [R1+0x1bd8], R186 ;  /* 0x001bd8ba01007387 */ /* 0x0003e20000100a00 */
[----:B0-----:R-:W-:-:S05]  /*62590*/  IADD3 R190, P2, R189, R6, RZ ;  /* 0x00000006bdbe7210 */ /* 0x001fca0007f5e0ff */
[----:B------:R-:W-:Y:S01]  /*625a0*/  IMAD.X R191, R15, 0x1, R5, P2 ;  /* 0x000000010fbf7824 */ /* 0x000fe200010e0605 */
[----:B-1----:R-:W-:-:S04]  /*625b0*/  IADD3 R186, P1, R189, R0, RZ ;  /* 0x00000000bdba7210 */ /* 0x002fc80007f3e0ff */
[----:B------:R0:W-:Y:S01]  /*625c0*/  STL.64 [R1+0x1bd0], R190 ;  /* 0x001bd0be01007387 */ /* 0x0001e20000100a00 */
[----:B------:R-:W-:-:S05]  /*625d0*/  IMAD.X R187, R15, 0x1, R7, P1 ;  /* 0x000000010fbb7824 */ /* 0x000fca00008e0607 */
[----:B------:R1:W-:Y:S01]  /*625e0*/  STL.64 [R1+0x1bc8], R186 ;  /* 0x001bc8ba01007387 */ /* 0x0003e20000100a00 */
[----:B0-----:R-:W-:-:S05]  /*625f0*/  IADD3 R190, P2, R189, R2, RZ ;  /* 0x00000002bdbe7210 */ /* 0x001fca0007f5e0ff */
[----:B------:R-:W-:Y:S01]  /*62600*/  IMAD.X R191, R15, 0x1, R13, P2 ;  /* 0x000000010fbf7824 */ /* 0x000fe200010e060d */
[----:B-1----:R-:W-:-:S04]  /*62610*/  IADD3 R186, P1, R14, R6, RZ ;  /* 0x000000060eba7210 */ /* 0x002fc80007f3e0ff */
[----:B------:R-:W-:Y:S01]  /*62620*/  STL.64 [R1+0x1bc0], R190 ;  /* 0x001bc0be01007387 */ /* 0x000fe20000100a00 */
[----:B------:R-:W-:Y:S01]  /*62630*/  IMAD.X R187, R17, 0x1, R5, P1 ;  /* 0x0000000111bb7824 */ /* 0x000fe200008e0605 */
[----:B------:R-:W-:-:S04]  /*62640*/  SHF.R.S32.HI R15, RZ, 0x1f, R188 ;  /* 0x0000001fff0f7819 */ /* 0x000fc800000114bc */
        /* <DEDUP_REMOVED lines=8> */
[C---:B------:R-:W-:Y:S01]  /*626d0*/  IMAD.X R187, R15.reuse, 0x1, R7, P1 ;  /* 0x000000010fbb7824 */ /* 0x040fe200008e0607 */
        /* <DEDUP_REMOVED lines=26> */
[C---:B0-----:R-:W-:Y:S02]  /*62880*/  IADD3 R186, P1, R184.reuse, R0, RZ ;  /* 0x00000000b8ba7210 */ /* 0x041fe40007f3e0ff */
[----:B------:R-:W-:-:S03]  /*62890*/  IADD3 R184, P2, R184, R2, RZ ;  /* 0x00000002b8b87210 */ /* 0x000fc60007f5e0ff */
[C---:B------:R-:W-:Y:S01]  /*628a0*/  IMAD.X R187, R16.reuse, 0x1, R7, P1 ;  /* 0x0000000110bb7824 */ /* 0x040fe200008e0607 */
[----:B------:R-:W-:Y:S01]  /*628b0*/  STL.64 [R1+0x1b70], R188 ;  /* 0x001b70bc01007387 */ /* 0x000fe20000100a00 */
[----:B------:R-:W-:Y:S01]  /*628c0*/  IMAD.X R185, R16, 0x1, R13, P2 ;  /* 0x0000000110b97824 */ /* 0x000fe200010e060d */
[----:B------:R-:W-:Y:S02]  /*628d0*/  SHF.R.S32.HI R15, RZ, 0x1f, R183 ;  /* 0x0000001fff0f7819 */ /* 0x000fe400000114b7 */
[----:B------:R0:W-:Y:S04]  /*628e0*/  STL.64 [R1+0x1b68], R186 ;  /* 0x001b68ba01007387 */ /* 0x0001e80000100a00 */
[----:B------:R1:W-:Y:S01]  /*628f0*/  STL.64 [R1+0x1b60], R184 ;  /* 0x001b60b801007387 */ /* 0x0003e20000100a00 */
[----:B0-----:R-:W-:-:S02]  /*62900*/  IADD3 R186, P1, R183, R4, RZ ;  /* 0x00000004b7ba7210 */ /* 0x001fc40007f3e0ff */
[----:B-1----:R-:W-:-:S03]  /*62910*/  IADD3 R184, P2, R183, R6, RZ ;  /* 0x00000006b7b87210 */ /* 0x002fc60007f5e0ff */
[----:B------:R-:W-:Y:S01]  /*62920*/  IMAD.X R187, R15, 0x1, R3, P1 ;  /* 0x000000010fbb7824 */ /* 0x000fe200008e0603 */
[----:B------:R-:W-:Y:S01]  /*62930*/  IADD3 R16, P1, R183, R0, RZ ;  /* 0x00000000b7107210 */ /* 0x000fe20007f3e0ff */
[----:B------:R-:W-:Y:S01]  /*62940*/  VIADD R14, R14, UR6 ;  /* 0x000000060e0e7c36 */ /* 0x000fe20008000000 */
[----:B------:R-:W-:Y:S01]  /*62950*/  ULDC UR6, c[0x0][0x248] ;  /* 0x0000920000067ab9 */ /* 0x000fe20000000800 */
[C---:B------:R-:W-:Y:S01]  /*62960*/  IMAD.X R185, R15.reuse, 0x1, R5, P2 ;  /* 0x000000010fb97824 */ /* 0x040fe200010e0605 */
[----:B------:R0:W-:Y:S01]  /*62970*/  STL.64 [R1+0x1b58], R186 ;  /* 0x001b58ba01007387 */ /* 0x0001e20000100a00 */
[----:B------:R-:W-:-:S03]  /*62980*/  IMAD.X R17, R15, 0x1, R7, P1 ;  /* 0x000000010f117824 */ /* 0x000fc600008e0607 */
[----:B------:R1:W-:Y:S04]  /*62990*/  STL.64 [R1+0x1b50], R184 ;  /* 0x001b50b801007387 */ /* 0x0003e80000100a00 */
[----:B------:R4:W-:Y:S01]  /*629a0*/  STL.64 [R1+0x1b48], R16 ;  /* 0x001b481001007387 */ /* 0x0009e20000100a00 */
[-C--:B0-----:R-:W-:Y:S02]  /*629b0*/  IADD3 R186, P2, R183, R2.reuse, RZ ;  /* 0x00000002b7ba7210 */ /* 0x081fe40007f5e0ff */
[----:B-1----:R-:W-:-:S03]  /*629c0*/  IADD3 R184, P1, R14, R2, RZ ;  /* 0x000000020eb87210 */ /* 0x002fc60007f3e0ff */
[----:B------:R-:W-:Y:S01]  /*629d0*/  IMAD.X R187, R15, 0x1, R13, P2 ;  /* 0x000000010fbb7824 */ /* 0x000fe200010e060d */
[----:B----4-:R-:W-:-:S04]  /*629e0*/  SHF.R.S32.HI R17, RZ, 0x1f, R14 ;  /* 0x0000001fff117819 */ /* 0x010fc8000001140e */
[----:B------:R0:W-:Y:S01]  /*629f0*/  STL.64 [R1+0x1b40], R186 ;  /* 0x001b40ba01007387 */ /* 0x0001e20000100a00 */
[----:B------:R-:W-:Y:S01]  /*62a00*/  SHF.R.S32.HI R16, RZ, 0x1f, R180 ;  /* 0x0000001fff107819 */ /* 0x000fe200000114b4 */
        /* <DEDUP_REMOVED lines=19> */
[----:B------:R-:W-:Y:S02]  /*62b40*/  IMAD.X R185, R15, 0x1, R5, P2 ;  /* 0x000000010fb97824 */ /* 0x000fe400010e0605 */
[----:B------:R-:W-:-:S03]  /*62b50*/  IMAD.MOV.U32 R180, RZ, RZ, R178 ;  /* 0x000000ffffb47224 */ /* 0x000fc600078e00b2 */
[----:B------:R1:W-:Y:S01]  /*62b60*/  STL.64 [R1+0x1b10], R184 ;  /* 0x001b10b801007387 */ /* 0x0003e20000100a00 */
[----:B0-----:R-:W-:-:S05]  /*62b70*/  IADD3 R186, P1, R179, R0, RZ ;  /* 0x00000000b3ba7210 */ /* 0x001fca0007f3e0ff */
[----:B------:R-:W-:Y:S01]  /*62b80*/  IMAD.X R187, R15, 0x1, R7, P1 ;  /* 0x000000010fbb7824 */ /* 0x000fe200008e0607 */
[----:B------:R-:W-:Y:S02]  /*62b90*/  IADD3 R178, P1, R14, R0, RZ ;  /* 0x000000000eb27210 */ /* 0x000fe40007f3e0ff */
[----:B-1----:R-:W-:-:S03]  /*62ba0*/  IADD3 R184, P2, R179, R2, RZ ;  /* 0x00000002b3b87210 */ /* 0x002fc60007f5e0ff */
[----:B------:R-:W-:Y:S02]  /*62bb0*/  IMAD.X R179, R17, 0x1, R7, P1 ;  /* 0x0000000111b37824 */ /* 0x000fe400008e0607 */
[----:B------:R-:W-:Y:S01]  /*62bc0*/  IMAD.X R185, R15, 0x1, R13, P2 ;  /* 0x000000010fb97824 */ /* 0x000fe200010e060d */
[----:B------:R-:W-:Y:S01]  /*62bd0*/  STL.64 [R1+0x1b08], R186 ;  /* 0x001b08ba01007387 */ /* 0x000fe20000100a00 */
[----:B------:R-:W-:-:S03]  /*62be0*/  SHF.R.S32.HI R16, RZ, 0x1f, R182 ;  /* 0x0000001fff107819 */ /* 0x000fc600000114b6 */
[----:B------:R-:W-:Y:S04]  /*62bf0*/  STL.64 [R1+0x1b00], R184 ;  /* 0x001b00b801007387 */ /* 0x000fe80000100a00 */
        /* <DEDUP_REMOVED lines=78> */
[C---:B------:R-:W-:Y:S02]  /*630e0*/  IMAD.X R177, R15.reuse, 0x1, R5, P2 ;  /* 0x000000010fb17824 */ /* 0x040fe400010e0605 */
[----:B------:R-:W-:Y:S01]  /*630f0*/  IMAD.X R17, R15, 0x1, R7, P1 ;  /* 0x000000010f117824 */ /* 0x000fe200008e0607 */
[----:B------:R0:W-:Y:S04]  /*63100*/  STL.64 [R1+0x1a58], R178 ;  /* 0x001a58b201007387 */ /* 0x0001e80000100a00 */
[----:B------:R1:W-:Y:S04]  /*63110*/  STL.64 [R1+0x1a50], R176 ;  /* 0x001a50b001007387 */ /* 0x0003e80000100a00 */
[----:B------:R4:W-:Y:S01]  /*63120*/  STL.64 [R1+0x1a48], R16 ;  /* 0x001a481001007387 */ /* 0x0009e20000100a00 */
[----:B0-----:R-:W-:-:S02]  /*63130*/  IADD3 R178, P2, R175, R2, RZ ;  /* 0x00000002afb27210 */ /* 0x001fc40007f5e0ff */
[----:B-1----:R-:W-:Y:S02]  /*63140*/  IADD3 R176, P1, R14, R2, RZ ;  /* 0x000000020eb07210 */ /* 0x002fe40007f3e0ff */
[----:B----4-:R-:W-:Y:S01]  /*63150*/  SHF.R.S32.HI R17, RZ, 0x1f, R14 ;  /* 0x0000001fff117819 */ /* 0x010fe2000001140e */
[----:B------:R-:W-:-:S04]  /*63160*/  IMAD.X R179, R15, 0x1, R13, P2 ;  /* 0x000000010fb37824 */ /* 0x000fc800010e060d */
[----:B------:R-:W-:Y:S01]  /*63170*/  IMAD.X R177, R17, 0x1, R13, P1 ;  /* 0x0000000111b17824 */ /* 0x000fe200008e060d */
[----:B------:R-:W-:Y:S01]  /*63180*/  STL.64 [R1+0x1a40], R178 ;  /* 0x001a40b201007387 */ /* 0x000fe20000100a00 */
        /* <DEDUP_REMOVED lines=8> */
[----:B------:R0:W-:Y:S01]  /*63210*/  STL.64 [R1+0x1a30], R178 ;  /* 0x001a30b201007387 */ /* 0x0001e20000100a00 */
[----:B------:R-:W-:Y:S01]  /*63220*/  IMAD.X R177, R16, 0x1, R7, P1 ;  /* 0x0000000110b17824 */ /* 0x000fe200008e0607 */
[----:B------:R-:W-:-:S04]  /*63230*/  SHF.R.S32.HI R15, RZ, 0x1f, R171 ;  /* 0x0000001fff0f7819 */ /* 0x000fc800000114ab */
        /* <DEDUP_REMOVED lines=13> */
[----:B------:R-:W-:Y:S01]  /*63310*/  IMAD.MOV.U32 R173, RZ, RZ, R172 ;  /* 0x000000ffffad7224 */ /* 0x000fe200078e00ac */
[----:B0-----:R-:W-:Y:S01]  /*63320*/  IADD3 R178, P2, R171, R2, RZ ;  /* 0x00000002abb27210 */ /* 0x001fe20007f5e0ff */
[----:B------:R-:W-:Y:S01]  /*63330*/  IMAD.MOV.U32 R172, RZ, RZ, R170 ;  /* 0x000000ffffac7224 */ /* 0x000fe200078e00aa */
[----:B------:R-:W-:Y:S02]  /*63340*/  SHF.R.S32.HI R16, RZ, 0x1f, R174 ;  /* 0x0000001fff107819 */ /* 0x000fe400000114ae */
[----:B-1----:R-:W-:Y:S01]  /*63350*/  IADD3 R176, P1, R14, R0, RZ ;  /* 0x000000000eb07210 */ /* 0x002fe20007f3e0ff */
[----:B------:R-:W-:-:S04]  /*63360*/  IMAD.X R179, R15, 0x1, R13, P2 ;  /* 0x000000010fb37824 */ /* 0x000fc800010e060d */
[----:B------:R-:W-:Y:S01]  /*63370*/  IMAD.X R177, R17, 0x1, R7, P1 ;  /* 0x0000000111b17824 */ /* 0x000fe200008e0607 */
[----:B------:R-:W-:Y:S01]  /*63380*/  IADD3 R170, P1, R174, R4, RZ ;  /* 0x00000004aeaa7210 */ /* 0x000fe20007f3e0ff */
[----:B------:R-:W-:Y:S04]  /*63390*/  STL.64 [R1+0x1a00], R178 ;  /* 0x001a00b201007387 */ /* 0x000fe80000100a00 */
[----:B------:R-:W-:Y:S01]  /*633a0*/  IMAD.X R171, R16, 0x1, R3, P1 ;  /* 0x0000000110ab7824 */ /* 0x000fe200008e0603 */
[----:B------:R0:W-:Y:S04]  /*633b0*/  STL.64 [R1+0x3890], R176 ;  /* 0x003890b001007387 */ /* 0x0001e80000100a00 */
[----:B------:R1:W-:Y:S01]  /*633c0*/  STL.64 [R1+0x19f8], R170 ;  /* 0x0019f8aa01007387 */ /* 0x0003e20000100a00 */
[----:B0-----:R-:W-:-:S02]  /*633d0*/  IADD3 R176, P2, R174, R6, RZ ;  /* 0x00000006aeb07210 */ /* 0x001fc40007f5e0ff */
[----:B-1----:R-:W-:-:S03]  /*633e0*/  IADD3 R170, P1, R174, R0, RZ ;  /* 0x00000000aeaa7210 */ /* 0x002fc60007f3e0ff */
[C---:B------:R-:W-:Y:S02]  /*633f0*/  IMAD.X R177, R16.reuse, 0x1, R5, P2 ;  /* 0x0000000110b17824 */ /* 0x040fe400010e0605 */
[----:B------:R-:W-:-:S03]  /*63400*/  IMAD.X R171, R16, 0x1, R7, P1 ;  /* 0x0000000110ab7824 */ /* 0x000fc600008e0607 */
[----:B------:R-:W-:Y:S01]  /*63410*/  STL.64 [R1+0x19f0], R176 ;  /* 0x0019f0b001007387 */ /* 0x000fe20000100a00 */
[----:B------:R-:W-:Y:S02]  /*63420*/  IADD3 R174, P2, R174, R2, RZ ;  /* 0x00000002aeae7210 */ /* 0x000fe40007f5e0ff */
[----:B------:R-:W-:Y:S01]  /*63430*/  SHF.R.S32.HI R15, RZ, 0x1f, R173 ;  /* 0x0000001fff0f7819 */ /* 0x000fe200000114ad */
[----:B------:R0:W-:Y:S02]  /*63440*/  STL.64 [R1+0x19e8], R170 ;  /* 0x0019e8aa01007387 */ /* 0x0001e40000100a00 */
        /* <DEDUP_REMOVED lines=27> */
[----:B------:R-:W-:Y:S01]  /*63600*/  SHF.R.S32.HI R16, RZ, 0x1f, R169 ;  /* 0x0000001fff107819 */ /* 0x000fe200000114a9 */
[----:B------:R-:W-:Y:S02]  /*63610*/  IMAD.X R173, R15, 0x1, R13, P2 ;  /* 0x000000010fad7824 */ /* 0x000fe400010e060d */
[----:B------:R0:W-:Y:S04]  /*63620*/  STL.64 [R1+0x19a8], R170 ;  /* 0x0019a8aa01007387 */ /* 0x0001e80000100a00 */
[----:B------:R1:W-:Y:S01]  /*63630*/  STL.64 [R1+0x19a0], R172 ;  /* 0x0019a0ac01007387 */ /* 0x0003e20000100a00 */
[----:B0-----:R-:W-:-:S02]  /*63640*/  IADD3 R170, P1, R169, R4, RZ ;  /* 0x00000004a9aa7210 */ /* 0x001fc40007f3e0ff */
[----:B-1----:R-:W-:-:S03]  /*63650*/  IADD3 R172, P2, R169, R6, RZ ;  /* 0x00000006a9ac7210 */ /* 0x002fc60007f5e0ff */
[C---:B------:R-:W-:Y:S02]  /*63660*/  IMAD.X R171, R16.reuse, 0x1, R3, P1 ;  /* 0x0000000110ab7824 */ /* 0x040fe400008e0603 */
[----:B------:R-:W-:-:S03]  /*63670*/  IMAD.X R173, R16, 0x1, R5, P2 ;  /* 0x0000000110ad7824 */ /* 0x000fc600010e0605 */
[----:B------:R0:W-:Y:S04]  /*63680*/  STL.64 [R1+0x1998], R170 ;  /* 0x001998aa01007387 */ /* 0x0001e80000100a00 */
[----:B------:R1:W-:Y:S01]  /*63690*/  STL.64 [R1+0x1990], R172 ;  /* 0x001990ac01007387 */ /* 0x0003e20000100a00 */
[C---:B0-----:R-:W-:Y:S02]  /*636a0*/  IADD3 R170, P1, R169.reuse, R0, RZ ;  /* 0x00000000a9aa7210 */ /* 0x041fe40007f3e0ff */
[----:B-1----:R-:W-:-:S03]  /*636b0*/  IADD3 R172, P2, R169, R2, RZ ;  /* 0x00000002a9ac7210 */ /* 0x002fc60007f5e0ff */
[C---:B------:R-:W-:Y:S02]  /*636c0*/  IMAD.X R171, R16.reuse, 0x1, R7, P1 ;  /* 0x0000000110ab7824 */ /* 0x040fe400008e0607 */
[----:B------:R-:W-:-:S03]  /*636d0*/  IMAD.X R173, R16, 0x1, R13, P2 ;  /* 0x0000000110ad7824 */ /* 0x000fc600010e060d */
[----:B------:R0:W-:Y:S01]  /*636e0*/  STL.64 [R1+0x1988], R170 ;  /* 0x001988aa01007387 */ /* 0x0001e20000100a00 */
[----:B------:R-:W-:-:S03]  /*636f0*/  SHF.R.S32.HI R16, RZ, 0x1f, R166 ;  /* 0x0000001fff107819 */ /* 0x000fc600000114a6 */
        /* <DEDUP_REMOVED lines=18> */
[----:B------:R-:W-:Y:S01]  /*63820*/  IMAD.X R173, R15, 0x1, R3, P1 ;  /* 0x000000010fad7824 */ /* 0x000fe200008e0603 */
[C---:B------:R-:W-:Y:S01]  /*63830*/  IADD3 R16, P1, R165.reuse, R0, RZ ;  /* 0x00000000a5107210 */ /* 0x040fe20007f3e0ff */
[----:B------:R-:W-:Y:S01]  /*63840*/  VIADD R14, R14, UR6 ;  /* 0x000000060e0e7c36 */ /* 0x000fe20008000000 */
[----:B------:R-:W-:Y:S01]  /*63850*/  ULDC UR6, c[0x0][0x248] ;  /* 0x0000920000067ab9 */ /* 0x000fe20000000800 */
[----:B0-----:R-:W-:Y:S02]  /*63860*/  IADD3 R170, P2, R165, R6, RZ ;  /* 0x00000006a5aa7210 */ /* 0x001fe40007f5e0ff */
[----:B------:R-:W-:-:S03]  /*63870*/  IMAD.X R17, R15, 0x1, R7, P1 ;  /* 0x000000010f117824 */ /* 0x000fc600008e0607 */
[----:B------:R-:W-:Y:S01]  /*63880*/  IMAD.X R171, R15, 0x1, R5, P2 ;  /* 0x000000010fab7824 */ /* 0x000fe200010e0605 */
[----:B------:R-:W-:Y:S01]  /*63890*/  STL.64 [R1+0x1958], R172 ;  /* 0x001958ac01007387 */ /* 0x000fe20000100a00 */
[----:B------:R-:W-:Y:S01]  /*638a0*/  IMAD.MOV.U32 R166, RZ, RZ, R164 ;  /* 0x000000ffffa67224 */ /* 0x000fe200078e00a4 */
[-C--:B------:R-:W-:Y:S02]  /*638b0*/  IADD3 R164, P1, R14, R2.reuse, RZ ;  /* 0x000000020ea47210 */ /* 0x080fe40007f3e0ff */
[----:B------:R0:W-:Y:S04]  /*638c0*/  STL.64 [R1+0x1950], R170 ;  /* 0x001950aa01007387 */ /* 0x0001e80000100a00 */
[----:B------:R1:W-:Y:S01]  /*638d0*/  STL.64 [R1+0x1948], R16 ;  /* 0x0019481001007387 */ /* 0x0003e20000100a00 */
[----:B0-----:R-:W-:-:S02]  /*638e0*/  IADD3 R170, P2, R165, R2, RZ ;  /* 0x00000002a5aa7210 */ /* 0x001fc40007f5e0ff */
[----:B-1----:R-:W-:-:S03]  /*638f0*/  SHF.R.S32.HI R17, RZ, 0x1f, R14 ;  /* 0x0000001fff117819 */ /* 0x002fc6000001140e */
[--C-:B------:R-:W-:Y:S02]  /*63900*/  IMAD.X R171, R15, 0x1, R13.reuse, P2 ;  /* 0x000000010fab7824 */ /* 0x100fe400010e060d */
[----:B------:R-:W-:-:S03]  /*63910*/  IMAD.X R165, R17, 0x1, R13, P1 ;  /* 0x0000000111a57824 */ /* 0x000fc600008e060d */
        /* <DEDUP_REMOVED lines=71> */
[----:B0-----:R-:W-:Y:S01]  /*63d90*/  IADD3 R164, P2, R159, R2, RZ ;  /* 0x000000029fa47210 */ /* 0x001fe20007f5e0ff */
[----:B------:R-:W-:-:S04]  /*63da0*/  IMAD.MOV.U32 R162, RZ, RZ, R161 ;  /* 0x000000ffffa27224 */ /* 0x000fc800078e00a1 */
[----:B------:R-:W-:Y:S01]  /*63db0*/  IMAD.X R165, R15, 0x1, R13, P2 ;  /* 0x000000010fa57824 */ /* 0x000fe200010e060d */
[C---:B-1----:R-:W-:Y:S01]  /*63dc0*/  IADD3 R166, P1, R163.reuse, R4, RZ ;  /* 0x00000004a3a67210 */ /* 0x042fe20007f3e0ff */
[----:B------:R-:W-:Y:S02]  /*63dd0*/  IMAD.MOV.U32 R161, RZ, RZ, R160 ;  /* 0x000000ffffa17224 */ /* 0x000fe400078e00a0 */
[----:B------:R-:W-:Y:S01]  /*63de0*/  IMAD.MOV.U32 R160, RZ, RZ, R158 ;  /* 0x000000ffffa07224 */ /* 0x000fe200078e009e */
[----:B------:R0:W-:Y:S01]  /*63df0*/  STL.64 [R1+0x18a0], R164 ;  /* 0x0018a0a401007387 */ /* 0x0001e20000100a00 */
[----:B------:R-:W-:Y:S01]  /*63e00*/  IMAD.X R167, R16, 0x1, R3, P1 ;  /* 0x0000000110a77824 */ /* 0x000fe200008e0603 */
[C---:B------:R-:W-:Y:S02]  /*63e10*/  IADD3 R158, P1, R163.reuse, R0, RZ ;  /* 0x00000000a39e7210 */ /* 0x040fe40007f3e0ff */
[----:B0-----:R-:W-:-:S03]  /*63e20*/  IADD3 R164, P2, R163, R6, RZ ;  /* 0x00000006a3a47210 */ /* 0x001fc60007f5e0ff */
[C---:B------:R-:W-:Y:S02]  /*63e30*/  IMAD.X R159, R16.reuse, 0x1, R7, P1 ;  /* 0x00000001109f7824 */ /* 0x040fe400008e0607 */
[----:B------:R-:W-:Y:S01]  /*63e40*/  IMAD.X R165, R16, 0x1, R5, P2 ;  /* 0x0000000110a57824 */ /* 0x000fe200010e0605 */
[----:B------:R-:W-:Y:S04]  /*63e50*/  STL.64 [R1+0x1898], R166 ;  /* 0x001898a601007387 */ /* 0x000fe80000100a00 */
[----:B------:R0:W-:Y:S04]  /*63e60*/  STL.64 [R1+0x1890], R164 ;  /* 0x001890a401007387 */ /* 0x0001e80000100a00 */
[----:B------:R1:W-:Y:S01]  /*63e70*/  STL.64 [R1+0x1888], R158 ;  /* 0x0018889e01007387 */ /* 0x0003e20000100a00 */
[----:B0-----:R-:W-:-:S02]  /*63e80*/  IADD3 R164, P2, R163, R2, RZ ;  /* 0x00000002a3a47210 */ /* 0x001fc40007f5e0ff */
[----:B-1----:R-:W-:-:S03]  /*63e90*/  IADD3 R158, P1, R14, R4, RZ ;  /* 0x000000040e9e7210 */ /* 0x002fc60007f3e0ff */
[----:B------:R-:W-:Y:S02]  /*63ea0*/  IMAD.X R165, R16, 0x1, R13, P2 ;  /* 0x0000000110a57824 */ /* 0x000fe400010e060d */
[----:B------:R-:W-:-:S03]  /*63eb0*/  IMAD.X R159, R17, 0x1, R3, P1 ;  /* 0x00000001119f7824 */ /* 0x000fc600008e0603 */
[----:B------:R-:W-:Y:S01]  /*63ec0*/  STL.64 [R1+0x1880], R164 ;  /* 0x001880a401007387 */ /* 0x000fe20000100a00 */
[----:B------:R-:W-:-:S03]  /*63ed0*/  SHF.R.S32.HI R15, RZ, 0x1f, R162 ;  /* 0x0000001fff0f7819 */ /* 0x000fc600000114a2 */
[----:B------:R0:W-:Y:S01]  /*63ee0*/  STL.64 [R1+0x37f8], R158 ;  /* 0x0037f89e01007387 */ /* 0x0001e20000100a00 */
[C---:B------:R-:W-:Y:S02]  /*63ef0*/  IADD3 R16, P2, R162.reuse, R6, RZ ;  /* 0x00000006a2107210 */ /* 0x040fe40007f5e0ff */
[----:B0-----:R-:W-:-:S05]  /*63f00*/  IADD3 R158, P1, R162, R4, RZ ;  /* 0x00000004a29e7210 */ /* 0x001fca0007f3e0ff */
[----:B------:R-:W-:-:S05]  /*63f10*/  IMAD.X R159, R15, 0x1, R3, P1 ;  /* 0x000000010f9f7824 */ /* 0x000fca00008e0603 */
[----:B------:R0:W-:Y:S01]  /*63f20*/  STL.64 [R1+0x1878], R158 ;  /* 0x0018789e01007387 */ /* 0x0001e20000100a00 */
[----:B------:R-:W-:Y:S01]  /*63f30*/  IMAD.X R17, R15, 0x1, R5, P2 ;  /* 0x000000010f117824 */ /* 0x000fe200010e0605 */
[----:B0-----:R-:W-:-:S04]  /*63f40*/  IADD3 R158, P1, R162, R0, RZ ;  /* 0x00000000a29e7210 */ /* 0x001fc80007f3e0ff */
[----:B------:R0:W-:Y:S01]  /*63f50*/  STL.64 [R1+0x1870], R16 ;  /* 0x0018701001007387 */ /* 0x0001e20000100a00 */
[----:B------:R-:W-:Y:S01]  /*63f60*/  IMAD.X R159, R15, 0x1, R7, P1 ;  /* 0x000000010f9f7824 */ /* 0x000fe200008e0607 */
[----:B------:R-:W-:-:S04]  /*63f70*/  IADD3 R162, P2, R162, R2, RZ ;  /* 0x00000002a2a27210 */ /* 0x000fc80007f5e0ff */
[----:B------:R1:W-:Y:S01]  /*63f80*/  STL.64 [R1+0x1868], R158 ;  /* 0x0018689e01007387 */ /* 0x0003e20000100a00 */
[----:B0-----:R-:W-:Y:S01]  /*63f90*/  SHF.R.S32.HI R16, RZ, 0x1f, R161 ;  /* 0x0000001fff107819 */ /* 0x001fe200000114a1 */
[----:B------:R-:W-:Y:S01]  /*63fa0*/  IMAD.X R163, R15, 0x1, R13, P2 ;  /* 0x000000010fa37824 */ /* 0x000fe200010e060d */
[----:B-1----:R-:W-:-:S04]  /*63fb0*/  IADD3 R158, P1, R161, R4, RZ ;  /* 0x00000004a19e7210 */ /* 0x002fc80007f3e0ff */
[----:B------:R0:W-:Y:S01]  /*63fc0*/  STL.64 [R1+0x1860], R162 ;  /* 0x001860a201007387 */ /* 0x0001e20000100a00 */
[----:B------:R-:W-:-:S05]  /*63fd0*/  IMAD.X R159, R16, 0x1, R3, P1 ;  /* 0x00000001109f7824 */ /* 0x000fca00008e0603 */
[----:B------:R1:W-:Y:S01]  /*63fe0*/  STL.64 [R1+0x1858], R158 ;  /* 0x0018589e01007387 */ /* 0x0003e20000100a00 */
[----:B0-----:R-:W-:Y:S01]  /*63ff0*/  IADD3 R162, P2, R161, R6, RZ ;  /* 0x00000006a1a27210 */ /* 0x001fe20007f5e0ff */
[----:B------:R-:W-:-:S04]  /*64000*/  VIADD R14, R14, UR6 ;  /* 0x000000060e0e7c36 */ /* 0x000fc80008000000 */
[----:B------:R-:W-:Y:S01]  /*64010*/  IMAD.X R163, R16, 0x1, R5, P2 ;  /* 0x0000000110a37824 */ /* 0x000fe200010e0605 */
[----:B-1----:R-:W-:-:S04]  /*64020*/  IADD3 R158, P1, R161, R0, RZ ;  /* 0x00000000a19e7210 */ /* 0x002fc80007f3e0ff */
[----:B------:R0:W-:Y:S01]  /*64030*/  STL.64 [R1+0x1850], R162 ;  /* 0x001850a201007387 */ /* 0x0001e20000100a00 */
[----:B------:R-:W-:Y:S01]  /*64040*/  IMAD.X R159, R16, 0x1, R7, P1 ;  /* 0x00000001109f7824 */ /* 0x000fe200008e0607 */
[----:B------:R-:W-:-:S04]  /*64050*/  SHF.R.S32.HI R15, RZ, 0x1f, R14 ;  /* 0x0000001fff0f7819 */ /* 0x000fc8000001140e */
[----:B------:R1:W-:Y:S01]  /*64060*/  STL.64 [R1+0x1848], R158 ;  /* 0x0018489e01007387 */ /* 0x0003e20000100a00 */
[-C--:B0-----:R-:W-:Y:S02]  /*64070*/  IADD3 R162, P2, R161, R2.reuse, RZ ;  /* 0x00000002a1a27210 */ /* 0x081fe40007f5e0ff */
[----:B-1----:R-:W-:-:S05]  /*64080*/  IADD3 R158, P1, R14, R2, RZ ;  /* 0x000000020e9e7210 */ /* 0x002fca0007f3e0ff */
[--C-:B------:R-:W-:Y:S02]  /*64090*/  IMAD.X R159, R15, 0x1, R13.reuse, P1 ;  /* 0x000000010f9f7824 */ /* 0x100fe400008e060d */
[----:B------:R-:W-:Y:S01]  /*640a0*/  IMAD.X R163, R16, 0x1, R13, P2 ;  /* 0x0000000110a37824 */ /* 0x000fe200010e060d */
[----:B------:R-:W-:Y:S02]  /*640b0*/  SHF.R.S32.HI R16, RZ, 0x1f, R160 ;  /* 0x0000001fff107819 */ /* 0x000fe400000114a0 */
[----:B------:R0:W-:Y:S02]  /*640c0*/  STL.64 [R1+0x37d0], R158 ;  /* 0x0037d09e01007387 */ /* 0x0001e40000100a00 */
[----:B0-----:R-:W-:Y:S02]  /*640d0*/  IADD3 R158, P1, R160, R4, RZ ;  /* 0x00000004a09e7210 */ /* 0x001fe40007f3e0ff */
[----:B------:R0:W-:Y:S03]  /*640e0*/  STL.64 [R1+0x1840], R162 ;  /* 0x001840a201007387 */ /* 0x0001e60000100a00 */
[----:B------:R-:W-:-:S05]  /*640f0*/  IMAD.X R159, R16, 0x1, R3, P1 ;  /* 0x00000001109f7824 */ /* 0x000fca00008e0603 */
[----:B------:R1:W-:Y:S01]  /*64100*/  STL.64 [R1+0x1838], R158 ;  /* 0x0018389e01007387 */ /* 0x0003e20000100a00 */
[----:B0-----:R-:W-:-:S05]  /*64110*/  IADD3 R162, P2, R160, R6, RZ ;  /* 0x00000006a0a27210 */ /* 0x001fca0007f5e0ff */
[----:B------:R-:W-:Y:S01]  /*64120*/  IMAD.X R163, R16, 0x1, R5, P2 ;  /* 0x0000000110a37824 */ /* 0x000fe200010e0605 */
[----:B-1----:R-:W-:-:S04]  /*64130*/  IADD3 R158, P1, R160, R0, RZ ;  /* 0x00000000a09e7210 */ /* 0x002fc80007f3e0ff */
        /* <DEDUP_REMOVED lines=16> */
[----:B0-----:R-:W-:Y:S02]  /*64240*/  IADD3 R160, P2, R157, R2, RZ ;  /* 0x000000029da07210 */ /* 0x001fe40007f5e0ff */
[----:B-1----:R-:W-:-:S05]  /*64250*/  IADD3 R158, P1, R14, R0, RZ ;  /* 0x000000000e9e7210 */ /* 0x002fca0007f3e0ff */
[----:B------:R-:W-:Y:S01]  /*64260*/  IMAD.X R159, R15, 0x1, R7, P1 ;  /* 0x000000010f9f7824 */ /* 0x000fe200008e0607 */
[----:B------:R-:W-:Y:S01]  /*64270*/  SHF.R.S32.HI R16, RZ, 0x1f, R155 ;  /* 0x0000001fff107819 */ /* 0x000fe2000001149b */
[----:B------:R-:W-:-:S03]  /*64280*/  IMAD.X R161, R17, 0x1, R13, P2 ;  /* 0x0000000111a17824 */ /* 0x000fc600010e060d */
[----:B------:R0:W-:Y:S04]  /*64290*/  STL.64 [R1+0x37c0], R158 ;  /* 0x0037c09e01007387 */ /* 0x0001e80000100a00 */
        /* <DEDUP_REMOVED lines=8> */
[C---:B------:R-:W-:Y:S01]  /*64320*/  IMAD.X R159, R16.reuse, 0x1, R7, P2 ;  /* 0x00000001109f7824 */ /* 0x040fe200010e0607 */
[----:B-1----:R-:W-:Y:S02]  /*64330*/  IADD3 R160, P1, R155, R2, RZ ;  /* 0x000000029ba07210 */ /* 0x002fe40007f3e0ff */
[----:B------:R-:W-:Y:S02]  /*64340*/  SHF.R.S32.HI R17, RZ, 0x1f, R154 ;  /* 0x0000001fff117819 */ /* 0x000fe4000001149a */
        /* <DEDUP_REMOVED lines=8> */
[----:B------:R-:W-:Y:S02]  /*643d0*/  LOP3.LUT R153, R153, 0xbfffffff, RZ, 0xc0, !PT ;  /* 0xbfffffff99997812 */ /* 0x000fe400078ec0ff */
[C---:B0-----:R-:W-:Y:S02]  /*643e0*/  IADD3 R158, P2, R154.reuse, R0, RZ ;  /* 0x000000009a9e7210 */ /* 0x041fe40007f5e0ff */
[----:B------:R-:W-:-:S03]  /*643f0*/  IADD3 R154, P1, R154, R2, RZ ;  /* 0x000000029a9a7210 */ /* 0x000fc60007f3e0ff */
[C---:B------:R-:W-:Y:S02]  /*64400*/  IMAD.X R159, R17.reuse, 0x1, R7, P2 ;  /* 0x00000001119f7824 */ /* 0x040fe400010e0607 */
[----:B------:R-:W-:Y:S01]  /*64410*/  IMAD.X R155, R17, 0x1, R13, P1 ;  /* 0x00000001119b7824 */ /* 0x000fe200008e060d */
[----:B------:R-:W-:Y:S02]  /*64420*/  @P4 LOP3.LUT R153, R153, 0x40000000, RZ, 0xfc, !PT ;  /* 0x4000000099994812 */ /* 0x000fe400078efcff */
[----:B------:R0:W-:Y:S04]  /*64430*/  STL.64 [R1+0x1648], R158 ;  /* 0x0016489e01007387 */ /* 0x0001e80000100a00 */
[----:B------:R-:W-:Y:S01]  /*64440*/  STL.64 [R1+0x1640], R160 ;  /* 0x001640a001007387 */ /* 0x000fe20000100a00 */
[----:B------:R-:W-:-:S03]  /*64450*/  LOP3.LUT R153, R153, 0xdfffffff, RZ, 0xc0, !PT ;  /* 0xdfffffff99997812 */ /* 0x000fc600078ec0ff */
[----:B------:R1:W-:Y:S04]  /*64460*/  STL.64 [R1+0x1638], R154 ;  /* 0x0016389a01007387 */ /* 0x0003e80000100a00 */
[----:B------:R-:W4:Y:S01]  /*64470*/  LDL.LU R16, [R1+0x1628] ;  /* 0x0016280001107983 */ /* 0x000f220000300800 */
[----:B------:R-:W-:Y:S02]  /*64480*/  @P3 LOP3.LUT R153, R153, 0x20000000, RZ, 0xfc, !PT ;  /* 0x2000000099993812 */ /* 0x000fe400078efcff */
[----:B------:R-:W-:Y:S02]  /*64490*/  ISETP.LT.AND P3, PT, R10, UR17, !P0 ;  /* 0x000000110a007c0c */ /* 0x000fe4000c761270 */
[----:B0-----:R-:W-:Y:S02]  /*644a0*/  IADD3 R158, P2, R14, R6, RZ ;  /* 0x000000060e9e7210 */ /* 0x001fe40007f5e0ff */
[----:B------:R-:W-:-:S03]  /*644b0*/  LOP3.LUT R153, R153, 0xefffffff, RZ, 0xc0, !PT ;  /* 0xefffffff99997812 */ /* 0x000fc600078ec0ff */
[----:B------:R-:W-:Y:S01]  /*644c0*/  IMAD.X R159, R15, 0x1, R5, P2 ;  /* 0x000000010f9f7824 */ /* 0x000fe200010e0605 */
[----:B------:R-:W-:Y:S01]  /*644d0*/  ISETP.LT.AND P2, PT, R11, UR16, !P0 ;  /* 0x000000100b007c0c */ /* 0x000fe2000c741270 */
[----:B------:R-:W-:Y:S01]  /*644e0*/  ULDC.64 UR16, c[0x0][0x228] ;  /* 0x00008a0000107ab9 */ /* 0x000fe20000000a00 */
[----:B-1----:R-:W-:-:S03]  /*644f0*/  IADD3 R154, P1, R14, R4, RZ ;  /* 0x000000040e9a7210 */ /* 0x002fc60007f3e0ff */
[----:B------:R-:W-:Y:S02]  /*64500*/  @P3 LOP3.LUT R153, R153, 0x10000000, RZ, 0xfc, !PT ;  /* 0x1000000099993812 */ /* 0x000fe400078efcff */
[----:B------:R-:W-:Y:S01]  /*64510*/  IMAD.X R155, R15, 0x1, R3, P1 ;  /* 0x000000010f9b7824 */ /* 0x000fe200008e0603 */
[----:B------:R-:W-:Y:S02]  /*64520*/  ISETP.LT.AND P1, PT, R12, UR12, !P0 ;  /* 0x0000000c0c007c0c */ /* 0x000fe4000c721270 */
[----:B------:R-:W-:-:S04]  /*64530*/  LOP3.LUT R153, R153, 0xf7ffffff, RZ, 0xc0, !PT ;  /* 0xf7ffffff99997812 */ /* 0x000fc800078ec0ff */
[----:B------:R-:W-:Y:S02]  /*64540*/  @P2 LOP3.LUT R153, R153, 0x8000000, RZ, 0xfc, !PT ;  /* 0x0800000099992812 */ /* 0x000fe400078efcff */
[----:B------:R-:W-:Y:S01]  /*64550*/  ISETP.LT.AND P0, PT, R9, UR13, !P0 ;  /* 0x0000000d09007c0c */ /* 0x000fe2000c701270 */
[----:B------:R-:W-:Y:S01]  /*64560*/  VIADD R15, R8, 0x1a9 ;  /* 0x000001a9080f7836 */ /* 0x000fe20000000000 */
[----:B------:R-:W-:Y:S01]  /*64570*/  LOP3.LUT R153, R153, 0xfbffffff, RZ, 0xc0, !PT ;  /* 0xfbffffff99997812 */ /* 0x000fe200078ec0ff */
[----:B------:R-:W-:-:S03]  /*64580*/  ULDC.64 UR12, c[0x0][0x228] ;  /* 0x00008a00000c7ab9 */ /* 0x000fc60000000a00 */
[----:B------:R-:W-:-:S04]  /*64590*/  @P1 LOP3.LUT R153, R153, 0x4000000, RZ, 0xfc, !PT ;  /* 0x0400000099991812 */ /* 0x000fc800078efcff */
[----:B------:R-:W-:-:S04]  /*645a0*/  LOP3.LUT R153, R153, 0xfdffffff, RZ, 0xc0, !PT ;  /* 0xfdffffff99997812 */ /* 0x000fc800078ec0ff */
[----:B------:R-:W-:Y:S02]  /*645b0*/  @P0 LOP3.LUT R153, R153, 0x2000000, RZ, 0xfc, !PT ;  /* 0x0200000099990812 */ /* 0x000fe400078efcff */
[----:B------:R-:W-:Y:S02]  /*645c0*/  ISETP.GE.AND P0, PT, R15, UR9, PT ;  /* 0x000000090f007c0c */ /* 0x000fe4000bf06270 */
[----:B------:R-:W-:Y:S01]  /*645d0*/  LOP3.LUT R153, R153, 0xfeffffff, RZ, 0xc0, !PT ;  /* 0xfeffffff99997812 */ /* 0x000fe200078ec0ff */
[----:B------:R-:W-:Y:S01]  /*645e0*/  VIADD R15, R8, 0x1a8 ;  /* 0x000001a8080f7836 */ /* 0x000fe20000000000 */
[----:B------:R-:W-:Y:S01]  /*645f0*/  ISETP.LT.AND P1, PT, R10, UR12, !P0 ;  /* 0x0000000c0a007c0c */ /* 0x000fe2000c721270 */
[----:B------:R-:W-:Y:S01]  /*64600*/  ULDC.64 UR8, c[0x0][0x228] ;  /* 0x00008a0000087ab9 */ /* 0x000fe20000000a00 */
[----:B------:R-:W-:Y:S01]  /*64610*/  ISETP.LT.AND P3, PT, R11, UR56, !P0 ;  /* 0x000000380b007c0c */ /* 0x000fe2000c761270 */
[----:B------:R-:W-:Y:S01]  /*64620*/  STL.64 [R1+0x37a0], R158 ;  /* 0x0037a09e01007387 */ /* 0x000fe20000100a00 */
[----:B------:R-:W-:Y:S01]  /*64630*/  ISETP.LT.AND P2, PT, R12, UR61, !P0 ;  /* 0x0000003d0c007c0c */ /* 0x000fe2000c741270 */
[----:B------:R-:W-:Y:S01]  /*64640*/  ULDC UR61, c[0x0][0x228] ;  /* 0x00008a00003d7ab9 */ /* 0x000fe20000000800 */
[----:B------:R-:W-:-:S07]  /*64650*/  ULDC UR56, c[0x0][0x228] ;  /* 0x00008a0000387ab9 */ /* 0x000fce0000000800 */
[----:B------:R-:W-:-:S04]  /*64660*/  @P1 LOP3.LUT R153, R153, 0x1000000, RZ, 0xfc, !PT ;  /* 0x0100000099991812 */ /* 0x000fc800078efcff */
[----:B------:R-:W-:-:S04]  /*64670*/  LOP3.LUT R153, R153, 0xff7fffff, RZ, 0xc0, !PT ;  /* 0xff7fffff99997812 */ /* 0x000fc800078ec0ff */
[----:B------:R-:W-:Y:S02]  /*64680*/  @P3 LOP3.LUT R153, R153, 0x800000, RZ, 0xfc, !PT ;  /* 0x0080000099993812 */ /* 0x000fe400078efcff */
[----:B------:R-:W-:Y:S02]  /*64690*/  ISETP.LT.AND P1, PT, R9, UR16, !P0 ;  /* 0x0000001009007c0c */ /* 0x000fe4000c721270 */
[----:B------:R-:W-:Y:S02]  /*646a0*/  LOP3.LUT R153, R153, 0xffbfffff, RZ, 0xc0, !PT ;  /* 0xffbfffff99997812 */ /* 0x000fe400078ec0ff */
[----:B------:R-:W-:Y:S02]  /*646b0*/  ISETP.GE.AND P0, PT, R15, UR11, PT ;  /* 0x0000000b0f007c0c */ /* 0x000fe4000bf06270 */
[----:B------:R-:W-:Y:S01]  /*646c0*/  @P2 LOP3.LUT R153, R153, 0x400000, RZ, 0xfc, !PT ;  /* 0x0040000099992812 */ /* 0x000fe200078efcff */
[----:B------:R-:W-:Y:S01]  /*646d0*/  VIADD R15, R8, 0x1a7 ;  /* 0x000001a7080f7836 */ /* 0x000fe20000000000 */
[----:B------:R-:W-:Y:S01]  /*646e0*/  ISETP.LT.AND P3, PT, R10, UR59, !P0 ;  /* 0x0000003b0a007c0c */ /* 0x000fe2000c761270 */
[----:B------:R-:W-:Y:S01]  /*646f0*/  ULDC.64 UR10, c[0x0][0x228] ;  /* 0x00008a00000a7ab9 */ /* 0x000fe20000000a00 */
[----:B------:R-:W-:Y:S01]  /*64700*/  LOP3.LUT R153, R153, 0xffdfffff, RZ, 0xc0, !PT ;  /* 0xffdfffff99997812 */ /* 0x000fe200078ec0ff */
[----:B------:R-:W-:Y:S01]  /*64710*/  STL.64 [R1+0x3798], R154 ;  /* 0x0037989a01007387 */ /* 0x000fe20000100a00 */
[----:B------:R-:W-:Y:S01]  /*64720*/  ISETP.LT.AND P2, PT, R11, UR58, !P0 ;  /* 0x0000003a0b007c0c */ /* 0x000fe2000c741270 */
[----:B------:R-:W-:Y:S01]  /*64730*/  ULDC UR58, c[0x0][0x228] ;  /* 0x00008a00003a7ab9 */ /* 0x000fe20000000800 */
[----:B------:R-:W-:Y:S01]  /*64740*/  @P1 LOP3.LUT R153, R153, 0x200000, RZ, 0xfc, !PT ;  /* 0x0020000099991812 */ /* 0x000fe200078efcff */
[----:B------:R-:W-:-:S03]  /*64750*/  ULDC UR59, c[0x0][0x228] ;  /* 0x00008a00003b7ab9 */ /* 0x000fc60000000800 */
[----:B------:R-:W-:-:S04]  /*64760*/  LOP3.LUT R153, R153, 0xffefffff, RZ, 0xc0, !PT ;  /* 0xffefffff99997812 */ /* 0x000fc800078ec0ff */
[----:B------:R-:W-:Y:S02]  /*64770*/  @P3 LOP3.LUT R153, R153, 0x100000, RZ, 0xfc, !PT ;  /* 0x0010000099993812 */ /* 0x000fe400078efcff */
[----:B------:R-:W-:Y:S01]  /*64780*/  ISETP.LT.AND P1, PT, R12, UR57, !P0 ;  /* 0x000000390c007c0c */ /* 0x000fe2000c721270 */
[----:B------:R-:W-:Y:S01]  /*64790*/  ULDC UR57, c[0x0][0x228] ;  /* 0x00008a0000397ab9 */ /* 0x000fe20000000800 */
[----:B------:R-:W-:-:S04]  /*647a0*/  LOP3.LUT R153, R153, 0xfff7ffff, RZ, 0xc0, !PT ;  /* 0xfff7ffff99997812 */ /* 0x000fc800078ec0ff */
[----:B------:R-:W-:Y:S02]  /*647b0*/  @P2 LOP3.LUT R153, R153, 0x80000, RZ, 0xfc, !PT ;  /* 0x0008000099992812 */ /* 0x000fe400078efcff */
[----:B------:R-:W-:Y:S01]  /*647c0*/  ISETP.LT.AND P0, PT, R9, UR60, !P0 ;  /* 0x0000003c09007c0c */ /* 0x000fe2000c701270 */
[----:B------:R-:W-:Y:S01]  /*647d0*/  ULDC UR60, c[0x0][0x228] ;  /* 0x00008a00003c7ab9 */ /* 0x000fe20000000800 */
[----:B------:R-:W-:-:S04]  /*647e0*/  LOP3.LUT R153, R153, 0xfffbffff, RZ, 0xc0, !PT ;  /* 0xfffbffff99997812 */ /* 0x000fc800078ec0ff */
        /* <DEDUP_REMOVED lines=9> */
[----:B------:R-:W-:Y:S01]  /*64880*/  ULDC UR44, c[0x0][0x228] ;  /* 0x00008a00002c7ab9 */ /* 0x000fe20000000800 */
[----:B------:R-:W-:Y:S01]  /*64890*/  ISETP.LT.AND P1, PT, R12, UR45, !P0 ;  /* 0x0000002d0c007c0c */ /* 0x000fe2000c721270 */
[----:B------:R-:W-:-:S08]  /*648a0*/  ULDC UR45, c[0x0][0x228] ;  /* 0x00008a00002d7ab9 */ /* 0x000fd00000000800 */
[----:B------:R-:W-:-:S04]  /*648b0*/  @P3 LOP3.LUT R153, R153, 0x10000, RZ, 0xfc, !PT ;  /* 0x0001000099993812 */ /* 0x000fc800078efcff */
[----:B------:R-:W-:-:S04]  /*648c0*/  LOP3.LUT R153, R153, 0xffff7fff, RZ, 0xc0, !PT ;  /* 0xffff7fff99997812 */ /* 0x000fc800078ec0ff */
[----:B------:R-:W-:Y:S02]  /*648d0*/  @P2 LOP3.LUT R153, R153, 0x8000, RZ, 0xfc, !PT ;  /* 0x0000800099992812 */ /* 0x000fe400078efcff */
[----:B------:R-:W-:Y:S02]  /*648e0*/  ISETP.LT.AND P0, PT, R9, UR8, !P0 ;  /* 0x0000000809007c0c */ /* 0x000fe4000c701270 */
        /* <DEDUP_REMOVED lines=12> */
[----:B------:R-:W-:Y:S01]  /*649b0*/  ULDC UR54, c[0x0][0x228] ;  /* 0x00008a0000367ab9 */ /* 0x000fe20000000800 */
[----:B------:R-:W-:-:S07]  /*649c0*/  ULDC UR50, c[0x0][0x228] ;  /* 0x00008a0000327ab9 */ /* 0x000fce0000000800 */
[----:B------:R-:W-:-:S04]  /*649d0*/  @P3 LOP3.LUT R153, R153, 0x1000, RZ, 0xfc, !PT ;  /* 0x0000100099993812 */ /* 0x000fc800078efcff */
        /* <DEDUP_REMOVED lines=34> */
[----:B------:R-:W-:Y:S01]  /*64c00*/  @P3 LOP3.LUT R153, R153, 0x10, RZ, 0xfc, !PT ;  /* 0x0000001099993812 */ /* 0x000fe200078efcff */
[----:B------:R-:W-:-:S03]  /*64c10*/  ULDC UR41, c[0x0][0x228] ;  /* 0x00008a0000297ab9 */ /* 0x000fc60000000800 */
        /* <DEDUP_REMOVED lines=9> */
[----:B----4-:R-:W-:Y:S01]  /*64cb0*/  LOP3.LUT R16, R16, 0x7fffffff, RZ, 0xc0, !PT ;  /* 0x7fffffff10107812 */ /* 0x010fe200078ec0ff */
[----:B------:R-:W-:Y:S01]  /*64cc0*/  VIADD R15, R8, 0x1a2 ;  /* 0x000001a2080f7836 */ /* 0x000fe20000000000 */
[----:B------:R-:W-:Y:S01]  /*64cd0*/  ISETP.LT.AND P2, PT, R11, UR33, !P0 ;  /* 0x000000210b007c0c */ /* 0x000fe2000c741270 */
[----:B------:R-:W-:Y:S01]  /*64ce0*/  ULDC.64 UR8, c[0x0][0x228] ;  /* 0x00008a0000087ab9 */ /* 0x000fe20000000a00 */
[----:B------:R-:W-:Y:S01]  /*64cf0*/  ISETP.LT.AND P1, PT, R12, UR35, !P0 ;  /* 0x000000230c007c0c */ /* 0x000fe2000c721270 */
[----:B------:R-:W-:Y:S01]  /*64d00*/  ULDC UR33, c[0x0][0x228] ;  /* 0x00008a0000217ab9 */ /* 0x000fe20000000800 */
[----:B------:R-:W-:Y:S01]  /*64d10*/  ISETP.LT.AND P3, PT, R10, UR10, !P0 ;  /* 0x0000000a0a007c0c */ /* 0x000fe2000c761270 */
[----:B------:R-:W-:Y:S01]  /*64d20*/  ULDC UR35, c[0x0][0x228] ;  /* 0x00008a0000237ab9 */ /* 0x000fe20000000800 */
[----:B------:R-:W-:Y:S01]  /*64d30*/  ISETP.LT.AND P0, PT, R9, UR16, !P0 ;  /* 0x0000001009007c0c */ /* 0x000fe2000c701270 */
[----:B------:R-:W-:-:S06]  /*64d40*/  ULDC UR16, c[0x0][0x228] ;  /* 0x00008a0000107ab9 */ /* 0x000fcc0000000800 */
[----:B------:R-:W-:-:S04]  /*64d50*/  @P2 LOP3.LUT R16, R16, 0x80000000, RZ, 0xfc, !PT ;  /* 0x8000000010102812 */ /* 0x000fc800078efcff */
[----:B------:R-:W-:-:S04]  /*64d60*/  LOP3.LUT R16, R16, 0xbfffffff, RZ, 0xc0, !PT ;  /* 0xbfffffff10107812 */ /* 0x000fc800078ec0ff */
[----:B------:R-:W-:Y:S02]  /*64d70*/  @P1 LOP3.LUT R16, R16, 0x40000000, RZ, 0xfc, !PT ;  /* 0x4000000010101812 */ /* 0x000fe400078efcff */
[----:B------:R-:W-:Y:S02]  /*64d80*/  LOP3.LUT R153, R153, 0xfffffffe, RZ, 0xc0, !PT ;  /* 0xfffffffe99997812 */ /* 0x000fe400078ec0ff */
[----:B------:R-:W-:Y:S02]  /*64d90*/  LOP3.LUT R16, R16, 0xdfffffff, RZ, 0xc0, !PT ;  /* 0xdfffffff10107812 */ /* 0x000fe400078ec0ff */
[----:B------:R-:W-:Y:S02]  /*64da0*/  @P3 LOP3.LUT R153, R153, 0x1, RZ, 0xfc, !PT ;  /* 0x0000000199993812 */ /* 0x000fe400078efcff */
[----:B------:R-:W-:Y:S02]  /*64db0*/  @P0 LOP3.LUT R16, R16, 0x20000000, RZ, 0xfc, !PT ;  /* 0x2000000010100812 */ /* 0x000fe400078efcff */
[----:B------:R-:W-:Y:S01]  /*64dc0*/  ISETP.GE.AND P0, PT, R15, UR7, PT ;  /* 0x000000070f007c0c */ /* 0x000fe2000bf06270 */
[----:B------:R0:W-:Y:S01]  /*64dd0*/  STL [R1+0x162c], R153 ;  /* 0x00162c9901007387 */ /* 0x0001e20000100800 */
        /* <DEDUP_REMOVED lines=8> */
[----:B------:R-:W-:Y:S01]  /*64e60*/  ULDC UR47, c[0x0][0x228] ;  /* 0x00008a00002f7ab9 */ /* 0x000fe20000000800 */
[----:B0-----:R-:W4:Y:S06]  /*64e70*/  LDL.LU R153, [R1+0x1624] ;  /* 0x0016240001997983 */ /* 0x001f2c0000300800 */
        /* <DEDUP_REMOVED lines=36> */
[----:B------:R-:W-:-:S08]  /*650c0*/  ULDC.64 UR38, c[0x0][0x228] ;  /* 0x00008a0000267ab9 */ /* 0x000fd00000000a00 */
        /* <DEDUP_REMOVED lines=13> */
[----:B------:R-:W-:Y:S01]  /*651a0*/  ULDC UR17, c[0x0][0x228] ;  /* 0x00008a0000117ab9 */ /* 0x000fe20000000800 */
[----:B------:R-:W-:Y:S01]  /*651b0*/  ISETP.LT.AND P2, PT, R11, UR15, !P0 ;  /* 0x0000000f0b007c0c */ /* 0x000fe2000c741270 */
[----:B------:R-:W-:Y:S01]  /*651c0*/  ULDC UR15, c[0x0][0x228] ;  /* 0x00008a00000f7ab9 */ /* 0x000fe20000000800 */
[----:B------:R-:W-:Y:S01]  /*651d0*/  ISETP.LT.AND P1, PT, R12, UR37, !P0 ;  /* 0x000000250c007c0c */ /* 0x000fe2000c721270 */
[----:B------:R-:W-:-:S08]  /*651e0*/  ULDC UR12, c[0x0][0x228] ;  /* 0x00008a00000c7ab9 */ /* 0x000fd00000000800 */
        /* <DEDUP_REMOVED lines=15> */
[----:B------:R-:W-:Y:S01]  /*652e0*/  ULDC.64 UR30, c[0x0][0x228] ;  /* 0x00008a00001e7ab9 */ /* 0x000fe20000000a00 */
[----:B------:R-:W-:-:S09]  /*652f0*/  ISETP.LT.AND P1, PT, R12, UR27, !P0 ;  /* 0x0000001b0c007c0c */ /* 0x000fd2000c721270 */
[----:B------:R-:W-:-:S04]  /*65300*/  @P3 LOP3.LUT R16, R16, 0x1000, RZ, 0xfc, !PT ;  /* 0x0000100010103812 */ /* 0x000fc800078efcff */
[----:B------:R-:W-:-:S04]  /*65310*/  LOP3.LUT R16, R16, 0xfffff7ff, RZ, 0xc0, !PT ;  /* 0xfffff7ff10107812 */ /* 0x000fc800078ec0ff */
[----:B------:R-:W-:Y:S02]  /*65320*/  @P2 LOP3.LUT R16, R16, 0x800, RZ, 0xfc, !PT ;  /* 0x0000080010102812 */ /* 0x000fe400078efcff */
[----:B------:R-:W-:Y:S01]  /*65330*/  ISETP.LT.AND P0, PT, R9, UR26, !P0 ;  /* 0x0000001a09007c0c */ /* 0x000fe2000c701270 */
[----:B------:R-:W-:Y:S01]  /*65340*/  ULDC.64 UR26, c[0x0][0x228] ;  /* 0x00008a00001a7ab9 */ /* 0x000fe20000000a00 */
        /* <DEDUP_REMOVED lines=41> */
[----:B----4-:R-:W-:Y:S02]  /*655e0*/  LOP3.LUT R153, R153, 0x7fffffff, RZ, 0xc0, !PT ;  /* 0x7fffffff99997812 */ /* 0x010fe400078ec0ff */
[----:B------:R-:W-:Y:S01]  /*655f0*/  LOP3.LUT R16, R16, 0xfffffffe, RZ, 0xc0, !PT ;  /* 0xfffffffe10107812 */ /* 0x000fe200078ec0ff */
[----:B------:R-:W-:Y:S01]  /*65600*/  VIADD R15, R8, 0x19a ;  /* 0x0000019a080f7836 */ /* 0x000fe20000000000 */
[----:B------:R-:W-:Y:S01]  /*65610*/  ISETP.LT.AND P2, PT, R11, UR58, !P0 ;  /* 0x0000003a0b007c0c */ /* 0x000fe2000c741270 */
[----:B------:R-:W-:Y:S01]  /*65620*/  ULDC UR58, c[0x0][0x228] ;  /* 0x00008a00003a7ab9 */ /* 0x000fe20000000800 */
[----:B------:R-:W-:Y:S01]  /*65630*/  ISETP.LT.AND P1, PT, R12, UR14, !P0 ;  /* 0x0000000e0c007c0c */ /* 0x000fe2000c721270 */
[----:B------:R-:W-:Y:S01]  /*65640*/  ULDC UR14, c[0x0][0x228] ;  /* 0x00008a00000e7ab9 */ /* 0x000fe20000000800 */
[----:B------:R-:W-:Y:S01]  /*65650*/  ISETP.LT.AND P3, PT, R10, UR38, !P0 ;  /* 0x000000260a007c0c */ /* 0x000fe2000c761270 */
[----:B------:R-:W-:Y:S01]  /*65660*/  ULDC UR38, c[0x0][0x228] ;  /* 0x00008a0000267ab9 */ /* 0x000fe20000000800 */
[----:B------:R-:W-:Y:S01]  /*65670*/  ISETP.LT.AND P0, PT, R9, UR28, !P0 ;  /* 0x0000001c09007c0c */ /* 0x000fe2000c701270 */
[----:B------:R-:W-:Y:S01]  /*65680*/  ULDC UR28, c[0x0][0x228] ;  /* 0x00008a00001c7ab9 */ /* 0x000fe20000000800 */
[----:B------:R-:W-:-:S05]  /*65690*/  ULDC UR11, c[0x0][0x228] ;  /* 0x00008a00000b7ab9 */ /* 0x000fca0000000800 */
[----:B------:R-:W-:-:S04]  /*656a0*/  @P2 LOP3.LUT R153, R153, 0x80000000, RZ, 0xfc, !PT ;  /* 0x8000000099992812 */ /* 0x000fc800078efcff */
[----:B------:R-:W-:Y:S02]  /*656b0*/  LOP3.LUT R153, R153, 0xbfffffff, RZ, 0xc0, !PT ;  /* 0xbfffffff99997812 */ /* 0x000fe400078ec0ff */
[----:B------:R-:W-:Y:S02]  /*656c0*/  @P3 LOP3.LUT R16, R16, 0x1, RZ, 0xfc, !PT ;  /* 0x0000000110103812 */ /* 0x000fe400078efcff */
[----:B------:R-:W-:-:S04]  /*656d0*/  @P1 LOP3.LUT R153, R153, 0x40000000, RZ, 0xfc, !PT ;  /* 0x4000000099991812 */ /* 0x000fc800078efcff */
[----:B------:R-:W-:Y:S01]  /*656e0*/  LOP3.LUT R153, R153, 0xdfffffff, RZ, 0xc0, !PT ;  /* 0xdfffffff99997812 */ /* 0x000fe200078ec0ff */
[----:B------:R0:W-:Y:S03]  /*656f0*/  STL [R1+0x1628], R16 ;  /* 0x0016281001007387 */ /* 0x0001e60000100800 */
[----:B------:R-:W-:Y:S02]  /*65700*/  @P0 LOP3.LUT R153, R153, 0x20000000, RZ, 0xfc, !PT ;  /* 0x2000000099990812 */ /* 0x000fe400078efcff */
[----:B------:R-:W-:Y:S01]  /*65710*/  ISETP.GE.AND P0, PT, R15, UR31, PT ;  /* 0x0000001f0f007c0c */ /* 0x000fe2000bf06270 */
[----:B0-----:R-:W4:Y:S03]  /*65720*/  LDL.LU R16, [R1+0x1620] ;  /* 0x0016200001107983 */ /* 0x001f260000300800 */
[----:B------:R-:W-:-:S02]  /*65730*/  ISETP.LT.AND P3, PT, R10, UR54, !P0 ;  /* 0x000000360a007c0c */ /* 0x000fc4000c761270 */
[----:B------:R-:W-:Y:S01]  /*65740*/  LOP3.LUT R153, R153, 0xefffffff, RZ, 0xc0, !PT ;  /* 0xefffffff99997812 */ /* 0x000fe200078ec0ff */
[----:B------:R-:W-:Y:S01]  /*65750*/  VIADD R15, R8, 0x199 ;  /* 0x00000199080f7836 */ /* 0x000fe20000000000 */
[----:B------:R-:W-:Y:S01]  /*65760*/  ISETP.LT.AND P2, PT, R11, UR51, !P0 ;  /* 0x000000330b007c0c */ /* 0x000fe2000c741270 */
[----:B------:R-:W-:Y:S01]  /*65770*/  ULDC.64 UR30, c[0x0][0x228] ;  /* 0x00008a00001e7ab9 */ /* 0x000fe20000000a00 */
[----:B------:R-:W-:Y:S01]  /*65780*/  ISETP.LT.AND P1, PT, R12, UR60, !P0 ;  /* 0x0000003c0c007c0c */ /* 0x000fe2000c721270 */
[----:B------:R-:W-:Y:S01]  /*65790*/  ULDC UR60, c[0x0][0x228] ;  /* 0x00008a00003c7ab9 */ /* 0x000fe20000000800 */
[----:B------:R-:W-:-:S05]  /*657a0*/  ULDC UR54, c[0x0][0x228] ;  /* 0x00008a0000367ab9 */ /* 0x000fca0000000800 */
        /* <DEDUP_REMOVED lines=10> */
[----:B------:R-:W-:-:S04]  /*65850*/  ISETP.GE.AND P0, PT, R15, UR27, PT ;  /* 0x0000001b0f007c0c */ /* 0x000fc8000bf06270 */
[----:B------:R-:W-:Y:S02]  /*65860*/  ISETP.LT.AND P3, PT, R10, UR36, !P0 ;  /* 0x000000240a007c0c */ /* 0x000fe4000c761270 */
[----:B------:R-:W-:Y:S02]  /*65870*/  ISETP.LT.AND P2, PT, R11, UR60, !P0 ;  /* 0x0000003c0b007c0c */ /* 0x000fe4000c741270 */
[----:B------:R-:W-:Y:S01]  /*65880*/  LOP3.LUT R153, R153, 0xfeffffff, RZ, 0xc0, !PT ;  /* 0xfeffffff99997812 */ /* 0x000fe200078ec0ff */
[----:B------:R-:W-:Y:S01]  /*65890*/  VIADD R15, R8, 0x198 ;  /* 0x00000198080f7836 */ /* 0x000fe20000000000 */
[----:B------:R-:W-:Y:S01]  /*658a0*/  ISETP.LT.AND P1, PT, R12, UR58, !P0 ;  /* 0x0000003a0c007c0c */ /* 0x000fe2000c721270 */
[----:B------:R-:W-:-:S06]  /*658b0*/  ULDC UR60, c[0x0][0x228] ;  /* 0x00008a00003c7ab9 */ /* 0x000fcc0000000800 */
        /* <DEDUP_REMOVED lines=12> */
[----:B------:R-:W-:Y:S01]  /*65980*/  LOP3.LUT R153, R153, 0xffefffff, RZ, 0xc0, !PT ;  /* 0xffefffff99997812 */ /* 0x000fe200078ec0ff */
[----:B------:R-:W-:Y:S01]  /*65990*/  VIADD R15, R8, 0x197 ;  /* 0x00000197080f7836 */ /* 0x000fe20000000000 */
[----:B------:R-:W-:Y:S01]  /*659a0*/  ISETP.LT.AND P2, PT, R11, UR26, !P0 ;  /* 0x0000001a0b007c0c */ /* 0x000fe2000c741270 */
[----:B------:R-:W-:Y:S01]  /*659b0*/  ULDC.64 UR38, c[0x0][0x228] ;  /* 0x00008a0000267ab9 */ /* 0x000fe20000000a00 */
[----:B------:R-:W-:Y:S01]  /*659c0*/  ISETP.LT.AND P1, PT, R12, UR60, !P0 ;  /* 0x0000003c0c007c0c */ /* 0x000fe2000c721270 */
[----:B------:R-:W-:-:S06]  /*659d0*/  ULDC UR60, c[0x0][0x228] ;  /* 0x00008a00003c7ab9 */ /* 0x000fcc0000000800 */
[----:B------:R-:W-:Y:S01]  /*659e0*/  @P3 LOP3.LUT R153, R153, 0x100000, RZ, 0xfc, !PT ;  /* 0x0010000099993812 */ /* 0x000fe200078efcff */
[----:B------:R-:W-:-:S03]  /*659f0*/  ULDC.64 UR26, c[0x0][0x228] ;  /* 0x00008a00001a7ab9 */ /* 0x000fc60000000a00 */
        /* <DEDUP_REMOVED lines=31> */
[----:B------:R-:W-:Y:S01]  /*65bf0*/  ULDC.64 UR28, c[0x0][0x228] ;  /* 0x00008a00001c7ab9 */ /* 0x000fe20000000a00 */
        /* <DEDUP_REMOVED lines=18> */
[----:B------:R-:W-:Y:S01]  /*65d20*/  ULDC.64 UR30, c[0x0][0x228] ;  /* 0x00008a00001e7ab9 */ /* 0x000fe20000000a00 */
[----:B------:R-:W-:-:S05]  /*65d30*/  ULDC UR50, c[0x0][0x228] ;  /* 0x00008a0000327ab9 */ /* 0x000fca0000000800 */
        /* <DEDUP_REMOVED lines=11> */
[----:B------:R-:W-:-:S03]  /*65df0*/  ULDC UR43, c[0x0][0x228] ;  /* 0x00008a00002b7ab9 */ /* 0x000fc60000000800 */
        /* <DEDUP_REMOVED lines=18> */
[----:B------:R-:W-:Y:S02]  /*65f20*/  LOP3.LUT R153, R153, 0xfffffffe, RZ, 0xc0, !PT ;  /* 0xfffffffe99997812 */ /* 0x000fe400078ec0ff */
[----:B----4-:R-:W-:Y:S01]  /*65f30*/  LOP3.LUT R16, R16, 0x7fffffff, RZ, 0xc0, !PT ;  /* 0x7fffffff10107812 */ /* 0x010fe200078ec0ff */
[----:B------:R-:W-:Y:S01]  /*65f40*/  VIADD R15, R8, 0x192 ;  /* 0x00000192080f7836 */ /* 0x000fe20000000000 */
[----:B------:R-:W-:Y:S01]  /*65f50*/  ISETP.LT.AND P2, PT, R12, UR48, !P0 ;  /* 0x000000300c007c0c */ /* 0x000fe2000c741270 */
[----:B------:R-:W-:-:S04]  /*65f60*/  ULDC.64 UR26, c[0x0][0x228] ;  /* 0x00008a00001a7ab9 */ /* 0x000fc80000000a00 */
[----:B------:R-:W-:Y:S01]  /*65f70*/  @P1 LOP3.LUT R153, R153, 0x1, RZ, 0xfc, !PT ;  /* 0x0000000199991812 */ /* 0x000fe200078efcff */
[----:B------:R-:W-:Y:S01]  /*65f80*/  ULDC UR48, c[0x0][0x228] ;  /* 0x00008a0000307ab9 */ /* 0x000fe20000000800 */
[----:B------:R-:W-:Y:S02]  /*65f90*/  @P3 LOP3.LUT R16, R16, 0x80000000, RZ, 0xfc, !PT ;  /* 0x8000000010103812 */ /* 0x000fe400078efcff */
[----:B------:R-:W-:Y:S01]  /*65fa0*/  ISETP.LT.AND P1, PT, R9, UR30, !P0 ;  /* 0x0000001e09007c0c */ /* 0x000fe2000c721270 */
[----:B------:R0:W-:Y:S01]  /*65fb0*/  STL [R1+0x1624], R153 ;  /* 0x0016249901007387 */ /* 0x0001e20000100800 */
[----:B------:R-:W-:Y:S02]  /*65fc0*/  LOP3.LUT R16, R16, 0xbfffffff, RZ, 0xc0, !PT ;  /* 0xbfffffff10107812 */ /* 0x000fe400078ec0ff */
[----:B------:R-:W-:Y:S02]  /*65fd0*/  ISETP.GE.AND P0, PT, R15, UR37, PT ;  /* 0x000000250f007c0c */ /* 0x000fe4000bf06270 */
[----:B------:R-:W-:Y:S01]  /*65fe0*/  @P2 LOP3.LUT R16, R16, 0x40000000, RZ, 0xfc, !PT ;  /* 0x4000000010102812 */ /* 0x000fe200078efcff */
[----:B0-----:R-:W4:Y:S01]  /*65ff0*/  LDL.LU R153, [R1+0x161c] ;  /* 0x00161c0001997983 */ /* 0x001f220000300800 */
[----:B------:R-:W-:Y:S01]  /*66000*/  ISETP.LT.AND P3, PT, R10, UR33, !P0 ;  /* 0x000000210a007c0c */ /* 0x000fe2000c761270 */
[----:B------:R-:W-:Y:S01]  /*66010*/  VIADD R15, R8, 0x191 ;  /* 0x00000191080f7836 */ /* 0x000fe20000000000 */
[----:B------:R-:W-:Y:S01]  /*66020*/  LOP3.LUT R16, R16, 0xdfffffff, RZ, 0xc0, !PT ;  /* 0xdfffffff10107812 */ /* 0x000fe200078ec0ff */
[----:B------:R-:W-:Y:S01]  /*66030*/  ULDC.64 UR36, c[0x0][0x228] ;  /* 0x00008a0000247ab9 */ /* 0x000fe20000000a00 */
        /* <DEDUP_REMOVED lines=35> */
[----:B------:R-:W-:-:S04]  /*66270*/  LOP3.LUT R16, R16, 0xffdfffff, RZ, 0xc0, !PT ;  /* 0xffdfffff10107812 */ /* 0x000fc800078ec0ff */
[----:B------:R-:W-:Y:S02]  /*66280*/  @P1 LOP3.LUT R16, R16, 0x200000, RZ, 0xfc, !PT ;  /* 0x0020000010101812 */ /* 0x000fe400078efcff */
[----:B------:R-:W-:Y:S01]  /*66290*/  ISETP.LT.AND P2, PT, R11, UR24, !P0 ;  /* 0x000000180b007c0c */ /* 0x000fe2000c741270 */
[----:B------:R-:W-:Y:S01]  /*662a0*/  ULDC.64 UR24, c[0x0][0x228] ;  /* 0x00008a0000187ab9 */ /* 0x000fe20000000a00 */
        /* <DEDUP_REMOVED lines=19> */
[----:B------:R-:W-:-:S09]  /*663e0*/  ISETP.LT.AND P1, PT, R12, UR19, !P0 ;  /* 0x000000130c007c0c */ /* 0x000fd2000c721270 */
        /* <DEDUP_REMOVED lines=92> */
[----:B0-----:R-:W4:Y:S07]  /*669b0*/  LDL.LU R16, [R1+0x1618] ;  /* 0x0016180001107983 */ /* 0x001f2e0000300800 */
        /* <DEDUP_REMOVED lines=89> */
[----:B------:R-:W-:Y:S01]  /*66f50*/  ULDC UR28, c[0x0][0x228] ;  /* 0x00008a00001c7ab9 */ /* 0x000fe20000000800 */
        /* <DEDUP_REMOVED lines=20> */
[----:B------:R-:W-:Y:S01]  /*670a0*/  ULDC.64 UR36, c[0x0][0x228] ;  /* 0x00008a0000247ab9 */ /* 0x000fe20000000a00 */
        /* <DEDUP_REMOVED lines=21> */
[----:B------:R-:W-:Y:S01]  /*67200*/  LOP3.LUT R153, R153, 0xfffffffe, RZ, 0xc0, !PT ;  /* 0xfffffffe99997812 */ /* 0x000fe200078ec0ff */
[----:B------:R-:W-:-:S04]  /*67210*/  ULDC UR45, c[0x0][0x228] ;  /* 0x00008a00002d7ab9 */ /* 0x000fc80000000800 */
[----:B------:R-:W-:-:S04]  /*67220*/  @P2 LOP3.LUT R16, R16, 0x80000000, RZ, 0xfc, !PT ;  /* 0x8000000010102812 */ /* 0x000fc800078efcff */
[----:B------:R-:W-:-:S04]  /*67230*/  LOP3.LUT R16, R16, 0xbfffffff, RZ, 0xc0, !PT ;  /* 0xbfffffff10107812 */ /* 0x000fc800078ec0ff */
[----:B------:R-:W-:-:S04]  /*67240*/  @P1 LOP3.LUT R16, R16, 0x40000000, RZ, 0xfc, !PT ;  /* 0x4000000010101812 */ /* 0x000fc800078efcff */
        /* <DEDUP_REMOVED lines=119> */
[----:B------:R-:W-:-:S07]  /*679c0*/  ISETP.LT.AND P1, PT, R12, UR9, !P0 ;  /* 0x000000090c007c0c */ /* 0x000fce000c721270 */
        /* <DEDUP_REMOVED lines=15> */
[----:B------:R-:W-:Y:S01]  /*67ac0*/  ULDC.64 UR6, c[0x0][0x228] ;  /* 0x00008a0000067ab9 */ /* 0x000fe20000000a00 */
[----:B------:R-:W-:-:S02]  /*67ad0*/  ISETP.LT.AND P3, PT, R10, UR8, !P0 ;  /* 0x000000080a007c0c */ /* 0x000fc4000c761270 */
        /* <DEDUP_REMOVED lines=17> */
[----:B0-----:R-:W4:Y:S01]  /*67bf0*/  LDL.LU R16, [R1+0x1610] ;  /* 0x0016100001107983 */ /* 0x001f220000300800 */
[----:B------:R-:W-:Y:S01]  /*67c00*/  ISETP.LT.AND P1, PT, R12, UR49, !P0 ;  /* 0x000000310c007c0c */ /* 0x000fe2000c721270 */
        /* <DEDUP_REMOVED lines=418> */
[----:B----4-:R-:W-:Y:S01]  /*69630*/  LOP3.LUT R16, R16, 0x7fffffff, RZ, 0xc0, !PT ;  /* 0x7fffffff10107812 */ /* 0x010fe200078ec0ff */
[----:B------:R-:W-:Y:S01]  /*69640*/  VIADD R15, R8, 0x162 ;  /* 0x00000162080f7836 */ /* 0x000fe20000000000 */
[----:B------:R-:W-:Y:S01]  /*69650*/  ISETP.LT.AND P3, PT, R10, UR28, !P0 ;  /* 0x0000001c0a007c0c */ /* 0x000fe2000c761270 */
[----:B------:R-:W-:Y:S01]  /*69660*/  ULDC UR5, c[0x0][0x228] ;  /* 0x00008a0000057ab9 */ /* 0x000fe20000000800 */
[----:B------:R-:W-:Y:S01]  /*69670*/  ISETP.LT.AND P0, PT, R9, UR6, !P0 ;  /* 0x0000000609007c0c */ /* 0x000fe2000c701270 */
[----:B------:R-:W-:-:S04]  /*69680*/  ULDC.64 UR6, c[0x0][0x228] ;  /* 0x00008a0000067ab9 */ /* 0x000fc80000000a00 */
        /* <DEDUP_REMOVED lines=14> */
[----:B0-----:R-:W4:Y:S01]  /*69770*/  LDL.LU R153, [R1+0x1604] ;  /* 0x0016040001997983 */ /* 0x001f220000300800 */
        /* <DEDUP_REMOVED lines=87> */
[----:B------:R-:W-:Y:S01]  /*69cf0*/  ULDC.64 UR16, c[0x0][0x228] ;  /* 0x00008a0000107ab9 */ /* 0x000fe20000000a00 */
[----:B------:R-:W-:Y:S01]  /*69d00*/  LOP3.LUT R248, R248, 0x7fffffff, RZ, 0xc0, !PT ;  /* 0x7ffffffff8f87812 */ /* 0x000fe200078ec0ff */
[----:B------:R-:W-:-:S06]  /*69d10*/  ULDC UR11, c[0x0][0x228] ;  /* 0x00008a00000b7ab9 */ /* 0x000fcc0000000800 */
        /* <DEDUP_REMOVED lines=37> */
[----:B------:R-:W-:-:S06]  /*69f70*/  ULDC.64 UR36, c[0x0][0x228] ;  /* 0x00008a0000247ab9 */ /* 0x000fcc0000000a00 */
        /* <DEDUP_REMOVED lines=149> */
[----:B------:R-:W-:-:S04]  /*6a8d0*/  @P1 LOP3.LUT R16, R16, 0x40000000, RZ, 0xfc, !PT ;  /* 0x4000000010101812 */ /* 0x000fc800078efcff */
[----:B------:R-:W-:Y:S02]  /*6a8e0*/  LOP3.LUT R16, R16, 0xdfffffff, RZ, 0xc0, !PT ;  /* 0xdfffffff10107812 */ /* 0x000fe400078ec0ff */
[----:B------:R-:W-:Y:S02]  /*6a8f0*/  LOP3.LUT R153, R153, 0xfffffffe, RZ, 0xc0, !PT ;  /* 0xfffffffe99997812 */ /* 0x000fe400078ec0ff */
[----:B------:R-:W-:Y:S02]  /*6a900*/  @P0 LOP3.LUT R16, R16, 0x20000000, RZ, 0xfc, !PT ;  /* 0x2000000010100812 */ /* 0x000fe400078efcff */
[----:B------:R-:W-:Y:S02]  /*6a910*/  ISETP.GE.AND P0, PT, R15, UR31, PT ;  /* 0x0000001f0f007c0c */ /* 0x000fe4000bf06270 */
[----:B------:R-:W-:Y:S02]  /*6a920*/  @P3 LOP3.LUT R153, R153, 0x1, RZ, 0xfc, !PT ;  /* 0x0000000199993812 */ /* 0x000fe400078efcff */
        /* <DEDUP_REMOVED lines=62> */
[----:B------:R-:W-:Y:S02]  /*6ad10*/  ISETP.LT.AND P2, PT, R11, UR38, !P0 ;  /* 0x000000260b007c0c */ /* 0x000fe4000c741270 */
        /* <DEDUP_REMOVED lines=51> */
[----:B------:R-:W-:Y:S02]  /*6b050*/  ISETP.LT.AND P2, PT, R11, UR58, !P0 ;  /* 0x0000003a0b007c0c */ /* 0x000fe4000c741270 */
[----:B------:R-:W-:-:S02]  /*6b060*/  LOP3.LUT R246, R246, 0x7fffffff, RZ, 0xc0, !PT ;  /* 0x7ffffffff6f67812 */ /* 0x000fc400078ec0ff */
[----:B------:R-:W-:Y:S01]  /*6b070*/  LOP3.LUT R245, R245, 0x7fffffff, RZ, 0xc0, !PT ;  /* 0x7ffffffff5f57812 */ /* 0x000fe200078ec0ff */
[----:B------:R-:W-:Y:S01]  /*6b080*/  STL [R1+0x1604], R153 ;  /* 0x0016049901007387 */ /* 0x000fe20000100800 */
[----:B------:R-:W-:Y:S01]  /*6b090*/  ISETP.LT.AND P1, PT, R12, UR57, !P0 ;  /* 0x000000390c007c0c */ /* 0x000fe2000c721270 */
[----:B------:R-:W-:-:S04]  /*6b0a0*/  ULDC UR57, c[0x0][0x228] ;  /* 0x00008a0000397ab9 */ /* 0x000fc80000000800 */
        /* <DEDUP_REMOVED lines=9> */
[----:B------:R-:W-:Y:S01]  /*6b140*/  ISETP.GE.AND P0, PT, R15, UR39, PT ;  /* 0x000000270f007c0c */ /* 0x000fe2000bf06270 */
[----:B------:R-:W-:Y:S01]  /*6b150*/  VIADD R15, R8, 0x14a ;  /* 0x0000014a080f7836 */ /* 0x000fe20000000000 */
[----:B------:R-:W-:Y:S01]  /*6b160*/  LOP3.LUT R16, R16, 0xfffffffe, RZ, 0xc0, !PT ;  /* 0xfffffffe10107812 */ /* 0x000fe200078ec0ff */
[----:B------:R-:W-:Y:S01]  /*6b170*/  ULDC UR39, c[0x0][0x228] ;  /* 0x00008a0000277ab9 */ /* 0x000fe20000000800 */
        /* <DEDUP_REMOVED lines=10> */
[----:B------:R-:W-:-:S04]  /*6b220*/  @P1 LOP3.LUT R248, R248, 0x40000000, RZ, 0xfc, !PT ;  /* 0x40000000f8f81812 */ /* 0x000fc800078efcff */
[----:B------:R-:W-:-:S04]  /*6b230*/  LOP3.LUT R248, R248, 0xdfffffff, RZ, 0xc0, !PT ;  /* 0xdffffffff8f87812 */ /* 0x000fc800078ec0ff */
        /* <DEDUP_REMOVED lines=114> */
[----:B------:R0:W-:Y:S01]  /*6b960*/  STL [R1+0x1600], R16 ;  /* 0x0016001001007387 */ /* 0x0001e20000100800 */
        /* <DEDUP_REMOVED lines=14> */
[----:B------:R-:W-:Y:S01]  /*6ba50*/  ULDC.64 UR8, c[0x0][0x228] ;  /* 0x00008a0000087ab9 */ /* 0x000fe20000000a00 */
[----:B------:R-:W-:Y:S01]  /*6ba60*/  ISETP.LT.AND P2, PT, R11, UR60, !P0 ;  /* 0x0000003c0b007c0c */ /* 0x000fe2000c741270 */
[----:B------:R-:W-:Y:S01]  /*6ba70*/  ULDC UR60, c[0x0][0x228] ;  /* 0x00008a00003c7ab9 */ /* 0x000fe20000000800 */
[----:B------:R-:W-:Y:S01]  /*6ba80*/  ISETP.LT.AND P1, PT, R12, UR50, !P0 ;  /* 0x000000320c007c0c */ /* 0x000fe2000c721270 */
[----:B0-----:R-:W-:Y:S01]  /*6ba90*/  VIADD R16, R8, 0x12c ;  /* 0x0000012c08107836 */ /* 0x001fe20000000000 */
[----:B------:R-:W-:Y:S01]  /*6baa0*/  ISETP.LT.AND P3, PT, R10, UR10, !P0 ;  /* 0x0000000a0a007c0c */ /* 0x000fe2000c761270 */
[----:B------:R-:W-:Y:S01]  /*6bab0*/  ULDC UR50, c[0x0][0x228] ;  /* 0x00008a0000327ab9 */ /* 0x000fe20000000800 */
[----:B------:R-:W-:Y:S01]  /*6bac0*/  ISETP.LT.AND P0, PT, R9, UR49, !P0 ;  /* 0x0000003109007c0c */ /* 0x000fe2000c701270 */
[----:B------:R-:W-:-:S06]  /*6bad0*/  ULDC UR49, c[0x0][0x228] ;  /* 0x00008a0000317ab9 */ /* 0x000fcc0000000800 */
        /* <DEDUP_REMOVED lines=278> */
[----:B------:R-:W-:Y:S02]  /*6cc40*/  ISETP.LT.AND P1, PT, R12, UR18, !P0 ;  /* 0x000000120c007c0c */ /* 0x000fe4000c721270 */
        /* <DEDUP_REMOVED lines=70> */
[----:B------:R-:W-:-:S06]  /*6d0b0*/  ULDC.64 UR26, c[0x0][0x228] ;  /* 0x00008a00001a7ab9 */ /* 0x000fcc0000000a00 */
        /* <DEDUP_REMOVED lines=31> */
[----:B------:R-:W-:-:S07]  /*6d2b0*/  ISETP.LT.AND P1, PT, R12, UR16, !P0 ;  /* 0x000000100c007c0c */ /* 0x000fce000c721270 */
        /* <DEDUP_REMOVED lines=17> */
[----:B------:R-:W-:Y:S02]  /*6d3d0*/  ISETP.LT.AND P1, PT, R9, UR59, !P0 ;  /* 0x0000003b09007c0c */ /* 0x000fe4000c721270 */
[----:B------:R-:W-:Y:S01]  /*6d3e0*/  LOP3.LUT R245, R245, 0xfffffffb, RZ, 0xc0, !PT ;  /* 0xfffffffbf5f57812 */ /* 0x000fe200078ec0ff */
[----:B------:R-:W-:-:S03]  /*6d3f0*/  VIADD R15, R8, 0x12b ;  /* 0x0000012b080f7836 */ /* 0x000fc60000000000 */
[----:B------:R-:W-:Y:S02]  /*6d400*/  @P2 LOP3.LUT R245, R245, 0x4, RZ, 0xfc, !PT ;  /* 0x00000004f5f52812 */ /* 0x000fe400078efcff */
[----:B------:R-:W-:Y:S02]  /*6d410*/  ISETP.GE.AND P0, PT, R15, UR21, PT ;  /* 0x000000150f007c0c */ /* 0x000fe4000bf06270 */
[----:B------:R-:W-:Y:S02]  /*6d420*/  LOP3.LUT R245, R245, 0xfffffffd, RZ, 0xc0, !PT ;  /* 0xfffffffdf5f57812 */ /* 0x000fe400078ec0ff */
[----:B------:R-:W-:Y:S02]  /*6d430*/  ISETP.LT.AND P3, PT, R11, UR58, !P0 ;  /* 0x0000003a0b007c0c */ /* 0x000fe4000c761270 */
[----:B------:R-:W-:Y:S02]  /*6d440*/  @P1 LOP3.LUT R245, R245, 0x2, RZ, 0xfc, !PT ;  /* 0x00000002f5f51812 */ /* 0x000fe400078efcff */
[----:B------:R-:W-:-:S02]  /*6d450*/  ISETP.LT.AND P1, PT, R10, UR40, !P0 ;  /* 0x000000280a007c0c */ /* 0x000fc4000c721270 */
[----:B------:R-:W-:Y:S02]  /*6d460*/  ISETP.LT.AND P2, PT, R12, UR57, !P0 ;  /* 0x000000390c007c0c */ /* 0x000fe4000c741270 */
[----:B------:R-:W-:-:S05]  /*6d470*/  LOP3.LUT R245, R245, 0xfffffffe, RZ, 0xc0, !PT ;  /* 0xfffffffef5f57812 */ /* 0x000fca00078ec0ff */
[----:B------:R-:W-:-:S04]  /*6d480*/  @P3 LOP3.LUT R244, R244, 0x80000000, RZ, 0xfc, !PT ;  /* 0x80000000f4f43812 */ /* 0x000fc800078efcff */
[----:B------:R-:W-:Y:S02]  /*6d490*/  @P1 LOP3.LUT R245, R245, 0x1, RZ, 0xfc, !PT ;  /* 0x00000001f5f51812 */ /* 0x000fe400078efcff */
[----:B------:R-:W-:Y:S02]  /*6d4a0*/  ISETP.LT.AND P1, PT, R9, UR56, !P0 ;  /* 0x0000003809007c0c */ /* 0x000fe4000c721270 */
[----:B------:R-:W-:Y:S01]  /*6d4b0*/  LOP3.LUT R244, R244, 0xbfffffff, RZ, 0xc0, !PT ;  /* 0xbffffffff4f47812 */ /* 0x000fe200078ec0ff */
[----:B------:R-:W-:-:S03]  /*6d4c0*/  VIADD R16, R8, 0x12a ;  /* 0x0000012a08107836 */ /* 0x000fc60000000000 */
[----:B------:R-:W-:Y:S02]  /*6d4d0*/  @P2 LOP3.LUT R244, R244, 0x40000000, RZ, 0xfc, !PT ;  /* 0x40000000f4f42812 */ /* 0x000fe400078efcff */
[----:B------:R-:W-:Y:S02]  /*6d4e0*/  ISETP.GE.AND P0, PT, R16, UR45, PT ;  /* 0x0000002d10007c0c */ /* 0x000fe4000bf06270 */
[----:B------:R-:W-:-:S04]  /*6d4f0*/  LOP3.LUT R244, R244, 0xdfffffff, RZ, 0xc0, !PT ;  /* 0xdffffffff4f47812 */ /* 0x000fc800078ec0ff */
[----:B------:R-:W-:Y:S02]  /*6d500*/  @P1 LOP3.LUT R244, R244, 0x20000000, RZ, 0xfc, !PT ;  /* 0x20000000f4f41812 */ /* 0x000fe400078efcff */
        /* <DEDUP_REMOVED lines=61> */
[----:B------:R-:W-:Y:S01]  /*6d8e0*/  LOP3.LUT R244, R244, 0xfffffdff, RZ, 0xc0, !PT ;  /* 0xfffffdfff4f47812 */ /* 0x000fe200078ec0ff */
[----:B------:R-:W-:-:S03]  /*6d8f0*/  VIADD R15, R8, 0x125 ;  /* 0x00000125080f7836 */ /* 0x000fc60000000000 */
[----:B------:R-:W-:Y:S02]  /*6d900*/  @P3 LOP3.LUT R244, R244, 0x200, RZ, 0xfc, !PT ;  /* 0x00000200f4f43812 */ /* 0x000fe400078efcff */
[----:B------:R-:W-:Y:S02]  /*6d910*/  ISETP.LT.AND P1, PT, R9, UR9, !P0 ;  /* 0x0000000909007c0c */ /* 0x000fe4000c721270 */
[----:B------:R-:W-:Y:S02]  /*6d920*/  LOP3.LUT R244, R244, 0xfffffeff, RZ, 0xc0, !PT ;  /* 0xfffffefff4f47812 */ /* 0x000fe400078ec0ff */
[----:B------:R-:W-:Y:S02]  /*6d930*/  ISETP.GE.AND P0, PT, R15, UR31, PT ;  /* 0x0000001f0f007c0c */ /* 0x000fe4000bf06270 */
[----:B------:R-:W-:Y:S02]  /*6d940*/  @P2 LOP3.LUT R244, R244, 0x100, RZ, 0xfc, !PT ;  /* 0x00000100f4f42812 */ /* 0x000fe400078efcff */
[----:B------:R-:W-:-:S02]  /*6d950*/  ISETP.LT.AND P3, PT, R10, UR24, !P0 ;  /* 0x000000180a007c0c */ /* 0x000fc4000c761270 */
[----:B------:R-:W-:-:S04]  /*6d960*/  LOP3.LUT R244, R244, 0xffffff7f, RZ, 0xc0, !PT ;  /* 0xffffff7ff4f47812 */ /* 0x000fc800078ec0ff */
[----:B------:R-:W-:Y:S02]  /*6d970*/  @P1 LOP3.LUT R244, R244, 0x80, RZ, 0xfc, !PT ;  /* 0x00000080f4f41812 */ /* 0x000fe400078efcff */
[----:B------:R-:W-:Y:S02]  /*6d980*/  ISETP.LT.AND P2, PT, R11, UR8, !P0 ;  /* 0x000000080b007c0c */ /* 0x000fe4000c741270 */
[----:B------:R-:W-:-:S04]  /*6d990*/  LOP3.LUT R244, R244, 0xffffffbf, RZ, 0xc0, !PT ;  /* 0xffffffbff4f47812 */ /* 0x000fc800078ec0ff */
[----:B------:R-:W-:Y:S02]  /*6d9a0*/  @P3 LOP3.LUT R244, R244, 0x40, RZ, 0xfc, !PT ;  /* 0x00000040f4f43812 */ /* 0x000fe400078efcff */
[----:B------:R-:W-:Y:S02]  /*6d9b0*/  ISETP.LT.AND P1, PT, R12, UR7, !P0 ;  /* 0x000000070c007c0c */ /* 0x000fe4000c721270 */
[----:B------:R-:W-:-:S04]  /*6d9c0*/  LOP3.LUT R244, R244, 0xffffffdf, RZ, 0xc0, !PT ;  /* 0xffffffdff4f47812 */ /* 0x000fc800078ec0ff */
[----:B------:R-:W-:Y:S02]  /*6d9d0*/  @P2 LOP3.LUT R244, R244, 0x20, RZ, 0xfc, !PT ;  /* 0x00000020f4f42812 */ /* 0x000fe400078efcff */
[----:B------:R-:W-:Y:S02]  /*6d9e0*/  ISETP.LT.AND P0, PT, R9, UR6, !P0 ;  /* 0x0000000609007c0c */ /* 0x000fe4000c701270 */
[----:B------:R-:W-:-:S04]  /*6d9f0*/  LOP3.LUT R244, R244, 0xffffffef, RZ, 0xc0, !PT ;  /* 0xffffffeff4f47812 */ /* 0x000fc800078ec0ff */
[----:B------:R-:W-:Y:S01]  /*6da00*/  @P1 LOP3.LUT R244, R244, 0x10, RZ, 0xfc, !PT ;  /* 0x00000010f4f41812 */ /* 0x000fe200078efcff */
[----:B------:R-:W-:-:S03]  /*6da10*/  VIADD R16, R8, 0x1ac ;  /* 0x000001ac08107836 */ /* 0x000fc60000000000 */
[----:B------:R-:W-:-:S04]  /*6da20*/  LOP3.LUT R244, R244, 0xfffffff7, RZ, 0xc0, !PT ;  /* 0xfffffff7f4f47812 */ /* 0x000fc800078ec0ff */
[----:B------:R-:W-:Y:S02]  /*6da30*/  @P0 LOP3.LUT R244, R244, 0x8, RZ, 0xfc, !PT ;  /* 0x00000008f4f40812 */ /* 0x000fe400078efcff */
[----:B------:R-:W-:-:S04]  /*6da40*/  ISETP.GE.AND P0, PT, R16, UR23, PT ;  /* 0x0000001710007c0c */ /* 0x000fc8000bf06270 */
[----:B------:R-:W-:Y:S02]  /*6da50*/  ISETP.LT.AND P3, PT, R12, UR34, !P0 ;  /* 0x000000220c007c0c */ /* 0x000fe4000c761270 */
[----:B------:R-:W-:Y:S02]  /*6da60*/  ISETP.LT.AND P5, PT, R9, UR32, !P0 ;  /* 0x0000002009007c0c */ /* 0x000fe4000c7a1270 */
[----:B------:R-:W-:Y:S01]  /*6da70*/  LOP3.LUT R244, R244, 0xfffff7ff, RZ, 0xc0, !PT ;  /* 0xfffff7fff4f47812 */ /* 0x000fe200078ec0ff */
[----:B------:R-:W-:-:S05]  /*6da80*/  VIADD R15, R8, 0x124 ;  /* 0x00000124080f7836 */ /* 0x000fca0000000000 */
[----:B------:R-:W-:-:S03]  /*6da90*/  ISETP.GE.AND P2, PT, R15, UR29, PT ;  /* 0x0000001d0f007c0c */ /* 0x000fc6000bf46270 */
[----:B------:R-:W-:-:S04]  /*6daa0*/  @P3 LOP3.LUT R244, R244, 0x800, RZ, 0xfc, !PT ;  /* 0x00000800f4f43812 */ /* 0x000fc800078efcff */
[----:B------:R-:W-:Y:S02]  /*6dab0*/  LOP3.LUT R244, R244, 0xfffffbff, RZ, 0xc0, !PT ;  /* 0xfffffbfff4f47812 */ /* 0x000fe400078ec0ff */
[----:B------:R-:W-:Y:S02]  /*6dac0*/  ISETP.LT.AND P4, PT, R10, UR46, !P2 ;  /* 0x0000002e0a007c0c */ /* 0x000fe4000d781270 */
[----:B------:R-:W-:Y:S02]  /*6dad0*/  @P5 LOP3.LUT R244, R244, 0x400, RZ, 0xfc, !PT ;  /* 0x00000400f4f45812 */ /* 0x000fe400078efcff */
[----:B------:R-:W-:Y:S02]  /*6dae0*/  ISETP.LT.AND P3, PT, R11, UR5, !P2 ;  /* 0x000000050b007c0c */ /* 0x000fe4000d761270 */
[----:B------:R-:W-:-:S04]  /*6daf0*/  LOP3.LUT R244, R244, 0xfffffffd, RZ, 0xc0, !PT ;  /* 0xfffffffdf4f47812 */ /* 0x000fc800078ec0ff */
[----:B------:R-:W-:-:S04]  /*6db00*/  LOP3.LUT R244, R244, 0xfffffffb, RZ, 0xc0, !PT ;  /* 0xfffffffbf4f47812 */ /* 0x000fc800078ec0ff */
[----:B------:R-:W-:Y:S02]  /*6db10*/  @P4 LOP3.LUT R244, R244, 0x4, RZ, 0xfc, !PT ;  /* 0x00000004f4f44812 */ /* 0x000fe400078efcff */
[C---:B------:R-:W-:Y:S02]  /*6db20*/  ISETP.GE.AND P1, PT, R9.reuse, UR22, PT ;  /* 0x0000001609007c0c */ /* 0x040fe4000bf26270 */
[----:B------:R-:W-:Y:S01]  /*6db30*/  @P3 LOP3.LUT R244, R244, 0x2, RZ, 0xfc, !PT ;  /* 0x00000002f4f43812 */ /* 0x000fe200078efcff */
[----:B------:R-:W-:Y:S01]  /*6db40*/  ULDC UR6, c[0x0][0x228] ;  /* 0x00008a0000067ab9 */ /* 0x000fe20000000800 */
[----:B------:R-:W-:Y:S01]  /*6db50*/  ULDC UR7, c[0x0][0x228] ;  /* 0x00008a0000077ab9 */ /* 0x000fe20000000800 */
[----:B------:R-:W-:Y:S01]  /*6db60*/  ISETP.LT.AND P3, PT, R12, UR6, !P2 ;  /* 0x000000060c007c0c */ /* 0x000fe2000d761270 */
[----:B------:R-:W-:Y:S01]  /*6db70*/  VIADD R15, R8, 0x123 ;  /* 0x00000123080f7836 */ /* 0x000fe20000000000 */
[----:B------:R-:W-:Y:S01]  /*6db80*/  ISETP.LT.AND P2, PT, R9, UR7, !P2 ;  /* 0x0000000709007c0c */ /* 0x000fe2000d741270 */
[----:B------:R-:W-:Y:S01]  /*6db90*/  ULDC.64 UR6, c[0x0][0x228] ;  /* 0x00008a0000067ab9 */ /* 0x000fe20000000a00 */
[----:B------:R-:W-:Y:S01]  /*6dba0*/  LOP3.LUT R243, R243, 0x7fffffff, RZ, 0xc0, !PT ;  /* 0x7ffffffff3f37812 */ /* 0x000fe200078ec0ff */
[----:B------:R-:W-:Y:S01]  /*6dbb0*/  ULDC UR8, c[0x0][0x228] ;  /* 0x00008a0000087ab9 */ /* 0x000fe20000000800 */
[----:B------:R-:W-:Y:S01]  /*6dbc0*/  LOP3.LUT R244, R244, 0xfffffffe, RZ, 0xc0, !PT ;  /* 0xfffffffef4f47812 */ /* 0x000fe200078ec0ff */
[----:B------:R-:W-:Y:S01]  /*6dbd0*/  ULDC UR9, c[0x0][0x228] ;  /* 0x00008a0000097ab9 */ /* 0x000fe20000000800 */
[----:B------:R-:W-:Y:S01]  /*6dbe0*/  ULDC UR40, c[0x0][0x228] ;  /* 0x00008a0000287ab9 */ /* 0x000fe20000000800 */
[----:B------:R-:W-:Y:S01]  /*6dbf0*/  ULDC UR10, c[0x0][0x228] ;  /* 0x00008a00000a7ab9 */ /* 0x000fe20000000800 */
[----:B------:R-:W-:Y:S01]  /*6dc00*/  ULDC UR61, c[0x0][0x228] ;  /* 0x00008a00003d7ab9 */ /* 0x000fe20000000800 */
[----:B------:R-:W-:Y:S01]  /*6dc10*/  ULDC UR11, c[0x0][0x228] ;  /* 0x00008a00000b7ab9 */ /* 0x000fe20000000800 */
[----:B------:R-:W-:Y:S01]  /*6dc20*/  ULDC UR12, c[0x0][0x228] ;  /* 0x00008a00000c7ab9 */ /* 0x000fe20000000800 */
[----:B------:R-:W-:Y:S01]  /*6dc30*/  @P3 LOP3.LUT R244, R244, 0x1, RZ, 0xfc, !PT ;  /* 0x00000001f4f43812 */ /* 0x000fe200078efcff */
[----:B------:R-:W-:Y:S01]  /*6dc40*/  ULDC UR60, c[0x0][0x228] ;  /* 0x00008a00003c7ab9 */ /* 0x000fe20000000800 */
[----:B------:R-:W-:Y:S01]  /*6dc50*/  @P2 LOP3.LUT R243, R243, 0x80000000, RZ, 0xfc, !PT ;  /* 0x80000000f3f32812 */ /* 0x000fe200078efcff */
[----:B------:R-:W-:Y:S01]  /*6dc60*/  ULDC UR13, c[0x0][0x228] ;  /* 0x00008a00000d7ab9 */ /* 0x000fe20000000800 */
        /* <DEDUP_REMOVED lines=9> */
[----:B------:R-:W-:Y:S01]  /*6dd00*/  ULDC.64 UR8, c[0x0][0x228] ;  /* 0x00008a0000087ab9 */ /* 0x000fe20000000a00 */
[----:B------:R-:W-:Y:S01]  /*6dd10*/  ISETP.LT.AND P2, PT, R9, UR40, !P2 ;  /* 0x0000002809007c0c */ /* 0x000fe2000d741270 */
        /* <DEDUP_REMOVED lines=8> */
[----:B------:R-:W-:Y:S01]  /*6dda0*/  ULDC UR29, c[0x0][0x228] ;  /* 0x00008a00001d7ab9 */ /* 0x000fe20000000800 */
[----:B------:R-:W-:Y:S01]  /*6ddb0*/  ULDC UR36, c[0x0][0x228] ;  /* 0x00008a0000247ab9 */ /* 0x000fe20000000800 */
[----:B------:R-:W-:Y:S01]  /*6ddc0*/  LOP3.LUT R243, R243, 0xdfffffff, RZ, 0xc0, !PT ;  /* 0xdffffffff3f37812 */ /* 0x000fe200078ec0ff */
[----:B------:R-:W-:Y:S01]  /*6ddd0*/  ULDC UR22, c[0x0][0x228] ;  /* 0x00008a0000167ab9 */ /* 0x000fe20000000800 */
[----:B------:R-:W-:Y:S01]  /*6dde0*/  ULDC UR50, c[0x0][0x228] ;  /* 0x00008a0000327ab9 */ /* 0x000fe20000000800 */
[----:B------:R-:W-:Y:S01]  /*6ddf0*/  ULDC UR51, c[0x0][0x228] ;  /* 0x00008a0000337ab9 */ /* 0x000fe20000000800 */
[----:B------:R-:W-:Y:S01]  /*6de00*/  @P4 LOP3.LUT R243, R243, 0x20000000, RZ, 0xfc, !PT ;  /* 0x20000000f3f34812 */ /* 0x000fe200078efcff */
[----:B------:R-:W-:Y:S01]  /*6de10*/  ULDC UR21, c[0x0][0x228] ;  /* 0x00008a0000157ab9 */ /* 0x000fe20000000800 */
[----:B------:R-:W-:Y:S01]  /*6de20*/  LOP3.LUT R242, R242, 0x7fffffff, RZ, 0xc0, !PT ;  /* 0x7ffffffff2f27812 */ /* 0x000fe200078ec0ff */
[----:B------:R-:W-:Y:S01]  /*6de30*/  ULDC UR49, c[0x0][0x228] ;  /* 0x00008a0000317ab9 */ /* 0x000fe20000000800 */
[----:B------:R-:W-:Y:S01]  /*6de40*/  LOP3.LUT R243, R243, 0xefffffff, RZ, 0xc0, !PT ;  /* 0xeffffffff3f37812 */ /* 0x000fe200078ec0ff */
        /* <DEDUP_REMOVED lines=24> */
[----:B------:R-:W-:Y:S01]  /*6dfd0*/  ULDC.64 UR10, c[0x0][0x228] ;  /* 0x00008a00000a7ab9 */ /* 0x000fe20000000a00 */
        /* <DEDUP_REMOVED lines=11> */
[----:B------:R-:W-:Y:S01]  /*6e090*/  LOP3.LUT R241, R241, 0x7fffffff, RZ, 0xc0, !PT ;  /* 0x7ffffffff1f17812 */ /* 0x000fe200078ec0ff */
[----:B------:R-:W-:Y:S01]  /*6e0a0*/  ULDC UR42, c[0x0][0x228] ;  /* 0x00008a00002a7ab9 */ /* 0x000fe20000000800 */
[----:B------:R-:W-:Y:S01]  /*6e0b0*/  @P4 LOP3.LUT R243, R243, 0x2000000, RZ, 0xfc, !PT ;  /* 0x02000000f3f34812 */ /* 0x000fe200078efcff */
[----:B------:R-:W-:Y:S01]  /*6e0c0*/  ULDC UR40, c[0x0][0x228] ;  /* 0x00008a0000287ab9 */ /* 0x000fe20000000800 */
[----:B------:R-:W-:Y:S01]  /*6e0d0*/  ULDC UR61, c[0x0][0x228] ;  /* 0x00008a00003d7ab9 */ /* 0x000fe20000000800 */
[----:B------:R-:W-:Y:S01]  /*6e0e0*/  LOP3.LUT R240, R240, 0x7fffffff, RZ, 0xc0, !PT ;  /* 0x7ffffffff0f07812 */ /* 0x000fe200078ec0ff */
[----:B------:R-:W-:Y:S01]  /*6e0f0*/  ULDC UR25, c[0x0][0x228] ;  /* 0x00008a0000197ab9 */ /* 0x000fe20000000800 */
[----:B------:R-:W-:Y:S01]  /*6e100*/  LOP3.LUT R243, R243, 0xfeffffff, RZ, 0xc0, !PT ;  /* 0xfefffffff3f37812 */ /* 0x000fe200078ec0ff */
[----:B------:R-:W-:Y:S01]  /*6e110*/  ULDC UR27, c[0x0][0x228] ;  /* 0x00008a00001b7ab9 */ /* 0x000fe20000000800 */
[----:B------:R-:W-:Y:S01]  /*6e120*/  LOP3.LUT R239, R239, 0x7fffffff, RZ, 0xc0, !PT ;  /* 0x7fffffffefef7812 */ /* 0x000fe200078ec0ff */
[----:B------:R-:W-:Y:S01]  /*6e130*/  VIADD R16, R8, 0x8b ;  /* 0x0000008b08107836 */ /* 0x000fe20000000000 */
[----:B------:R-:W-:-:S02]  /*6e140*/  @P3 LOP3.LUT R243, R243, 0x1000000, RZ, 0xfc, !PT ;  /* 0x01000000f3f33812 */ /* 0x000fc400078efcff */
[----:B------:R-:W-:Y:S02]  /*6e150*/  LOP3.LUT R238, R238, 0x7fffffff, RZ, 0xc0, !PT ;  /* 0x7fffffffeeee7812 */ /* 0x000fe400078ec0ff */
[----:B------:R-:W-:Y:S02]  /*6e160*/  LOP3.LUT R243, R243, 0xff7fffff, RZ, 0xc0, !PT ;  /* 0xff7ffffff3f37812 */ /* 0x000fe400078ec0ff */
[----:B------:R-:W-:Y:S02]  /*6e170*/  LOP3.LUT R237, R237, 0x7fffffff, RZ, 0xc0, !PT ;  /* 0x7fffffffeded7812 */ /* 0x000fe400078ec0ff */
[----:B------:R-:W-:Y:S02]  /*6e180*/  @P2 LOP3.LUT R243, R243, 0x800000, RZ, 0xfc, !PT ;  /* 0x00800000f3f32812 */ /* 0x000fe400078efcff */
[----:B------:R-:W-:Y:S01]  /*6e190*/  ISETP.GE.AND P2, PT, R15, UR47, PT ;  /* 0x0000002f0f007c0c */ /* 0x000fe2000bf46270 */
[----:B------:R-:W-:Y:S01]  /*6e1a0*/  VIADD R15, R8, 0x120 ;  /* 0x00000120080f7836 */ /* 0x000fe20000000000 */
[----:B------:R-:W-:Y:S01]  /*6e1b0*/  LOP3.LUT R243, R243, 0xffbfffff, RZ, 0xc0, !PT ;  /* 0xffbffffff3f37812 */ /* 0x000fe200078ec0ff */
[----:B------:R-:W-:Y:S01]  /*6e1c0*/  ULDC UR47, c[0x0][0x228] ;  /* 0x00008a00002f7ab9 */ /* 0x000fe20000000800 */
[----:B------:R-:W-:-:S02]  /*6e1d0*/  ISETP.LT.AND P5, PT, R10, UR10, !P2 ;  /* 0x0000000a0a007c0c */ /* 0x000fc4000d7a1270 */
[----:B------:R-:W-:Y:S02]  /*6e1e0*/  ISETP.LT.AND P4, PT, R11, UR12, !P2 ;  /* 0x0000000c0b007c0c */ /* 0x000fe4000d781270 */
[----:B------:R-:W-:Y:S01]  /*6e1f0*/  ISETP.LT.AND P3, PT, R12, UR60, !P2 ;  /* 0x0000003c0c007c0c */ /* 0x000fe2000d761270 */
[----:B------:R-:W-:Y:S01]  /*6e200*/  ULDC UR60, c[0x0][0x228] ;  /* 0x00008a00003c7ab9 */ /* 0x000fe20000000800 */
[----:B------:R-:W-:Y:S01]  /*6e210*/  ISETP.LT.AND P2, PT, R9, UR13, !P2 ;  /* 0x0000000d09007c0c */ /* 0x000fe2000d741270 */
[----:B------:R-:W-:Y:S01]  /*6e220*/  ULDC.64 UR12, c[0x0][0x228] ;  /* 0x00008a00000c7ab9 */ /* 0x000fe20000000a00 */
[----:B------:R-:W-:Y:S02]  /*6e230*/  LOP3.LUT R236, R236, 0x7fffffff, RZ, 0xc0, !PT ;  /* 0x7fffffffecec7812 */ /* 0x000fe400078ec0ff */
[----:B------:R-:W-:Y:S02]  /*6e240*/  LOP3.LUT R235, R235, 0x7fffffff, RZ, 0xc0, !PT ;  /* 0x7fffffffebeb7812 */ /* 0x000fe400078ec0ff */
[----:B------:R-:W-:-:S02]  /*6e250*/  LOP3.LUT R234, R234, 0x7fffffff, RZ, 0xc0, !PT ;  /* 0x7fffffffeaea7812 */ /* 0x000fc400078ec0ff */
[----:B------:R-:W-:Y:S02]  /*6e260*/  @P5 LOP3.LUT R243, R243, 0x400000, RZ, 0xfc, !PT ;  /* 0x00400000f3f35812 */ /* 0x000fe400078efcff */
[----:B------:R-:W-:Y:S02]  /*6e270*/  LOP3.LUT R233, R233, 0x7fffffff, RZ, 0xc0, !PT ;  /* 0x7fffffffe9e97812 */ /* 0x000fe400078ec0ff */
[----:B------:R-:W-:Y:S02]  /*6e280*/  LOP3.LUT R243, R243, 0xffdfffff, RZ, 0xc0, !PT ;  /* 0xffdffffff3f37812 */ /* 0x000fe400078ec0ff */
[----:B------:R-:W-:Y:S02]  /*6e290*/  LOP3.LUT R232, R232, 0x7fffffff, RZ, 0xc0, !PT ;  /* 0x7fffffffe8e87812 */ /* 0x000fe400078ec0ff */
[----:B------:R-:W-:Y:S02]  /*6e2a0*/  @P4 LOP3.LUT R243, R243, 0x200000, RZ, 0xfc, !PT ;  /* 0x00200000f3f34812 */ /* 0x000fe400078efcff */
[----:B------:R-:W-:-:S02]  /*6e2b0*/  LOP3.LUT R231, R231, 0x7fffffff, RZ, 0xc0, !PT ;  /* 0x7fffffffe7e77812 */ /* 0x000fc400078ec0ff */
[----:B------:R-:W-:Y:S02]  /*6e2c0*/  LOP3.LUT R243, R243, 0xffefffff, RZ, 0xc0, !PT ;  /* 0xffeffffff3f37812 */ /* 0x000fe400078ec0ff */
[----:B------:R-:W-:Y:S02]  /*6e2d0*/  LOP3.LUT R230, R230, 0x7fffffff, RZ, 0xc0, !PT ;  /* 0x7fffffffe6e67812 */ /* 0x000fe400078ec0ff */
[----:B------:R-:W-:Y:S02]  /*6e2e0*/  @P3 LOP3.LUT R243, R243, 0x100000, RZ, 0xfc, !PT ;  /* 0x00100000f3f33812 */ /* 0x000fe400078efcff */
[----:B------:R-:W-:Y:S02]  /*6e2f0*/  LOP3.LUT R229, R229, 0x7fffffff, RZ, 0xc0, !PT ;  /* 0x7fffffffe5e57812 */ /* 0x000fe400078ec0ff */
[----:B------:R-:W-:Y:S02]  /*6e300*/  LOP3.LUT R243, R243, 0xfff7ffff, RZ, 0xc0, !PT ;  /* 0xfff7fffff3f37812 */ /* 0x000fe400078ec0ff */
[----:B------:R-:W-:-:S02]  /*6e310*/  LOP3.LUT R228, R228, 0x7fffffff, RZ, 0xc0, !PT ;  /* 0x7fffffffe4e47812 */ /* 0x000fc400078ec0ff */
[----:B------:R-:W-:Y:S02]  /*6e320*/  @P2 LOP3.LUT R243, R243, 0x80000, RZ, 0xfc, !PT ;  /* 0x00080000f3f32812 */ /* 0x000fe400078efcff */
[----:B------:R-:W-:Y:S01]  /*6e330*/  ISETP.GE.AND P2, PT, R15, UR7, PT ;  /* 0x000000070f007c0c */ /* 0x000fe2000bf46270 */
[----:B------:R-:W-:Y:S01]  /*6e340*/  VIADD R15, R8, 0x11f ;  /* 0x0000011f080f7836 */ /* 0x000fe20000000000 */
[----:B------:R-:W-:Y:S01]  /*6e350*/  LOP3.LUT R243, R243, 0xfffbffff, RZ, 0xc0, !PT ;  /* 0xfffbfffff3f37812 */ /* 0x000fe200078ec0ff */
[----:B------:R-:W-:Y:S01]  /*6e360*/  ULDC.64 UR6, c[0x0][0x228] ;  /* 0x00008a0000067ab9 */ /* 0x000fe20000000a00 */
[----:B------:R-:W-:Y:S02]  /*6e370*/  ISETP.LT.AND P5, PT, R10, UR12, !P2 ;  /* 0x0000000c0a007c0c */ /* 0x000fe4000d7a1270 */
[----:B------:R-:W-:Y:S01]  /*6e380*/  ISETP.LT.AND P4, PT, R11, UR37, !P2 ;  /* 0x000000250b007c0c */ /* 0x000fe2000d781270 */
[----:B------:R-:W-:Y:S01]  /*6e390*/  ULDC UR37, c[0x0][0x228] ;  /* 0x00008a0000257ab9 */ /* 0x000fe20000000800 */
[----:B------:R-:W-:Y:S01]  /*6e3a0*/  ISETP.LT.AND P3, PT, R12, UR38, !P2 ;  /* 0x000000260c007c0c */ /* 0x000fe2000d761270 */
[----:B------:R-:W-:Y:S01]  /*6e3b0*/  ULDC UR38, c[0x0][0x228] ;  /* 0x00008a0000267ab9 */ /* 0x000fe20000000800 */
[----:B------:R-:W-:Y:S01]  /*6e3c0*/  ISETP.LT.AND P2, PT, R9, UR39, !P2 ;  /* 0x0000002709007c0c */ /* 0x000fe2000d741270 */
[----:B------:R-:W-:Y:S01]  /*6e3d0*/  ULDC UR39, c[0x0][0x228] ;  /* 0x00008a0000277ab9 */ /* 0x000fe20000000800 */
[----:B------:R-:W-:-:S02]  /*6e3e0*/  LOP3.LUT R227, R227, 0x7fffffff, RZ, 0xc0, !PT ;  /* 0x7fffffffe3e37812 */ /* 0x000fc400078ec0ff */
[----:B------:R-:W-:Y:S02]  /*6e3f0*/  LOP3.LUT R226, R226, 0x7fffffff, RZ, 0xc0, !PT ;  /* 0x7fffffffe2e27812 */ /* 0x000fe400078ec0ff */
[----:B------:R-:W-:Y:S02]  /*6e400*/  LOP3.LUT R225, R225, 0x7fffffff, RZ, 0xc0, !PT ;  /* 0x7fffffffe1e17812 */ /* 0x000fe400078ec0ff */
[----:B------:R-:W-:Y:S02]  /*6e410*/  @P5 LOP3.LUT R243, R243, 0x40000, RZ, 0xfc, !PT ;  /* 0x00040000f3f35812 */ /* 0x000fe400078efcff */
[----:B------:R-:W-:Y:S02]  /*6e420*/  LOP3.LUT R224, R224, 0x7fffffff, RZ, 0xc0, !PT ;  /* 0x7fffffffe0e07812 */ /* 0x000fe400078ec0ff */
[----:B------:R-:W-:Y:S02]  /*6e430*/  LOP3.LUT R243, R243, 0xfffdffff, RZ, 0xc0, !PT ;  /* 0xfffdfffff3f37812 */ /* 0x000fe400078ec0ff */
[----:B------:R-:W-:-:S02]  /*6e440*/  LOP3.LUT R223, R223, 0x7fffffff, RZ, 0xc0, !PT ;  /* 0x7fffffffdfdf7812 */ /* 0x000fc400078ec0ff */
[----:B------:R-:W-:-:S04]  /*6e450*/  @P4 LOP3.LUT R243, R243, 0x20000, RZ, 0xfc, !PT ;  /* 0x00020000f3f34812 */ /* 0x000fc800078efcff */
        /* <DEDUP_REMOVED lines=70> */
[----:B------:R-:W-:Y:S02]  /*6e8c0*/  LOP3.LUT R243, R243, 0xfffffffd, RZ, 0xc0, !PT ;  /* 0xfffffffdf3f37812 */ /* 0x000fe400078ec0ff */
[----:B------:R-:W-:Y:S02]  /*6e8d0*/  @P2 LOP3.LUT R242, R242, 0x80000000, RZ, 0xfc, !PT ;  /* 0x80000000f2f22812 */ /* 0x000fe400078efcff */
[----:B------:R-:W-:Y:S01]  /*6e8e0*/  ISETP.GE.AND P2, PT, R15, UR9, PT ;  /* 0x000000090f007c0c */ /* 0x000fe2000bf46270 */
[----:B------:R-:W-:Y:S01]  /*6e8f0*/  VIADD R15, R8, 0x11a ;  /* 0x0000011a080f7836 */ /* 0x000fe20000000000 */
[----:B------:R-:W-:Y:S01]  /*6e900*/  @P4 LOP3.LUT R243, R243, 0x2, RZ, 0xfc, !PT ;  /* 0x00000002f3f34812 */ /* 0x000fe200078efcff */
[----:B------:R-:W-:Y:S01]  /*6e910*/  ULDC.64 UR8, c[0x0][0x228] ;  /* 0x00008a0000087ab9 */ /* 0x000fe20000000a00 */
[----:B------:R-:W-:Y:S02]  /*6e920*/  ISETP.LT.AND P5, PT, R10, UR6, !P2 ;  /* 0x000000060a007c0c */ /* 0x000fe4000d7a1270 */
[----:B------:R-:W-:Y:S01]  /*6e930*/  ISETP.LT.AND P4, PT, R11, UR21, !P2 ;  /* 0x000000150b007c0c */ /* 0x000fe2000d781270 */
[----:B------:R-:W-:Y:S01]  /*6e940*/  ULDC UR21, c[0x0][0x228] ;  /* 0x00008a0000157ab9 */ /* 0x000fe20000000800 */
[----:B------:R-:W-:-:S02]  /*6e950*/  LOP3.LUT R242, R242, 0xbfffffff, RZ, 0xc0, !PT ;  /* 0xbffffffff2f27812 */ /* 0x000fc400078ec0ff */
[----:B------:R-:W-:-:S04]  /*6e960*/  LOP3.LUT R243, R243, 0xfffffffe, RZ, 0xc0, !PT ;  /* 0xfffffffef3f37812 */ /* 0x000fc800078ec0ff */
[----:B------:R-:W-:Y:S02]  /*6e970*/  @P3 LOP3.LUT R243, R243, 0x1, RZ, 0xfc, !PT ;  /* 0x00000001f3f33812 */ /* 0x000fe400078efcff */
[----:B------:R-:W-:Y:S01]  /*6e980*/  ISETP.LT.AND P3, PT, R12, UR49, !P2 ;  /* 0x000000310c007c0c */ /* 0x000fe2000d761270 */
[----:B------:R-:W-:Y:S01]  /*6e990*/  ULDC UR49, c[0x0][0x228] ;  /* 0x00008a0000317ab9 */ /* 0x000fe20000000800 */
[----:B------:R-:W-:Y:S02]  /*6e9a0*/  @P5 LOP3.LUT R242, R242, 0x40000000, RZ, 0xfc, !PT ;  /* 0x40000000f2f25812 */ /* 0x000fe400078efcff */
[----:B------:R-:W-:Y:S01]  /*6e9b0*/  ISETP.LT.AND P2, PT, R9, UR48, !P2 ;  /* 0x0000003009007c0c */ /* 0x000fe2000d741270 */
[----:B------:R-:W-:Y:S01]  /*6e9c0*/  ULDC UR48, c[0x0][0x228] ;  /* 0x00008a0000307ab9 */ /* 0x000fe20000000800 */
        /* <DEDUP_REMOVED lines=132> */
[----:B------:R-:W-:Y:S01]  /*6f210*/  ISETP.LT.AND P5, PT, R10, UR6, !P2 ;  /* 0x000000060a007c0c */ /* 0x000fe2000d7a1270 */
[----:B------:R-:W-:Y:S01]  /*6f220*/  ULDC UR6, c[0x0][0x228] ;  /* 0x00008a0000067ab9 */ /* 0x000fe20000000800 */
        /* <DEDUP_REMOVED lines=54> */
[----:B------:R-:W-:Y:S02]  /*6f590*/  LOP3.LUT R241, R241, 0xfffbffff, RZ, 0xc0, !PT ;  /* 0xfffbfffff1f17812 */ /* 0x000fe400078ec0ff */
[----:B------:R-:W-:Y:S02]  /*6f5a0*/  ISETP.LT.AND P5, PT, R10, UR12, !P2 ;  /* 0x0000000c0a007c0c */ /* 0x000fe4000d7a1270 */
[----:B------:R-:W-:Y:S01]  /*6f5b0*/  ISETP.LT.AND P4, PT, R11, UR6, !P2 ;  /* 0x000000060b007c0c */ /* 0x000fe2000d781270 */
[----:B------:R-:W-:Y:S01]  /*6f5c0*/  ULDC.64 UR6, c[0x0][0x228] ;  /* 0x00008a0000067ab9 */ /* 0x000fe20000000a00 */
        /* <DEDUP_REMOVED lines=201> */
[----:B------:R-:W-:-:S02]  /*70260*/  ISETP.LT.AND P3, PT, R12, UR30, !P2 ;  /* 0x0000001e0c007c0c */ /* 0x000fc4000d761270 */
[----:B------:R-:W-:Y:S01]  /*70270*/  ISETP.LT.AND P2, PT, R9, UR31, !P2 ;  /* 0x0000001f09007c0c */ /* 0x000fe2000d741270 */
[----:B------:R-:W-:-:S06]  /*70280*/  ULDC.64 UR30, c[0x0][0x228] ;  /* 0x00008a00001e7ab9 */ /* 0x000fcc0000000a00 */
        /* <DEDUP_REMOVED lines=11> */
[----:B------:R-:W-:Y:S02]  /*70340*/  ISETP.LT.AND P5, PT, R10, UR30, !P2 ;  /* 0x0000001e0a007c0c */ /* 0x000fe4000d7a1270 */
[----:B------:R-:W-:Y:S01]  /*70350*/  ISETP.LT.AND P4, PT, R11, UR17, !P2 ;  /* 0x000000110b007c0c */ /* 0x000fe2000d781270 */
[----:B------:R-:W-:Y:S01]  /*70360*/  ULDC UR17, c[0x0][0x228] ;  /* 0x00008a0000117ab9 */ /* 0x000fe20000000800 */
[----:B------:R-:W-:-:S02]  /*70370*/  ISETP.LT.AND P3, PT, R12, UR26, !P2 ;  /* 0x0000001a0c007c0c */ /* 0x000fc4000d761270 */
[----:B------:R-:W-:Y:S01]  /*70380*/  ISETP.LT.AND P2, PT, R9, UR27, !P2 ;  /* 0x0000001b09007c0c */ /* 0x000fe2000d741270 */
[----:B------:R-:W-:-:S06]  /*70390*/  ULDC.64 UR26, c[0x0][0x228] ;  /* 0x00008a00001a7ab9 */ /* 0x000fcc0000000a00 */
[----:B------:R-:W-:-:S04]  /*703a0*/  @P5 LOP3.LUT R240, R240, 0x4, RZ, 0xfc, !PT ;  /* 0x00000004f0f05812 */ /* 0x000fc800078efcff */
[----:B------:R-:W-:Y:S02]  /*703b0*/  LOP3.LUT R240, R240, 0xfffffffd, RZ, 0xc0, !PT ;  /* 0xfffffffdf0f07812 */ /* 0x000fe400078ec0ff */
[----:B------:R-:W-:Y:S02]  /*703c0*/  @P2 LOP3.LUT R239, R239, 0x80000000, RZ, 0xfc, !PT ;  /* 0x80000000efef2812 */ /* 0x000fe400078efcff */
[----:B------:R-:W-:Y:S01]  /*703d0*/  ISETP.GE.AND P2, PT, R15, UR9, PT ;  /* 0x000000090f007c0c */ /* 0x000fe2000bf46270 */
[----:B------:R-:W-:Y:S01]  /*703e0*/  VIADD R15, R8, 0x102 ;  /* 0x00000102080f7836 */ /* 0x000fe20000000000 */
[----:B------:R-:W-:Y:S01]  /*703f0*/  @P4 LOP3.LUT R240, R240, 0x2, RZ, 0xfc, !PT ;  /* 0x00000002f0f04812 */ /* 0x000fe200078efcff */
[----:B------:R-:W-:Y:S01]  /*70400*/  ULDC UR9, c[0x0][0x228] ;  /* 0x00008a0000097ab9 */ /* 0x000fe20000000800 */
[----:B------:R-:W-:Y:S02]  /*70410*/  ISETP.LT.AND P5, PT, R10, UR26, !P2 ;  /* 0x0000001a0a007c0c */ /* 0x000fe4000d7a1270 */
[----:B------:R-:W-:Y:S01]  /*70420*/  ISETP.LT.AND P4, PT, R11, UR16, !P2 ;  /* 0x000000100b007c0c */ /* 0x000fe2000d781270 */
[----:B------:R-:W-:Y:S01]  /*70430*/  ULDC UR16, c[0x0][0x228] ;  /* 0x00008a0000107ab9 */ /* 0x000fe20000000800 */
[----:B------:R-:W-:-:S02]  /*70440*/  LOP3.LUT R239, R239, 0xbfffffff, RZ, 0xc0, !PT ;  /* 0xbfffffffefef7812 */ /* 0x000fc400078ec0ff */
[----:B------:R-:W-:-:S04]  /*70450*/  LOP3.LUT R240, R240, 0xfffffffe, RZ, 0xc0, !PT ;  /* 0xfffffffef0f07812 */ /* 0x000fc800078ec0ff */
[----:B------:R-:W-:Y:S02]  /*70460*/  @P3 LOP3.LUT R240, R240, 0x1, RZ, 0xfc, !PT ;  /* 0x00000001f0f03812 */ /* 0x000fe400078efcff */
[----:B------:R-:W-:Y:S02]  /*70470*/  ISETP.LT.AND P3, PT, R12, UR34, !P2 ;  /* 0x000000220c007c0c */ /* 0x000fe4000d761270 */
[----:B------:R-:W-:Y:S02]  /*70480*/  @P5 LOP3.LUT R239, R239, 0x40000000, RZ, 0xfc, !PT ;  /* 0x40000000efef5812 */ /* 0x000fe400078efcff */
[----:B------:R-:W-:Y:S01]  /*70490*/  ISETP.LT.AND P2, PT, R9, UR35, !P2 ;  /* 0x0000002309007c0c */ /* 0x000fe2000d741270 */
[----:B------:R-:W-:Y:S01]  /*704a0*/  ULDC.64 UR34, c[0x0][0x228] ;  /* 0x00008a0000227ab9 */ /* 0x000fe20000000a00 */
        /* <DEDUP_REMOVED lines=211> */
[----:B------:R-:W-:Y:S02]  /*711e0*/  ISETP.LT.AND P4, PT, R11, UR23, !P2 ;  /* 0x000000170b007c0c */ /* 0x000fe4000d781270 */
[----:B------:R-:W-:Y:S01]  /*711f0*/  ISETP.LT.AND P3, PT, R12, UR22, !P2 ;  /* 0x000000160c007c0c */ /* 0x000fe2000d761270 */
[----:B------:R-:W-:Y:S01]  /*71200*/  ULDC.64 UR22, c[0x0][0x228] ;  /* 0x00008a0000167ab9 */ /* 0x000fe20000000a00 */
[----:B------:R-:W-:-:S07]  /*71210*/  ISETP.LT.AND P2, PT, R9, UR29, !P2 ;  /* 0x0000001d09007c0c */ /* 0x000fce000d741270 */
        /* <DEDUP_REMOVED lines=28> */
[----:B------:R-:W-:Y:S01]  /*713e0*/  ISETP.LT.AND P5, PT, R10, UR20, !P2 ;  /* 0x000000140a007c0c */ /* 0x000fe2000d7a1270 */
[----:B------:R-:W-:Y:S01]  /*713f0*/  ULDC UR20, c[0x0][0x228] ;  /* 0x00008a0000147ab9 */ /* 0x000fe20000000800 */
[----:B------:R-:W-:Y:S02]  /*71400*/  ISETP.LT.AND P4, PT, R11, UR24, !P2 ;  /* 0x000000180b007c0c */ /* 0x000fe4000d781270 */
[----:B------:R-:W-:Y:S01]  /*71410*/  ISETP.LT.AND P3, PT, R12, UR25, !P2 ;  /* 0x000000190c007c0c */ /* 0x000fe2000d761270 */
[----:B------:R-:W-:Y:S01]  /*71420*/  ULDC.64 UR24, c[0x0][0x228] ;  /* 0x00008a0000187ab9 */ /* 0x000fe20000000a00 */
        /* <DEDUP_REMOVED lines=26> */
[----:B------:R-:W-:Y:S01]  /*715d0*/  ULDC UR23, c[0x0][0x228] ;  /* 0x00008a0000177ab9 */ /* 0x000fe20000000800 */
[----:B------:R-:W-:Y:S01]  /*715e0*/  ISETP.LT.AND P5, PT, R10, UR14, !P2 ;  /* 0x0000000e0a007c0c */ /* 0x000fe2000d7a1270 */
[----:B------:R-:W-:Y:S01]  /*715f0*/  ULDC UR14, c[0x0][0x228] ;  /* 0x00008a00000e7ab9 */ /* 0x000fe20000000800 */
[----:B------:R-:W-:-:S02]  /*71600*/  ISETP.LT.AND P4, PT, R11, UR13, !P2 ;  /* 0x0000000d0b007c0c */ /* 0x000fc4000d781270 */
[----:B------:R-:W-:Y:S02]  /*71610*/  LOP3.LUT R237, R237, 0xbfffffff, RZ, 0xc0, !PT ;  /* 0xbfffffffeded7812 */ /* 0x000fe400078ec0ff */
[----:B------:R-:W-:-:S04]  /*71620*/  LOP3.LUT R238, R238, 0xfffffffe, RZ, 0xc0, !PT ;  /* 0xfffffffeeeee7812 */ /* 0x000fc800078ec0ff */
[----:B------:R-:W-:Y:S02]  /*71630*/  @P3 LOP3.LUT R238, R238, 0x1, RZ, 0xfc, !PT ;  /* 0x00000001eeee3812 */ /* 0x000fe400078efcff */
[----:B------:R-:W-:Y:S01]  /*71640*/  ISETP.LT.AND P3, PT, R12, UR12, !P2 ;  /* 0x0000000c0c007c0c */ /* 0x000fe2000d761270 */
[----:B------:R-:W-:Y:S01]  /*71650*/  ULDC.64 UR12, c[0x0][0x228] ;  /* 0x00008a00000c7ab9 */ /* 0x000fe20000000a00 */
        /* <DEDUP_REMOVED lines=14> */
[----:B------:R-:W-:Y:S02]  /*71740*/  ISETP.LT.AND P4, PT, R11, UR7, !P2 ;  /* 0x000000070b007c0c */ /* 0x000fe4000d781270 */
[----:B------:R-:W-:Y:S01]  /*71750*/  ISETP.LT.AND P3, PT, R12, UR6, !P2 ;  /* 0x000000060c007c0c */ /* 0x000fe2000d761270 */
[----:B------:R-:W-:Y:S01]  /*71760*/  ULDC.64 UR6, c[0x0][0x228] ;  /* 0x00008a0000067ab9 */ /* 0x000fe20000000a00 */
        /* <DEDUP_REMOVED lines=120> */
[----:B------:R-:W-:Y:S01]  /*71ef0*/  ISETP.LT.AND P4, PT, R11, UR30, !P2 ;  /* 0x0000001e0b007c0c */ /* 0x000fe2000d781270 */
[----:B------:R-:W-:Y:S01]  /*71f00*/  ULDC.64 UR30, c[0x0][0x228] ;  /* 0x00008a00001e7ab9 */ /* 0x000fe20000000a00 */
        /* <DEDUP_REMOVED lines=283> */
[----:B------:R-:W-:-:S02]  /*730c0*/  ISETP.LT.AND P4, PT, R11, UR14, !P2 ;  /* 0x0000000e0b007c0c */ /* 0x000fc4000d781270 */
[----:B------:R-:W-:Y:S02]  /*730d0*/  LOP3.LUT R234, R234, 0xbfffffff, RZ, 0xc0, !PT ;  /* 0xbfffffffeaea7812 */ /* 0x000fe400078ec0ff */
[----:B------:R-:W-:-:S04]  /*730e0*/  LOP3.LUT R235, R235, 0xfffffffe, RZ, 0xc0, !PT ;  /* 0xfffffffeebeb7812 */ /* 0x000fc800078ec0ff */
[----:B------:R-:W-:Y:S02]  /*730f0*/  @P3 LOP3.LUT R235, R235, 0x1, RZ, 0xfc, !PT ;  /* 0x00000001ebeb3812 */ /* 0x000fe400078efcff */
[----:B------:R-:W-:Y:S01]  /*73100*/  ISETP.LT.AND P3, PT, R12, UR15, !P2 ;  /* 0x0000000f0c007c0c */ /* 0x000fe2000d761270 */
[----:B------:R-:W-:Y:S01]  /*73110*/  ULDC.64 UR14, c[0x0][0x228] ;  /* 0x00008a00000e7ab9 */ /* 0x000fe20000000a00 */
[----:B------:R-:W-:Y:S02]  /*73120*/  @P5 LOP3.LUT R234, R234, 0x40000000, RZ, 0xfc, !PT ;  /* 0x40000000eaea5812 */ /* 0x000fe400078efcff */
[----:B------:R-:W-:Y:S02]  /*73130*/  ISETP.LT.AND P2, PT, R9, UR16, !P2 ;  /* 0x0000001009007c0c */ /* 0x000fe4000d741270 */
        /* <DEDUP_REMOVED lines=104> */
[----:B------:R-:W-:-:S02]  /*737c0*/  ISETP.LT.AND P3, PT, R12, UR31, !P2 ;  /* 0x0000001f0c007c0c */ /* 0x000fc4000d761270 */
        /* <DEDUP_REMOVED lines=317> */
[----:B------:R-:W-:-:S02]  /*74ba0*/  ISETP.LT.AND P4, PT, R11, UR19, !P2 ;  /* 0x000000130b007c0c */ /* 0x000fc4000d781270 */
[----:B------:R-:W-:Y:S02]  /*74bb0*/  LOP3.LUT R231, R231, 0xbfffffff, RZ, 0xc0, !PT ;  /* 0xbfffffffe7e77812 */ /* 0x000fe400078ec0ff */
[----:B------:R-:W-:-:S04]  /*74bc0*/  LOP3.LUT R232, R232, 0xfffffffe, RZ, 0xc0, !PT ;  /* 0xfffffffee8e87812 */ /* 0x000fc800078ec0ff */
[----:B------:R-:W-:Y:S02]  /*74bd0*/  @P3 LOP3.LUT R232, R232, 0x1, RZ, 0xfc, !PT ;  /* 0x00000001e8e83812 */ /* 0x000fe400078efcff */
[----:B------:R-:W-:Y:S01]  /*74be0*/  ISETP.LT.AND P3, PT, R12, UR24, !P2 ;  /* 0x000000180c007c0c */ /* 0x000fe2000d761270 */
[----:B------:R-:W-:Y:S01]  /*74bf0*/  ULDC UR24, c[0x0][0x228] ;  /* 0x00008a0000187ab9 */ /* 0x000fe20000000800 */
        /* <DEDUP_REMOVED lines=121> */
[----:B------:R-:W-:Y:S01]  /*75390*/  ULDC.64 UR20, c[0x0][0x228] ;  /* 0x00008a0000147ab9 */ /* 0x000fe20000000a00 */
        /* <DEDUP_REMOVED lines=849> */
[----:B------:R-:W-:Y:S01]  /*788b0*/  ULDC UR20, c[0x0][0x228] ;  /* 0x00008a0000147ab9 */ /* 0x000fe20000000800 */
[----:B------:R-:W-:Y:S01]  /*788c0*/  ISETP.LT.AND P4, PT, R12, UR18, !P2 ;  /* 0x000000120c007c0c */ /* 0x000fe2000d781270 */
[----:B------:R-:W-:-:S08]  /*788d0*/  ULDC UR18, c[0x0][0x228] ;  /* 0x00008a0000127ab9 */ /* 0x000fd00000000800 */
[----:B------:R-:W-:Y:S02]  /*788e0*/  @P3 LOP3.LUT R225, R225, 0x4, RZ, 0xfc, !PT ;  /* 0x00000004e1e13812 */ /* 0x000fe400078efcff */
[----:B------:R-:W-:Y:S01]  /*788f0*/  ISETP.LT.AND P3, PT, R9, UR61, !P2 ;  /* 0x0000003d09007c0c */ /* 0x000fe2000d761270 */
[----:B------:R-:W-:Y:S01]  /*78900*/  ULDC UR61, c[0x0][0x228] ;  /* 0x00008a00003d7ab9 */ /* 0x000fe20000000800 */
[----:B------:R-:W-:Y:S01]  /*78910*/  ISETP.GE.AND P2, PT, R16, UR21, PT ;  /* 0x0000001510007c0c */ /* 0x000fe2000bf46270 */
[----:B------:R-:W-:Y:S01]  /*78920*/  VIADD R16, R8, 0x89 ;  /* 0x0000008908107836 */ /* 0x000fe20000000000 */
[----:B------:R-:W-:-:S04]  /*78930*/  LOP3.LUT R225, R225, 0xfffffffd, RZ, 0xc0, !PT ;  /* 0xfffffffde1e17812 */ /* 0x000fc800078ec0ff */
[----:B------:R-:W-:Y:S02]  /*78940*/  @P5 LOP3.LUT R225, R225, 0x2, RZ, 0xfc, !PT ;  /* 0x00000002e1e15812 */ /* 0x000fe400078efcff */
[----:B------:R-:W-:Y:S02]  /*78950*/  ISETP.LT.AND P5, PT, R11, UR20, !P2 ;  /* 0x000000140b007c0c */ /* 0x000fe4000d7a1270 */
[----:B------:R-:W-:Y:S02]  /*78960*/  LOP3.LUT R225, R225, 0xfffffffe, RZ, 0xc0, !PT ;  /* 0xfffffffee1e17812 */ /* 0x000fe400078ec0ff */
[----:B------:R-:W-:Y:S02]  /*78970*/  @P3 LOP3.LUT R224, R224, 0x80000000, RZ, 0xfc, !PT ;  /* 0x80000000e0e03812 */ /* 0x000fe400078efcff */
[----:B------:R-:W-:Y:S02]  /*78980*/  ISETP.LT.AND P3, PT, R10, UR26, !P2 ;  /* 0x0000001a0a007c0c */ /* 0x000fe4000d761270 */
[----:B------:R-:W-:-:S02]  /*78990*/  LOP3.LUT R224, R224, 0xbfffffff, RZ, 0xc0, !PT ;  /* 0xbfffffffe0e07812 */ /* 0x000fc400078ec0ff */
[----:B------:R-:W-:Y:S02]  /*789a0*/  @P4 LOP3.LUT R225, R225, 0x1, RZ, 0xfc, !PT ;  /* 0x00000001e1e14812 */ /* 0x000fe400078efcff */
[----:B------:R-:W-:-:S07]  /*789b0*/  ISETP.LT.AND P4, PT, R12, UR18, !P2 ;  /* 0x000000120c007c0c */ /* 0x000fce000d781270 */
[----:B------:R-:W-:Y:S02]  /*789c0*/  @P3 LOP3.LUT R224, R224, 0x40000000, RZ, 0xfc, !PT ;  /* 0x40000000e0e03812 */ /* 0x000fe400078efcff */
[----:B------:R-:W-:Y:S02]  /*789d0*/  ISETP.LT.AND P3, PT, R9, UR61, !P2 ;  /* 0x0000003d09007c0c */ /* 0x000fe4000d761270 */
[----:B------:R-:W-:Y:S02]  /*789e0*/  LOP3.LUT R224, R224, 0xdfffffff, RZ, 0xc0, !PT ;  /* 0xdfffffffe0e07812 */ /* 0x000fe400078ec0ff */
[----:B------:R-:W-:Y:S01]  /*789f0*/  ISETP.GE.AND P2, PT, R15, UR23, PT ;  /* 0x000000170f007c0c */ /* 0x000fe2000bf46270 */
[----:B------:R-:W-:Y:S01]  /*78a00*/  VIADD R15, R8, 0x88 ;  /* 0x00000088080f7836 */ /* 0x000fe20000000000 */
        /* <DEDUP_REMOVED lines=8> */
[----:B------:R-:W-:-:S11]  /*78a90*/  LOP3.LUT R224, R224, 0xfbffffff, RZ, 0xc0, !PT ;  /* 0xfbffffffe0e07812 */ /* 0x000fd600078ec0ff */
        /* <DEDUP_REMOVED lines=86> */
[----:B------:R-:W-:Y:S02]  /*79000*/  ISETP.GE.AND P2, PT, R16, UR37, PT ;  /* 0x0000002510007c0c */ /* 0x000fe4000bf46270 */
        /* <DEDUP_REMOVED lines=22> */
[----:B------:R-:W-:-:S04]  /*79170*/  @P5 LOP3.LUT R223, R223, 0x4000000, RZ, 0xfc, !PT ;  /* 0x04000000dfdf5812 */ /* 0x000fc800078efcff */
[----:B------:R-:W-:-:S04]  /*79180*/  LOP3.LUT R223, R223, 0xfeffffff, RZ, 0xc0, !PT ;  /* 0xfeffffffdfdf7812 */ /* 0x000fc800078ec0ff */
[----:B------:R-:W-:-:S04]  /*79190*/  LOP3.LUT R223, R223, 0xfdffffff, RZ, 0xc0, !PT ;  /* 0xfdffffffdfdf7812 */ /* 0x000fc800078ec0ff */
[----:B------:R-:W-:-:S04]  /*791a0*/  @P4 LOP3.LUT R223, R223, 0x2000000, RZ, 0xfc, !PT ;  /* 0x02000000dfdf4812 */ /* 0x000fc800078efcff */
[----:B------:R-:W-:Y:S01]  /*791b0*/  @P3 LOP3.LUT R223, R223, 0x1000000, RZ, 0xfc, !PT ;  /* 0x01000000dfdf3812 */ /* 0x000fe200078efcff */
[----:B------:R-:W4:Y:S01]  /*791c0*/  LDL.LU R186, [R1+0x1678] ;  /* 0x0016780001ba7983 */ /* 0x000f220000300800 */
[----:B------:R-:W-:Y:S01]  /*791d0*/  ULDC UR5, c[0x0][0x248] ;  /* 0x0000920000057ab9 */ /* 0x000fe20000000800 */
[----:B------:R-:W-:Y:S01]  /*791e0*/  ULDC UR12, c[0x0][0x228] ;  /* 0x00008a00000c7ab9 */ /* 0x000fe20000000800 */
[----:B------:R-:W-:Y:S01]  /*791f0*/  ULDC UR16, c[0x0][0x228] ;  /* 0x00008a0000107ab9 */ /* 0x000fe20000000800 */
        /* <DEDUP_REMOVED lines=81> */
[----:B------:R-:W-:Y:S04]  /*79710*/  STL [R1+0x51e0], R30 ;  /* 0x0051e01e01007387 */ /* 0x000fe80000100800 */
[----:B--2---:R-:W-:Y:S04]  /*79720*/  STL [R1+0x51dc], R29 ;  /* 0x0051dc1d01007387 */ /* 0x004fe80000100800 */
[----:B---3--:R-:W-:Y:S04]  /*79730*/  STL [R1+0x51d8], R28 ;  /* 0x0051d81c01007387 */ /* 0x008fe80000100800 */
[----:B------:R-:W-:Y:S04]  /*79740*/  STL [R1+0x51d4], R27 ;  /* 0x0051d41b01007387 */ /* 0x000fe80000100800 */
[----:B------:R-:W-:Y:S04]  /*79750*/  STL [R1+0x51d0], R26 ;  /* 0x0051d01a01007387 */ /* 0x000fe80000100800 */
[----:B------:R-:W-:Y:S04]  /*79760*/  STL [R1+0x51cc], R25 ;  /* 0x0051cc1901007387 */ /* 0x000fe80000100800 */
[----:B------:R4:W-:Y:S02]  /*79770*/  STL [R1+0x51c8], R24 ;  /* 0x0051c81801007387 */ /* 0x0009e40000100800 */
[----:B----4-:R-:W-:Y:S01]  /*79780*/  F2FP.SATFINITE.E4M3.F32.PACK_AB_MERGE_C R24, R185, R186, RZ ;  /* 0x000000bab918723e */ /* 0x010fe200048070ff */
[----:B------:R-:W-:-:S04]  /*79790*/  IMAD.MOV.U32 R185, RZ, RZ, R184 ;  /* 0x000000ffffb97224 */ /* 0x000fc800078e00b8 */
[----:B------:R0:W-:Y:S01]  /*797a0*/  STL [R1+0x4cb4], R24 ;  /* 0x004cb41801007387 */ /* 0x0001e20000100800 */
        /* <DEDUP_REMOVED lines=14> */
[----:B------:R-:W-:-:S05]  /*79890*/  SHF.R.S32.HI R154, RZ, 0x1f, R153 ;  /* 0x0000001fff9a7819 */ /* 0x000fca0000011499 */
[----:B------:R-:W-:-:S05]  /*798a0*/  IMAD.X R25, R154, 0x1, R13, P3 ;  /* 0x000000019a197824 */ /* 0x000fca00018e060d */
[----:B------:R0:W-:Y:S04]  /*798b0*/  STL.64 [R1+0x3190], R24 ;  /* 0x0031901801007387 */ /* 0x0001e80000100a00 */
[----:B------:R-:W0:Y:S04]  /*798c0*/  LDL.LU R187, [R1+0x1680] ;  /* 0x0016800001bb7983 */ /* 0x000e280000300800 */
[----:B------:R-:W0:Y:S02]  /*798d0*/  LDL.LU R186, [R1+0x1684] ;  /* 0x0016840001ba7983 */ /* 0x000e240000300800 */
[----:B0-----:R-:W-:-:S05]  /*798e0*/  F2FP.SATFINITE.E4M3.F32.PACK_AB_MERGE_C R24, R186, R187, RZ ;  /* 0x000000bbba18723e */ /* 0x001fca00048070ff */
[----:B------:R0:W-:Y:S04]  /*798f0*/  STL [R1+0x4c2c], R24 ;  /* 0x004c2c1801007387 */ /* 0x0001e80000100800 */
[----:B------:R-:W0:Y:S04]  /*79900*/  LDL.LU R187, [R1+0x1688] ;  /* 0x0016880001bb7983 */ /* 0x000e280000300800 */
[----:B------:R-:W0:Y:S02]  /*79910*/  LDL.LU R186, [R1+0x168c] ;  /* 0x00168c0001ba7983 */ /* 0x000e240000300800 */
[----:B0-----:R-:W-:-:S05]  /*79920*/  F2FP.SATFINITE.E4M3.F32.PACK_AB_MERGE_C R24, R186, R187, RZ ;  /* 0x000000bbba18723e */ /* 0x001fca00048070ff */
[----:B------:R0:W-:Y:S02]  /*79930*/  STL [R1+0x4c48], R24 ;  /* 0x004c481801007387 */ /* 0x0001e40000100800 */
[----:B0-----:R-:W-:-:S05]  /*79940*/  IADD3 R24, P3, R153, R0, RZ ;  /* 0x0000000099187210 */ /* 0x001fca0007f7e0ff */
        /* <DEDUP_REMOVED lines=25> */
[----:B------:R-:W0:Y:S01]  /*79ae0*/  LDL.LU R186, [R1+0x16b4] ;  /* 0x0016b40001ba7983 */ /* 0x000e220000300800 */
[----:B------:R-:W-:Y:S01]  /*79af0*/  VIADD R153, R153, UR5 ;  /* 0x0000000599997c36 */ /* 0x000fe20008000000 */
[----:B------:R-:W-:-:S04]  /*79b00*/  ULDC UR5, c[0x0][0x248] ;  /* 0x0000920000057ab9 */ /* 0x000fc80000000800 */
[----:B------:R-:W-:Y:S02]  /*79b10*/  SHF.R.S32.HI R154, RZ, 0x1f, R153 ;  /* 0x0000001fff9a7819 */ /* 0x000fe40000011499 */
[----:B0-----:R-:W-:Y:S01]  /*79b20*/  F2FP.SATFINITE.E4M3.F32.PACK_AB_MERGE_C R24, R186, R187, RZ ;  /* 0x000000bbba18723e */ /* 0x001fe200048070ff */
[----:B------:R-:W-:Y:S02]  /*79b30*/  IMAD.MOV.U32 R187, RZ, RZ, R185 ;  /* 0x000000ffffbb7224 */ /* 0x000fe400078e00b9 */
[----:B------:R-:W-:Y:S02]  /*79b40*/  IMAD.MOV.U32 R186, RZ, RZ, R184 ;  /* 0x000000ffffba7224 */ /* 0x000fe400078e00b8 */
[----:B------:R-:W-:Y:S01]  /*79b50*/  IMAD.MOV.U32 R185, RZ, RZ, R183 ;  /* 0x000000ffffb97224 */ /* 0x000fe200078e00b7 */
[----:B------:R0:W-:Y:S01]  /*79b60*/  STL [R1+0x4b50], R24 ;  /* 0x004b501801007387 */ /* 0x0001e20000100800 */
[----:B------:R-:W-:Y:S02]  /*79b70*/  IMAD.MOV.U32 R184, RZ, RZ, R182 ;  /* 0x000000ffffb87224 */ /* 0x000fe400078e00b6 */
[----:B------:R-:W-:-:S02]  /*79b80*/  IMAD.MOV.U32 R183, RZ, RZ, R181 ;  /* 0x000000ffffb77224 */ /* 0x000fc400078e00b5 */
[----:B------:R-:W-:Y:S02]  /*79b90*/  IMAD.MOV.U32 R182, RZ, RZ, R180 ;  /* 0x000000ffffb67224 */ /* 0x000fe400078e00b4 */
[----:B------:R-:W-:Y:S02]  /*79ba0*/  IMAD.MOV.U32 R181, RZ, RZ, R179 ;  /* 0x000000ffffb57224 */ /* 0x000fe400078e00b3 */
[----:B------:R-:W-:Y:S01]  /*79bb0*/  IMAD.MOV.U32 R180, RZ, RZ, R178 ;  /* 0x000000ffffb47224 */ /* 0x000fe200078e00b2 */
[----:B0-----:R-:W-:Y:S01]  /*79bc0*/  F2FP.SATFINITE.E4M3.F32.PACK_AB_MERGE_C R24, R186, R187, RZ ;  /* 0x000000bbba18723e */ /* 0x001fe200048070ff */
[----:B------:R-:W-:Y:S02]  /*79bd0*/  IMAD.MOV.U32 R179, RZ, RZ, R169 ;  /* 0x000000ffffb37224 */ /* 0x000fe400078e00a9 */
[----:B------:R-:W-:Y:S02]  /*79be0*/  IMAD.MOV.U32 R178, RZ, RZ, R168 ;  /* 0x000000ffffb27224 */ /* 0x000fe400078e00a8 */
[----:B------:R-:W-:-:S02]  /*79bf0*/  IMAD.MOV.U32 R169, RZ, RZ, R167 ;  /* 0x000000ffffa97224 */ /* 0x000fc400078e00a7 */
[----:B------:R-:W-:Y:S02]  /*79c00*/  IMAD.MOV.U32 R168, RZ, RZ, R166 ;  /* 0x000000ffffa87224 */ /* 0x000fe400078e00a6 */
[----:B------:R-:W-:Y:S02]  /*79c10*/  IMAD.MOV.U32 R167, RZ, RZ, R165 ;  /* 0x000000ffffa77224 */ /* 0x000fe400078e00a5 */
[----:B------:R-:W-:Y:S01]  /*79c20*/  IMAD.MOV.U32 R166, RZ, RZ, R163 ;  /* 0x000000ffffa67224 */ /* 0x000fe200078e00a3 */
[----:B------:R-:W2:Y:S04]  /*79c30*/  LDL.LU R165, [R1+0x17c0] ;  /* 0x0017c00001a57983 */ /* 0x000ea80000300800 */
[----:B------:R-:W3:Y:S04]  /*79c40*/  LDL.LU R163, [R1+0x17c4] ;  /* 0x0017c40001a37983 */ /* 0x000ee80000300800 */
        /* <DEDUP_REMOVED lines=45> */
[----:B------:R0:W-:Y:S01]  /*79f20*/  STL [R1+0x4a04], R24 ;  /* 0x004a041801007387 */ /* 0x0001e20000100800 */
[----:B------:R-:W-:Y:S02]  /*79f30*/  IMAD.MOV.U32 R185, RZ, RZ, R181 ;  /* 0x000000ffffb97224 */ /* 0x000fe400078e00b5 */
[----:B------:R-:W-:-:S02]  /*79f40*/  IMAD.MOV.U32 R184, RZ, RZ, R180 ;  /* 0x000000ffffb87224 */ /* 0x000fc400078e00b4 */
[----:B------:R-:W-:Y:S02]  /*79f50*/  IMAD.MOV.U32 R181, RZ, RZ, R179 ;  /* 0x000000ffffb57224 */ /* 0x000fe400078e00b3 */
[----:B------:R-:W-:Y:S01]  /*79f60*/  IMAD.MOV.U32 R180, RZ, RZ, R178 ;  /* 0x000000ffffb47224 */ /* 0x000fe200078e00b2 */
[----:B------:R-:W4:Y:S01]  /*79f70*/  LDL.LU R179, [R1+0x1750] ;  /* 0x0017500001b37983 */ /* 0x000f220000300800 */
[----:B0-----:R-:W-:-:S03]  /*79f80*/  F2FP.SATFINITE.E4M3.F32.PACK_AB_MERGE_C R24, R186, R187, RZ ;  /* 0x000000bbba18723e */ /* 0x001fc600048070ff */
[----:B------:R-:W2:Y:S04]  /*79f90*/  LDL.LU R178, [R1+0x1754] ;  /* 0x0017540001b27983 */ /* 0x000ea80000300800 */
        /* <DEDUP_REMOVED lines=28> */
[----:B0-----:R-:W-:Y:S01]  /*7a160*/  F2FP.SATFINITE.E4M3.F32.PACK_AB_MERGE_C R24, R186, R187, RZ ;  /* 0x000000bbba18723e */ /* 0x001fe200048070ff */
[----:B------:R-:W-:-:S02]  /*7a170*/  IMAD.MOV.U32 R187, RZ, RZ, R185 ;  /* 0x000000ffffbb7224 */ /* 0x000fc400078e00b9 */
[----:B------:R-:W-:Y:S02]  /*7a180*/  IMAD.MOV.U32 R186, RZ, RZ, R184 ;  /* 0x000000ffffba7224 */ /* 0x000fe400078e00b8 */
[----:B------:R-:W-:Y:S01]  /*7a190*/  IMAD.MOV.U32 R185, RZ, RZ, R181 ;  /* 0x000000ffffb97224 */ /* 0x000fe200078e00b5 */
[----:B------:R0:W-:Y:S01]  /*7a1a0*/  STL [R1+0x4938], R24 ;  /* 0x0049381801007387 */ /* 0x0001e20000100800 */
[----:B------:R-:W-:Y:S02]  /*7a1b0*/  IMAD.MOV.U32 R184, RZ, RZ, R180 ;  /* 0x000000ffffb87224 */ /* 0x000fe400078e00b4 */
[----:B----4-:R-:W-:Y:S02]  /*7a1c0*/  IMAD.MOV.U32 R181, RZ, RZ, R179 ;  /* 0x000000ffffb57224 */ /* 0x010fe400078e00b3 */
[----:B--2---:R-:W-:Y:S01]  /*7a1d0*/  IMAD.MOV.U32 R180, RZ, RZ, R178 ;  /* 0x000000ffffb47224 */ /* 0x004fe200078e00b2 */
[----:B------:R-:W2:Y:S04]  /*7a1e0*/  LDL.LU R179, [R1+0x1758] ;  /* 0x0017580001b37983 */ /* 0x000ea80000300800 */
[----:B------:R-:W4:Y:S01]  /*7a1f0*/  LDL.LU R178, [R1+0x175c] ;  /* 0x00175c0001b27983 */ /* 0x000f220000300800 */
[C---:B0-----:R-:W-:Y:S01]  /*7a200*/  IADD3 R24, P3, R153.reuse, R4, RZ ;  /* 0x0000000499187210 */ /* 0x041fe20007f7e0ff */
[----:B------:R-:W-:Y:S01]  /*7a210*/  VIADD R153, R153, UR5 ;  /* 0x0000000599997c36 */ /* 0x000fe20008000000 */
[----:B------:R-:W-:-:S03]  /*7a220*/  ULDC UR5, c[0x0][0x248] ;  /* 0x0000920000057ab9 */ /* 0x000fc60000000800 */
[----:B------:R-:W-:-:S05]  /*7a230*/  IMAD.X R25, R154, 0x1, R3, P3 ;  /* 0x000000019a197824 */ /* 0x000fca00018e0603 */
[----:B------:R0:W-:Y:S02]  /*7a240*/  STL.64 [R1+0x30f0], R24 ;  /* 0x0030f01801007387 */ /* 0x0001e40000100a00 */
[----:B0-----:R-:W-:Y:S02]  /*7a250*/  F2FP.SATFINITE.E4M3.F32.PACK_AB_MERGE_C R25, R186, R187, RZ ;  /* 0x000000bbba19723e */ /* 0x001fe400048070ff */
[----:B------:R-:W-:Y:S01]  /*7a260*/  F2FP.SATFINITE.E4M3.F32.PACK_AB_MERGE_C R24, R184, R185, RZ ;  /* 0x000000b9b818723e */ /* 0x000fe200048070ff */
[----:B------:R-:W-:Y:S02]  /*7a270*/  IMAD.MOV.U32 R185, RZ, RZ, R171 ;  /* 0x000000ffffb97224 */ /* 0x000fe400078e00ab */
[----:B------:R-:W-:Y:S01]  /*7a280*/  STL [R1+0x4954], R25 ;  /* 0x0049541901007387 */ /* 0x000fe20000100800 */
[----:B------:R-:W-:-:S03]  /*7a290*/  IMAD.MOV.U32 R184, RZ, RZ, R170 ;  /* 0x000000ffffb87224 */ /* 0x000fc600078e00aa */
[----:B------:R0:W-:Y:S02]  /*7a2a0*/  STL [R1+0x48f0], R24 ;  /* 0x0048f01801007387 */ /* 0x0001e40000100800 */
[----:B0-----:R-:W-:-:S05]  /*7a2b0*/  F2FP.SATFINITE.E4M3.F32.PACK_AB_MERGE_C R24, R182, R183, RZ ;  /* 0x000000b7b618723e */ /* 0x001fca00048070ff */
[----:B------:R0:W-:Y:S04]  /*7a2c0*/  STL [R1+0x4904], R24 ;  /* 0x0049041801007387 */ /* 0x0001e80000100800 */
[----:B------:R-:W3:Y:S04]  /*7a2d0*/  LDL.LU R171, [R1+0x1748] ;  /* 0x0017480001ab7983 */ /* 0x000ee80000300800 */
[----:B------:R-:W3:Y:S01]  /*7a2e0*/  LDL.LU R170, [R1+0x174c] ;  /* 0x00174c0001aa7983 */ /* 0x000ee20000300800 */
[----:B------:R-:W-:Y:S01]  /*7a2f0*/  IMAD.MOV.U32 R183, RZ, RZ, R181 ;  /* 0x000000ffffb77224 */ /* 0x000fe200078e00b5 */
[----:B------:R-:W-:Y:S01]  /*7a300*/  SHF.R.S32.HI R154, RZ, 0x1f, R153 ;  /* 0x0000001fff9a7819 */ /* 0x000fe20000011499 */
[----:B------:R-:W-:Y:S01]  /*7a310*/  IMAD.MOV.U32 R182, RZ, RZ, R180 ;  /* 0x000000ffffb67224 */ /* 0x000fe200078e00b4 */
[----:B0-----:R-:W-:-:S05]  /*7a320*/  IADD3 R24, P3, R153, R2, RZ ;  /* 0x0000000299187210 */ /* 0x001fca0007f7e0ff */
[----:B------:R-:W-:Y:S02]  /*7a330*/  IMAD.X R25, R154, 0x1, R13, P3 ;  /* 0x000000019a197824 */ /* 0x000fe400018e060d */
[----:B--2---:R-:W-:Y:S02]  /*7a340*/  IMAD.MOV.U32 R181, RZ, RZ, R179 ;  /* 0x000000ffffb57224 */ /* 0x004fe400078e00b3 */
[----:B------:R-:W2:Y:S01]  /*7a350*/  LDL.LU R179, [R1+0x1760] ;  /* 0x0017600001b37983 */ /* 0x000ea20000300800 */
[----:B----4-:R-:W-:-:S03]  /*7a360*/  IMAD.MOV.U32 R180, RZ, RZ, R178 ;  /* 0x000000ffffb47224 */ /* 0x010fc600078e00b2 */
[----:B------:R-:W2:Y:S04]  /*7a370*/  LDL.LU R178, [R1+0x1764] ;  /* 0x0017640001b27983 */ /* 0x000ea80000300800 */
[----:B------:R0:W-:Y:S02]  /*7a380*/  STL.64 [R1+0x30d0], R24 ;  /* 0x0030d01801007387 */ /* 0x0001e40000100a00 */
[----:B0-----:R-:W-:-:S05]  /*7a390*/  F2FP.SATFINITE.E4M3.F32.PACK_AB_MERGE_C R25, R184, R185, RZ ;  /* 0x000000b9b819723e */ /* 0x001fca00048070ff */
[----:B------:R-:W-:Y:S01]  /*7a3a0*/  STL [R1+0x48c4], R25 ;  /* 0x0048c41901007387 */ /* 0x000fe20000100800 */
[----:B------:R-:W-:Y:S02]  /*7a3b0*/  F2FP.SATFINITE.E4M3.F32.PACK_AB_MERGE_C R27, R182, R183, RZ ;  /* 0x000000b7b61b723e */ /* 0x000fe400048070ff */
[----:B---3--:R-:W-:-:S05]  /*7a3c0*/  F2FP.SATFINITE.E4M3.F32.PACK_AB_MERGE_C R24, R170, R171, RZ ;  /* 0x000000abaa18723e */ /* 0x008fca00048070ff */
[----:B------:R0:W-:Y:S01]  /*7a3d0*/  STL [R1+0x48d0], R24 ;  /* 0x0048d01801007387 */ /* 0x0001e20000100800 */
[----:B------:R-:W-:Y:S01]  /*7a3e0*/  IMAD.MOV.U32 R171, RZ, RZ, R169 ;  /* 0x000000ffffab7224 */ /* 0x000fe200078e00a9 */
[----:B0-----:R-:W-:Y:S01]  /*7a3f0*/  IADD3 R24, P3, R153, R0, RZ ;  /* 0x0000000099187210 */ /* 0x001fe20007f7e0ff */
[----:B------:R-:W-:Y:S02]  /*7a400*/  IMAD.MOV.U32 R169, RZ, RZ, R167 ;  /* 0x000000ffffa97224 */ /* 0x000fe400078e00a7 */
[----:B------:R-:W-:Y:S01]  /*7a410*/  IMAD.MOV.U32 R170, RZ, RZ, R168 ;  /* 0x000000ffffaa7224 */ /* 0x000fe200078e00a8 */
[----:B------:R-:W3:Y:S01]  /*7a420*/  LDL.LU R167, [R1+0x1788] ;  /* 0x0017880001a77983 */ /* 0x000ee20000300800 */
[----:B------:R-:W-:Y:S02]  /*7a430*/  IMAD.X R25, R154, 0x1, R7, P3 ;  /* 0x000000019a197824 */ /* 0x000fe400018e0607 */
[----:B------:R-:W-:-:S03]  /*7a440*/  IMAD.MOV.U32 R168, RZ, RZ, R166 ;  /* 0x000000ffffa87224 */ /* 0x000fc600078e00a6 */
[----:B------:R0:W-:Y:S04]  /*7a450*/  STL.64 [R1+0x30c0], R24 ;  /* 0x0030c01801007387 */ /* 0x0001e80000100a00 */
[----:B------:R-:W3:Y:S01]  /*7a460*/  LDL.LU R166, [R1+0x178c] ;  /* 0x00178c0001a67983 */ /* 0x000ee20000300800 */
[----:B------:R-:W-:Y:S02]  /*7a470*/  F2FP.SATFINITE.E4M3.F32.PACK_AB_MERGE_C R26, R180, R181, RZ ;  /* 0x000000b5b41a723e */ /* 0x000fe400048070ff */
[----:B0-----:R-:W-:Y:S01]  /*7a480*/  IADD3 R24, P3, R153, R6, RZ ;  /* 0x0000000699187210 */ /* 0x001fe20007f7e0ff */
[----:B------:R-:W-:Y:S04]  /*7a490*/  STL [R1+0x48b4], R27 ;  /* 0x0048b41b01007387 */ /* 0x000fe80000100800 */
[----:B------:R-:W-:Y:S01]  /*7a4a0*/  IMAD.X R25, R154, 0x1, R5, P3 ;  /* 0x000000019a197824 */ /* 0x000fe200018e0605 */
[----:B------:R-:W-:Y:S04]  /*7a4b0*/  STL [R1+0x48bc], R26 ;  /* 0x0048bc1a01007387 */ /* 0x000fe80000100800 */
[----:B------:R2:W-:Y:S02]  /*7a4c0*/  STL.64 [R1+0x30b8], R24 ;  /* 0x0030b81801007387 */ /* 0x0005e40000100a00 */
[----:B--2---:R-:W-:-:S05]  /*7a4d0*/  F2FP.SATFINITE.E4M3.F32.PACK_AB_MERGE_C R24, R178, R179, RZ ;  /* 0x000000b3b218723e */ /* 0x004fca00048070ff */
[----:B------:R0:W-:Y:S02]  /*7a4e0*/  STL [R1+0x4884], R24 ;  /* 0x0048841801007387 */ /* 0x0001e40000100800 */
[----:B0-----:R-:W-:-:S05]  /*7a4f0*/  IADD3 R24, P3, R153, R4, RZ ;  /* 0x0000000499187210 */ /* 0x001fca0007f7e0ff */
[----:B------:R-:W-:-:S05]  /*7a500*/  IMAD.X R25, R154, 0x1, R3, P3 ;  /* 0x000000019a197824 */ /* 0x000fca00018e0603 */
[----:B------:R0:W-:Y:S02]  /*7a510*/  STL.64 [R1+0x30b0], R24 ;  /* 0x0030b01801007387 */ /* 0x0001e40000100a00 */
[----:B0-----:R-:W-:Y:S02]  /*7a520*/  F2FP.SATFINITE.E4M3.F32.PACK_AB_MERGE_C R25, R176, R177, RZ ;  /* 0x000000b1b019723e */ /* 0x001fe400048070ff */
[----:B------:R-:W-:Y:S02]  /*7a530*/  F2FP.SATFINITE.E4M3.F32.PACK_AB_MERGE_C R24, R172, R173, RZ ;  /* 0x000000adac18723e */ /* 0x000fe400048070ff */
[----:B------:R-:W2:Y:S04]  /*7a540*/  LDL.LU R173, [R1+0x17a0] ;  /* 0x0017a00001ad7983 */ /* 0x000ea80000300800 */
[----:B------:R-:W-:Y:S04]  /*7a550*/  STL [R1+0x488c], R25 ;  /* 0x00488c1901007387 */ /* 0x000fe80000100800 */
[----:B------:R-:W2:Y:S01]  /*7a560*/  LDL.LU R172, [R1+0x17a4] ;  /* 0x0017a40001ac7983 */ /* 0x000ea20000300800 */
[----:B------:R-:W-:Y:S01]  /*7a570*/  VIADD R153, R153, UR5 ;  /* 0x0000000599997c36 */ /* 0x000fe20008000000 */
[----:B------:R-:W-:-:S02]  /*7a580*/  ULDC UR5, c[0x0][0x248] ;  /* 0x0000920000057ab9 */ /* 0x000fc40000000800 */
[----:B------:R0:W-:Y:S02]  /*7a590*/  STL [R1+0x4854], R24 ;  /* 0x0048541801007387 */ /* 0x0001e40000100800 */
[----:B------:R-:W-:Y:S02]  /*7a5a0*/  SHF.R.S32.HI R154, RZ, 0x1f, R153 ;  /* 0x0000001fff9a7819 */ /* 0x000fe40000011499 */
[----:B0-----:R-:W-:-:S05]  /*7a5b0*/  F2FP.SATFINITE.E4M3.F32.PACK_AB_MERGE_C R24, R170, R171, RZ ;  /* 0x000000abaa18723e */ /* 0x001fca00048070ff */
[----:B------:R0:W-:Y:S02]  /*7a5c0*/  STL [R1+0x4868], R24 ;  /* 0x0048681801007387 */ /* 0x0001e40000100800 */
[----:B0-----:R-:W-:-:S05]  /*7a5d0*/  IADD3 R24, P3, R153, R2, RZ ;  /* 0x0000000299187210 */ /* 0x001fca0007f7e0ff */
[----:B------:R-:W-:-:S05]  /*7a5e0*/  IMAD.X R25, R154, 0x1, R13, P3 ;  /* 0x000000019a197824 */ /* 0x000fca00018e060d */
[----:B------:R0:W-:Y:S02]  /*7a5f0*/  STL.64 [R1+0x3090], R24 ;  /* 0x0030901801007387 */ /* 0x0001e40000100a00 */
[----:B0-----:R-:W-:Y:S02]  /*7a600*/  F2FP.SATFINITE.E4M3.F32.PACK_AB_MERGE_C R25, R168, R169, RZ ;  /* 0x000000a9a819723e */ /* 0x001fe400048070ff */
[----:B---3--:R-:W-:-:S03]  /*7a610*/  F2FP.SATFINITE.E4M3.F32.PACK_AB_MERGE_C R24, R166, R167, RZ ;  /* 0x000000a7a618723e */ /* 0x008fc600048070ff */
[----:B------:R-:W-:Y:S04]  /*7a620*/  STL [R1+0x483c], R25 ;  /* 0x00483c1901007387 */ /* 0x000fe80000100800 */
[----:B------:R0:W-:Y:S04]  /*7a630*/  STL [R1+0x4840], R24 ;  /* 0x0048401801007387 */ /* 0x0001e80000100800 */
[----:B------:R-:W3:Y:S04]  /*7a640*/  LDL.LU R169, [R1+0x17c8] ;  /* 0x0017c80001a97983 */ /* 0x000ee80000300800 */
[----:B------:R-:W3:Y:S01]  /*7a650*/  LDL.LU R168, [R1+0x17cc] ;  /* 0x0017cc0001a87983 */ /* 0x000ee20000300800 */
[----:B0-----:R-:W-:Y:S01]  /*7a660*/  IADD3 R24, P3, R153, R0, RZ ;  /* 0x0000000099187210 */ /* 0x001fe20007f7e0ff */
[----:B------:R-:W-:-:S02]  /*7a670*/  IMAD.MOV.U32 R171, RZ, RZ, R165 ;  /* 0x000000ffffab7224 */ /* 0x000fc400078e00a5 */
[----:B------:R-:W4:Y:S01]  /*7a680*/  LDL.LU R167, [R1+0x17d0] ;  /* 0x0017d00001a77983 */ /* 0x000f220000300800 */
[----:B------:R-:W-:Y:S02]  /*7a690*/  IMAD.MOV.U32 R170, RZ, RZ, R163 ;  /* 0x000000ffffaa7224 */ /* 0x000fe400078e00a3 */
[----:B------:R-:W-:Y:S01]  /*7a6a0*/  IMAD.X R25, R154, 0x1, R7, P3 ;  /* 0x000000019a197824 */ /* 0x000fe200018e0607 */
[----:B------:R-:W4:Y:S04]  /*7a6b0*/  LDL.LU R166, [R1+0x17d4] ;  /* 0x0017d40001a67983 */ /* 0x000f280000300800 */
[----:B------:R-:W4:Y:S04]  /*7a6c0*/  LDL.LU R165, [R1+0x17d8] ;  /* 0x0017d80001a57983 */ /* 0x000f280000300800 */
[----:B------:R-:W4:Y:S04]  /*7a6d0*/  LDL.LU R163, [R1+0x17dc] ;  /* 0x0017dc0001a37983 */ /* 0x000f280000300800 */
[----:B------:R0:W-:Y:S02]  /*7a6e0*/  STL.64 [R1+0x3080], R24 ;  /* 0x0030801801007387 */ /* 0x0001e40000100a00 */
[----:B0-----:R-:W-:-:S02]  /*7a6f0*/  F2FP.SATFINITE.E4M3.F32.PACK_AB_MERGE_C R25, R174, R175, RZ ;  /* 0x000000afae19723e */ /* 0x001fc400048070ff */
[----:B------:R-:W-:Y:S02]  /*7a700*/  F2FP.SATFINITE.E4M3.F32.PACK_AB_MERGE_C R24, R162, R164, RZ ;  /* 0x000000a4a218723e */ /* 0x000fe400048070ff */
[----:B------:R-:W4:Y:S04]  /*7a710*/  LDL.LU R164, [R1+0x17e0] ;  /* 0x0017e00001a47983 */ /* 0x000f280000300800 */
[----:B------:R-:W-:Y:S04]  /*7a720*/  STL [R1+0x480c], R25 ;  /* 0x00480c1901007387 */ /* 0x000fe80000100800 */
[----:B------:R-:W4:Y:S04]  /*7a730*/  LDL.LU R162, [R1+0x17e4] ;  /* 0x0017e40001a27983 */ /* 0x000f280000300800 */
[----:B------:R0:W-:Y:S02]  /*7a740*/  STL [R1+0x4814], R24 ;  /* 0x0048141801007387 */ /* 0x0001e40000100800 */
[----:B0-----:R-:W-:-:S05]  /*7a750*/  IADD3 R24, P3, R153, R6, RZ ;  /* 0x0000000699187210 */ /* 0x001fca0007f7e0ff */
[----:B------:R-:W-:-:S05]  /*7a760*/  IMAD.X R25, R154, 0x1, R5, P3 ;  /* 0x000000019a197824 */ /* 0x000fca00018e0605 */
[----:B------:R0:W-:Y:S02]  /*7a770*/  STL.64 [R1+0x3078], R24 ;  /* 0x0030781801007387 */ /* 0x0001e40000100a00 */
[----:B0-----:R-:W-:-:S05]  /*7a780*/  IADD3 R24, P3, R153, R4, RZ ;  /* 0x0000000499187210 */ /* 0x001fca0007f7e0ff */
[----:B------:R-:W-:Y:S01]  /*7a790*/  IMAD.X R25, R154, 0x1, R3, P3 ;  /* 0x000000019a197824 */ /* 0x000fe200018e0603 */
[----:B--2---:R-:W-:-:S05]  /*7a7a0*/  F2FP.SATFINITE.E4M3.F32.PACK_AB_MERGE_C R26, R172, R173, RZ ;  /* 0x000000adac1a723e */ /* 0x004fca00048070ff */
[----:B------:R-:W-:Y:S04]  /*7a7b0*/  STL [R1+0x47dc], R26 ;  /* 0x0047dc1a01007387 */ /* 0x000fe80000100800 */
[----:B------:R0:W-:Y:S02]  /*7a7c0*/  STL.64 [R1+0x3070], R24 ;  /* 0x0030701801007387 */ /* 0x0001e40000100a00 */
[----:B0-----:R-:W-:Y:S02]  /*7a7d0*/  F2FP.SATFINITE.E4M3.F32.PACK_AB_MERGE_C R25, R160, R161, RZ ;  /* 0x000000a1a019723e */ /* 0x001fe400048070ff */
[----:B------:R-:W-:Y:S01]  /*7a7e0*/  F2FP.SATFINITE.E4M3.F32.PACK_AB_MERGE_C R24, R158, R159, RZ ;  /* 0x0000009f9e18723e */ /* 0x000fe200048070ff */
[----:B------:R-:W2:Y:S04]  /*7a7f0*/  LDL.LU R161, [R1+0x17e8] ;  /* 0x0017e80001a17983 */ /* 0x000ea80000300800 */
[----:B------:R-:W-:Y:S04]  /*7a800*/  STL [R1+0x47e0], R25 ;  /* 0x0047e01901007387 */ /* 0x000fe80000100800 */
[----:B------:R-:W2:Y:S04]  /*7a810*/  LDL.LU R160, [R1+0x17ec] ;  /* 0x0017ec0001a07983 */ /* 0x000ea80000300800 */
[----:B------:R0:W-:Y:S04]  /*7a820*/  STL [R1+0x47d4], R24 ;  /* 0x0047d41801007387 */ /* 0x0001e80000100800 */
[----:B------:R-:W2:Y:S04]  /*7a830*/  LDL.LU R159, [R1+0x17f0] ;  /* 0x0017f000019f7983 */ /* 0x000ea80000300800 */
[----:B------:R-:W2:Y:S01]  /*7a840*/  LDL.LU R158, [R1+0x17f4] ;  /* 0x0017f400019e7983 */ /* 0x000ea20000300800 */
[----:B0-----:R-:W-:-:S03]  /*7a850*/  F2FP.SATFINITE.E4M3.F32.PACK_AB_MERGE_C R24, R155, R157, RZ ;  /* 0x0000009d9b18723e */ /* 0x001fc600048070ff */
[----:B------:R-:W2:Y:S04]  /*7a860*/  LDL.LU R157, [R1+0x17f8] ;  /* 0x0017f800019d7983 */ /* 0x000ea80000300800 */
[----:B------:R-:W2:Y:S01]  /*7a870*/  LDL.LU R155, [R1+0x17fc] ;  /* 0x0017fc00019b7983 */ /* 0x000ea20000300800 */
[----:B------:R-:W-:Y:S01]  /*7a880*/  VIADD R153, R153, UR5 ;  /* 0x0000000599997c36 */ /* 0x000fe20008000000 */
[----:B------:R-:W-:Y:S01]  /*7a890*/  F2FP.SATFINITE.E4M3.F32.PACK_AB_MERGE_C R27, R170, R171, RZ ;  /* 0x000000abaa1b723e */ /* 0x000fe200048070ff */
[----:B------:R-:W-:Y:S01]  /*7a8a0*/  ULDC UR5, c[0x0][0x248] ;  /* 0x0000920000057ab9 */ /* 0x000fe20000000800 */
[----:B------:R0:W-:Y:S02]  /*7a8b0*/  STL [R1+0x47d8], R24 ;  /* 0x0047d81801007387 */ /* 0x0001e40000100800 */
[----:B------:R-:W-:-:S02]  /*7a8c0*/  SHF.R.S32.HI R154, RZ, 0x1f, R153 ;  /* 0x0000001fff9a7819 */ /* 0x000fc40000011499 */
[----:B0-----:R-:W-:-:S05]  /*7a8d0*/  IADD3 R24, P3, R153, R2, RZ ;  /* 0x0000000299187210 */ /* 0x001fca0007f7e0ff */
[----:B------:R-:W-:-:S05]  /*7a8e0*/  IMAD.X R25, R154, 0x1, R13, P3 ;  /* 0x000000019a197824 */ /* 0x000fca00018e060d */
[----:B------:R0:W-:Y:S01]  /*7a8f0*/  STL.64 [R1+0x3050], R24 ;  /* 0x0030501801007387 */ /* 0x0001e20000100a00 */
[----:B---3--:R-:W-:-:S03]  /*7a900*/  F2FP.SATFINITE.E4M3.F32.PACK_AB_MERGE_C R26, R168, R169, RZ ;  /* 0x000000a9a81a723e */ /* 0x008fc600048070ff */
[----:B------:R-:W-:Y:S01]  /*7a910*/  STL [R1+0x47cc], R27 ;  /* 0x0047cc1b01007387 */ /* 0x000fe20000100800 */
[----:B0-----:R-:W-:-:S03]  /*7a920*/  IADD3 R24, P3, R153, R0, RZ ;  /* 0x0000000099187210 */ /* 0x001fc60007f7e0ff */
[----:B------:R-:W-:Y:S02]  /*7a930*/  STL [R1+0x47d0], R26 ;  /* 0x0047d01a01007387 */ /* 0x000fe40000100800 */
[----:B------:R-:W-:-:S05]  /*7a940*/  IMAD.X R25, R154, 0x1, R7, P3 ;  /* 0x000000019a197824 */ /* 0x000fca00018e0607 */
[----:B------:R4:W-:Y:S04]  /*7a950*/  STL.64 [R1+0x3040], R24 ;  /* 0x0030401801007387 */ /* 0x0009e80000100a00 */
[----:B------:R-:W3:Y:S01]  /*7a960*/  LDL.LU R169, [R1+0x1400] ;  /* 0x0014000001a97983 */ /* 0x000ee20000300800 */
[----:B----4-:R-:W-:Y:S02]  /*7a970*/  F2FP.SATFINITE.E4M3.F32.PACK_AB_MERGE_C R25, R166, R167, RZ ;  /* 0x000000a7a619723e */ /* 0x010fe400048070ff */
[----:B------:R-:W-:-:S03]  /*7a980*/  F2FP.SATFINITE.E4M3.F32.PACK_AB_MERGE_C R24, R163, R165, RZ ;  /* 0x000000a5a318723e */ /* 0x000fc600048070ff */
[----:B------:R-:W-:Y:S04]  /*7a990*/  STL [R1+0x47c4], R25 ;  /* 0x0047c41901007387 */ /* 0x000fe80000100800 */
[----:B------:R-:W3:Y:S04]  /*7a9a0*/  LDL.LU R165, [R1+0x1404] ;  /* 0x0014040001a57983 */ /* 0x000ee80000300800 */
[----:B------:R0:W-:Y:S04]  /*7a9b0*/  STL [R1+0x47c8], R24 ;  /* 0x0047c81801007387 */ /* 0x0001e80000100800 */
[----:B------:R-:W4:Y:S04]  /*7a9c0*/  LDL.LU R168, [R1+0x1408] ;  /* 0x0014080001a87983 */ /* 0x000f280000300800 */
[----:B------:R-:W4:Y:S01]  /*7a9d0*/  LDL.LU R163, [R1+0x140c] ;  /* 0x00140c0001a37983 */ /* 0x000f220000300800 */
[----:B0-----:R-:W-:-:S05]  /*7a9e0*/  IADD3 R24, P3, R153, R6, RZ ;  /* 0x0000000699187210 */ /* 0x001fca0007f7e0ff */
[----:B------:R-:W-:-:S05]  /*7a9f0*/  IMAD.X R25, R154, 0x1, R5, P3 ;  /* 0x000000019a197824 */ /* 0x000fca00018e0605 */
[----:B------:R0:W-:Y:S04]  /*7aa00*/  STL.64 [R1+0x3038], R24 ;  /* 0x0030381801007387 */ /* 0x0001e80000100a00 */
[----:B------:R-:W4:Y:S04]  /*7aa10*/  LDL.LU R177, [R1+0x1410] ;  /* 0x0014100001b17983 */ /* 0x000f280000300800 */
[----:B------:R-:W4:Y:S01]  /*7aa20*/  LDL.LU R167, [R1+0x1414] ;  /* 0x0014140001a77983 */ /* 0x000f220000300800 */
[----:B0-----:R-:W-:-:S05]  /*7aa30*/  F2FP.SATFINITE.E4M3.F32.PACK_AB_MERGE_C R24, R162, R164, RZ ;  /* 0x000000a4a218723e */ /* 0x001fca00048070ff */
[----:B------:R0:W-:Y:S04]  /*7aa40*/  STL [R1+0x47c0], R24 ;  /* 0x0047c01801007387 */ /* 0x0001e80000100800 */
[----:B------:R-:W4:Y:S04]  /*7aa50*/  LDL.LU R176, [R1+0x1418] ;  /* 0x0014180001b07983 */ /* 0x000f280000300800 */
[----:B------:R-:W4:Y:S04]  /*7aa60*/  LDL.LU R166, [R1+0x141c] ;  /* 0x00141c0001a67983 */ /* 0x000f280000300800 */
[----:B------:R-:W4:Y:S04]  /*7aa70*/  LDL.LU R164, [R1+0x1420] ;  /* 0x0014200001a47983 */ /* 0x000f280000300800 */
[----:B------:R-:W4:Y:S01]  /*7aa80*/  LDL.LU R162, [R1+0x1424] ;  /* 0x0014240001a27983 */ /* 0x000f220000300800 */
[----:B0-----:R-:W-:-:S05]  /*7aa90*/  IADD3 R24, P3, R153, R4, RZ ;  /* 0x0000000499187210 */ /* 0x001fca0007f7e0ff */
[----:B------:R-:W-:-:S05]  /*7aaa0*/  IMAD.X R25, R154, 0x1, R3, P3 ;  /* 0x000000019a197824 */ /* 0x000fca00018e0603 */
[----:B------:R2:W-:Y:S04]  /*7aab0*/  STL.64 [R1+0x3030], R24 ;  /* 0x0030301801007387 */ /* 0x0005e80000100a00 */
[----:B------:R-:W4:Y:S01]  /*7aac0*/  LDL.LU R173, [R1+0x1428] ;  /* 0x0014280001ad7983 */ /* 0x000f220000300800 */
[----:B------:R-:W-:Y:S01]  /*7aad0*/  VIADD R153, R153, UR5 ;  /* 0x0000000599997c36 */ /* 0x000fe20008000000 */
[----:B------:R-:W-:-:S04]  /*7aae0*/  ULDC UR5, c[0x0][0x248] ;  /* 0x0000920000057ab9 */ /* 0x000fc80000000800 */
[----:B------:R-:W-:Y:S02]  /*7aaf0*/  SHF.R.S32.HI R154, RZ, 0x1f, R153 ;  /* 0x0000001fff9a7819 */ /* 0x000fe40000011499 */
[----:B--2---:R-:W-:-:S05]  /*7ab00*/  F2FP.SATFINITE.E4M3.F32.PACK_AB_MERGE_C R25, R160, R161, RZ ;  /* 0x000000a1a019723e */ /* 0x004fca00048070ff */
[----:B------:R-:W-:Y:S04]  /*7ab10*/  STL [R1+0x47bc], R25 ;  /* 0x0047bc1901007387 */ /* 0x000fe80000100800 */
[----:B------:R-:W2:Y:S01]  /*7ab20*/  LDL.LU R172, [R1+0x142c] ;  /* 0x00142c0001ac7983 */ /* 0x000ea20000300800 */
[----:B------:R-:W-:-:S05]  /*7ab30*/  F2FP.SATFINITE.E4M3.F32.PACK_AB_MERGE_C R24, R158, R159, RZ ;  /* 0x0000009f9e18723e */ /* 0x000fca00048070ff */
[----:B------:R0:W-:Y:S04]  /*7ab40*/  STL [R1+0x47b8], R24 ;  /* 0x0047b81801007387 */ /* 0x0001e80000100800 */
[----:B------:R-:W2:Y:S04]  /*7ab50*/  LDL.LU R161, [R1+0x1430] ;  /* 0x0014300001a17983 */ /* 0x000ea80000300800 */
[----:B------:R-:W2:Y:S04]  /*7ab60*/  LDL.LU R160, [R1+0x1434] ;  /* 0x0014340001a07983 */ /* 0x000ea80000300800 */
[----:B------:R-:W2:Y:S01]  /*7ab70*/  LDL.LU R175, [R1+0x1438] ;  /* 0x0014380001af7983 */ /* 0x000ea20000300800 */
[----:B0-----:R-:W-:-:S03]  /*7ab80*/  F2FP.SATFINITE.E4M3.F32.PACK_AB_MERGE_C R24, R155, R157, RZ ;  /* 0x0000009d9b18723e */ /* 0x001fc600048070ff */
[----:B------:R-:W2:Y:S04]  /*7ab90*/  LDL.LU R174, [R1+0x143c] ;  /* 0x00143c0001ae7983 */ /* 0x000ea80000300800 */
[----:B------:R0:W-:Y:S04]  /*7aba0*/  STL [R1+0x47b4], R24 ;  /* 0x0047b41801007387 */ /* 0x0001e80000100800 */
[----:B------:R-:W2:Y:S04]  /*7abb0*/  LDL.LU R159, [R1+0x1440] ;  /* 0x00144000019f7983 */ /* 0x000ea80000300800 */
[----:B------:R-:W2:Y:S01]  /*7abc0*/  LDL.LU R158, [R1+0x1444] ;  /* 0x00144400019e7983 */ /* 0x000ea20000300800 */
[----:B0-----:R-:W-:-:S03]  /*7abd0*/  IADD3 R24, P3, R153, R2, RZ ;  /* 0x0000000299187210 */ /* 0x001fc60007f7e0ff */
[----:B------:R-:W2:Y:S02]  /*7abe0*/  LDL.LU R157, [R1+0x1448] ;  /* 0x00144800019d7983 */ /* 0x000ea40000300800 */
[----:B------:R-:W-:-:S05]  /*7abf0*/  IMAD.X R25, R154, 0x1, R13, P3 ;  /* 0x000000019a197824 */ /* 0x000fca00018e060d */
[----:B------:R0:W-:Y:S04]  /*7ac00*/  STL.64 [R1+0x3010], R24 ;  /* 0x0030101801007387 */ /* 0x0001e80000100a00 */
[----:B------:R-:W2:Y:S04]  /*7ac10*/  LDL.LU R155, [R1+0x144c] ;  /* 0x00144c00019b7983 */ /* 0x000ea80000300800 */
[----:B------:R-:W2:Y:S01]  /*7ac20*/  LDL.LU R171, [R1+0x1450] ;  /* 0x0014500001ab7983 */ /* 0x000ea20000300800 */
[----:B0-----:R-:W-:-:S03]  /*7ac30*/  IADD3 R24, P3, R153, R0, RZ ;  /* 0x0000000099187210 */ /* 0x001fc60007f7e0ff */
[----:B------:R-:W2:Y:S02]  /*7ac40*/  LDL.LU R170, [R1+0x1454] ;  /* 0x0014540001aa7983 */ /* 0x000ea40000300800 */
[----:B------:R-:W-:Y:S01]  /*7ac50*/  IMAD.X R25, R154, 0x1, R7, P3 ;  /* 0x000000019a197824 */ /* 0x000fe200018e0607 */
[----:B---3--:R-:W-:Y:S02]  /*7ac60*/  F2FP.SATFINITE.E4M3.F32.PACK_AB_MERGE_C R165, R165, R169, RZ ;  /* 0x000000a9a5a5723e */ /* 0x008fe400048070ff */
[----:B------:R-:W3:Y:S04]  /*7ac70*/  LDL.LU R169, [R1+0x1458] ;  /* 0x0014580001a97983 */ /* 0x000ee80000300800 */
[----:B------:R0:W-:Y:S01]  /*7ac80*/  STL.64 [R1+0x3000], R24 ;  /* 0x0030001801007387 */ /* 0x0001e20000100a00 */
[----:B----4-:R-:W-:-:S03]  /*7ac90*/  F2FP.SATFINITE.E4M3.F32.PACK_AB_MERGE_C R163, R163, R168, RZ ;  /* 0x000000a8a3a3723e */ /* 0x010fc600048070ff */
[----:B------:R-:W3:Y:S01]  /*7aca0*/  LDL.LU R168, [R1+0x145c] ;  /* 0x00145c0001a87983 */ /* 0x000ee20000300800 */
[----:B0-----:R-:W-:-:S05]  /*7acb0*/  IADD3 R24, P3, R153, R6, RZ ;  /* 0x0000000699187210 */ /* 0x001fca0007f7e0ff */
[----:B------:R-:W-:-:S05]  /*7acc0*/  IMAD.X R25, R154, 0x1, R5, P3 ;  /* 0x000000019a197824 */ /* 0x000fca00018e0605 */
[----:B------:R0:W-:Y:S02]  /*7acd0*/  STL.64 [R1+0x2ff8], R24 ;  /* 0x002ff81801007387 */ /* 0x0001e40000100a00 */
[----:B0-----:R-:W-:Y:S02]  /*7ace0*/  IADD3 R24, P3, R153, R4, RZ ;  /* 0x0000000499187210 */ /* 0x001fe40007f7e0ff */
[----:B------:R-:W-:-:S05]  /*7acf0*/  F2FP.SATFINITE.E4M3.F32.PACK_AB_MERGE_C R26, R162, R164, RZ ;  /* 0x000000a4a21a723e */ /* 0x000fca00048070ff */
[----:B------:R-:W-:Y:S04]  /*7ad00*/  STL [R1+0x1404], R26 ;  /* 0x0014041a01007387 */ /* 0x000fe80000100800 */
[----:B------:R-:W4:Y:S04]  /*7ad10*/  LDL.LU R164, [R1+0x1460] ;  /* 0x0014600001a47983 */ /* 0x000f280000300800 */
[----:B------:R-:W4:Y:S01]  /*7ad20*/  LDL.LU R162, [R1+0x1464] ;  /* 0x0014640001a27983 */ /* 0x000f220000300800 */
[----:B------:R-:W-:-:S05]  /*7ad30*/  IMAD.X R25, R154, 0x1, R3, P3 ;  /* 0x000000019a197824 */ /* 0x000fca00018e0603 */
[----:B------:R2:W-:Y:S01]  /*7ad40*/  STL.64 [R1+0x2ff0], R24 ;  /* 0x002ff01801007387 */ /* 0x0005e20000100a00 */
[----:B------:R-:W-:Y:S01]  /*7ad50*/  VIADD R153, R153, UR5 ;  /* 0x0000000599997c36 */ /* 0x000fe20008000000 */
[----:B------:R-:W-:-:S04]  /*7ad60*/  ULDC UR5, c[0x0][0x248] ;  /* 0x0000920000057ab9 */ /* 0x000fc80000000800 */
[----:B------:R-:W-:Y:S02]  /*7ad70*/  SHF.R.S32.HI R154, RZ, 0x1f, R153 ;  /* 0x0000001fff9a7819 */ /* 0x000fe40000011499 */
[----:B--2---:R-:W-:Y:S02]  /*7ad80*/  F2FP.SATFINITE.E4M3.F32.PACK_AB_MERGE_C R25, R172, R173, RZ ;  /* 0x000000adac19723e */ /* 0x004fe400048070ff */
[----:B------:R-:W2:Y:S04]  /*7ad90*/  LDL.LU R173, [R1+0x1468] ;  /* 0x0014680001ad7983 */ /* 0x000ea80000300800 */
[----:B------:R-:W-:Y:S04]  /*7ada0*/  STL [R1+0x1400], R25 ;  /* 0x0014001901007387 */ /* 0x000fe80000100800 */
[----:B------:R-:W2:Y:S01]  /*7adb0*/  LDL.LU R172, [R1+0x146c] ;  /* 0x00146c0001ac7983 */ /* 0x000ea20000300800 */
[----:B------:R-:W-:-:S05]  /*7adc0*/  F2FP.SATFINITE.E4M3.F32.PACK_AB_MERGE_C R24, R160, R161, RZ ;  /* 0x000000a1a018723e */ /* 0x000fca00048070ff */
[----:B------:R0:W-:Y:S04]  /*7add0*/  STL [R1+0x140c], R24 ;  /* 0x00140c1801007387 */ /* 0x0001e80000100800 */
[----:B------:R-:W2:Y:S04]  /*7ade0*/  LDL.LU R161, [R1+0x1470] ;  /* 0x0014700001a17983 */ /* 0x000ea80000300800 */
[----:B------:R-:W2:Y:S01]  /*7adf0*/  LDL.LU R160, [R1+0x1474] ;  /* 0x0014740001a07983 */ /* 0x000ea20000300800 */
[----:B0-----:R-:W-:-:S03]  /*7ae00*/  F2FP.SATFINITE.E4M3.F32.PACK_AB_MERGE_C R24, R174, R175, RZ ;  /* 0x000000afae18723e */ /* 0x001fc600048070ff */
[----:B------:R-:W2:Y:S04]  /*7ae10*/  LDL.LU R175, [R1+0x1478] ;  /* 0x0014780001af7983 */ /* 0x000ea80000300800 */
[----:B------:R-:W2:Y:S04]  /*7ae20*/  LDL.LU R174, [R1+0x147c] ;  /* 0x00147c0001ae7983 */ /* 0x000ea80000300800 */
[----:B------:R0:W-:Y:S02]  /*7ae30*/  STL [R1+0x1408], R24 ;  /* 0x0014081801007387 */ /* 0x0001e40000100800 */
[----:B0-----:R-:W-:-:S05]  /*7ae40*/  IADD3 R24, P3, R153, R2, RZ ;  /* 0x0000000299187210 */ /* 0x001fca0007f7e0ff */
[----:B------:R-:W-:-:S05]  /*7ae50*/  IMAD.X R25, R154, 0x1, R13, P3 ;  /* 0x000000019a197824 */ /* 0x000fca00018e060d */
        /* <DEDUP_REMOVED lines=9> */
[----:B0-----:R-:W-:-:S05]  /*7aef0*/  IADD3 R24, P3, R153, R0, RZ ;  /* 0x0000000099187210 */ /* 0x001fca0007f7e0ff */
[----:B------:R-:W-:-:S05]  /*7af00*/  IMAD.X R25, R154, 0x1, R7, P3 ;  /* 0x000000019a197824 */ /* 0x000fca00018e0607 */
[----:B------:R0:W-:Y:S02]  /*7af10*/  STL.64 [R1+0x2fc0], R24 ;  /* 0x002fc01801007387 */ /* 0x0001e40000100a00 */
[----:B0-----:R-:W-:Y:S02]  /*7af20*/  F2FP.SATFINITE.E4M3.F32.PACK_AB_MERGE_C R25, R170, R171, RZ ;  /* 0x000000abaa19723e */ /* 0x001fe400048070ff */
[----:B---3--:R-:W-:Y:S01]  /*7af30*/  F2FP.SATFINITE.E4M3.F32.PACK_AB_MERGE_C R24, R168, R169, RZ ;  /* 0x000000a9a818723e */ /* 0x008fe200048070ff */
[----:B------:R-:W3:Y:S04]  /*7af40*/  LDL.LU R171, [R1+0x1490] ;  /* 0x0014900001ab7983 */ /* 0x000ee80000300800 */
[----:B------:R-:W-:Y:S04]  /*7af50*/  STL [R1+0x141c], R25 ;  /* 0x00141c1901007387 */ /* 0x000fe80000100800 */
[----:B------:R-:W3:Y:S04]  /*7af60*/  LDL.LU R170, [R1+0x1494] ;  /* 0x0014940001aa7983 */ /* 0x000ee80000300800 */
[----:B------:R0:W-:Y:S04]  /*7af70*/  STL [R1+0x1418], R24 ;  /* 0x0014181801007387 */ /* 0x0001e80000100800 */
[----:B------:R-:W3:Y:S04]  /*7af80*/  LDL.LU R169, [R1+0x1498] ;  /* 0x0014980001a97983 */ /* 0x000ee80000300800 */
[----:B------:R-:W3:Y:S01]  /*7af90*/  LDL.LU R168, [R1+0x149c] ;  /* 0x00149c0001a87983 */ /* 0x000ee20000300800 */
[----:B0-----:R-:W-:-:S02]  /*7afa0*/  IADD3 R24, P3, R153, R6, RZ ;  /* 0x0000000699187210 */ /* 0x001fc40007f7e0ff */
[----:B----4-:R-:W-:-:S03]  /*7afb0*/  F2FP.SATFINITE.E4M3.F32.PACK_AB_MERGE_C R26, R162, R164, RZ ;  /* 0x000000a4a21a723e */ /* 0x010fc600048070ff */
[----:B------:R-:W-:-:S05]  /*7afc0*/  IMAD.X R25, R154, 0x1, R5, P3 ;  /* 0x000000019a197824 */ /* 0x000fca00018e0605 */
[----:B------:R0:W-:Y:S04]  /*7afd0*/  STL.64 [R1+0x2fb8], R24 ;  /* 0x002fb81801007387 */ /* 0x0001e80000100a00 */
[----:B------:R-:W-:Y:S04]  /*7afe0*/  STL [R1+0x1424], R26 ;  /* 0x0014241a01007387 */ /* 0x000fe80000100800 */
[----:B------:R-:W4:Y:S04]  /*7aff0*/  LDL.LU R164, [R1+0x14a0] ;  /* 0x0014a00001a47983 */ /* 0x000f280000300800 */
[----:B------:R-:W4:Y:S01]  /*7b000*/  LDL.LU R162, [R1+0x14a4] ;  /* 0x0014a40001a27983 */ /* 0x000f220000300800 */
[----:B0-----:R-:W-:-:S05]  /*7b010*/  IADD3 R24, P3, R153, R4, RZ ;  /* 0x0000000499187210 */ /* 0x001fca0007f7e0ff */
        /* <DEDUP_REMOVED lines=21> */
[----:B------:R-:W2:Y:S04]  /*7b170*/  LDL.LU R159, [R1+0x14c0] ;  /* 0x0014c000019f7983 */ /* 0x000ea80000300800 */
[----:B------:R-:W-:Y:S01]  /*7b180*/  STL [R1+0x4630], R25 ;  /* 0x0046301901007387 */ /* 0x000fe20000100800 */
[----:B------:R-:W-:-:S03]  /*7b190*/  F2FP.SATFINITE.E4M3.F32.PACK_AB_MERGE_C R24, R155, R157, RZ ;  /* 0x0000009d9b18723e */ /* 0x000fc600048070ff */
[----:B------:R-:W2:Y:S04]  /*7b1a0*/  LDL.LU R158, [R1+0x14c4] ;  /* 0x0014c400019e7983 */ /* 0x000ea80000300800 */
[----:B------:R0:W-:Y:S04]  /*7b1b0*/  STL [R1+0x462c], R24 ;  /* 0x00462c1801007387 */ /* 0x0001e80000100800 */
[----:B------:R-:W2:Y:S04]  /*7b1c0*/  LDL.LU R157, [R1+0x14c8] ;  /* 0x0014c800019d7983 */ /* 0x000ea80000300800 */
[----:B------:R-:W2:Y:S01]  /*7b1d0*/  LDL.LU R155, [R1+0x14cc] ;  /* 0x0014cc00019b7983 */ /* 0x000ea20000300800 */
[----:B0-----:R-:W-:-:S05]  /*7b1e0*/  IADD3 R24, P3, R153, R0, RZ ;  /* 0x0000000099187210 */ /* 0x001fca0007f7e0ff */
[----:B------:R-:W-:-:S05]  /*7b1f0*/  IMAD.X R25, R154, 0x1, R7, P3 ;  /* 0x000000019a197824 */ /* 0x000fca00018e0607 */
[----:B------:R3:W-:Y:S02]  /*7b200*/  STL.64 [R1+0x2f80], R24 ;  /* 0x002f801801007387 */ /* 0x0007e40000100a00 */
[----:B---3--:R-:W-:Y:S02]  /*7b210*/  F2FP.SATFINITE.E4M3.F32.PACK_AB_MERGE_C R25, R170, R171, RZ ;  /* 0x000000abaa19723e */ /* 0x008fe400048070ff */
[----:B------:R-:W3:Y:S04]  /*7b220*/  LDL.LU R171, [R1+0x14d0] ;  /* 0x0014d00001ab7983 */ /* 0x000ee80000300800 */
[----:B------:R-:W-:Y:S01]  /*7b230*/  STL [R1+0x463c], R25 ;  /* 0x00463c1901007387 */ /* 0x000fe20000100800 */
[----:B------:R-:W-:-:S03]  /*7b240*/  F2FP.SATFINITE.E4M3.F32.PACK_AB_MERGE_C R24, R168, R169, RZ ;  /* 0x000000a9a818723e */ /* 0x000fc600048070ff */
[----:B------:R-:W3:Y:S04]  /*7b250*/  LDL.LU R170, [R1+0x14d4] ;  /* 0x0014d40001aa7983 */ /* 0x000ee80000300800 */
[----:B------:R0:W-:Y:S04]  /*7b260*/  STL [R1+0x4634], R24 ;  /* 0x0046341801007387 */ /* 0x0001e80000100800 */
[----:B------:R-:W3:Y:S04]  /*7b270*/  LDL.LU R169, [R1+0x14d8] ;  /* 0x0014d80001a97983 */ /* 0x000ee80000300800 */
[----:B------:R-:W3:Y:S01]  /*7b280*/  LDL.LU R168, [R1+0x14dc] ;  /* 0x0014dc0001a87983 */ /* 0x000ee20000300800 */
[----:B0-----:R-:W-:-:S05]  /*7b290*/  IADD3 R24, P3, R153, R6, RZ ;  /* 0x0000000699187210 */ /* 0x001fca0007f7e0ff */
[----:B------:R-:W-:Y:S01]  /*7b2a0*/  IMAD.X R25, R154, 0x1, R5, P3 ;  /* 0x000000019a197824 */ /* 0x000fe200018e0605 */
[----:B----4-:R-:W-:-:S04]  /*7b2b0*/  F2FP.SATFINITE.E4M3.F32.PACK_AB_MERGE_C R26, R162, R164, RZ ;  /* 0x000000a4a21a723e */ /* 0x010fc800048070ff */
        /* <DEDUP_REMOVED lines=215> */
[----:B------:R-:W2:Y:S04]  /*7c030*/  LDL.LU R158, [R1+0x1204] ;  /* 0x00120400019e7983 */ /* 0x000ea80000300800 */
[----:B------:R0:W-:Y:S02]  /*7c040*/  STL [R1+0x4e04], R24 ;  /* 0x004e041801007387 */ /* 0x0001e40000100800 */
[----:B0-----:R-:W-:-:S02]  /*7c050*/  F2FP.SATFINITE.E4M3.F32.PACK_AB_MERGE_C R24, R155, R157, RZ ;  /* 0x0000009d9b18723e */ /* 0x001fc400048070ff */
[----:B------:R-:W2:Y:S04]  /*7c060*/  LDL.LU R157, [R1+0x1208] ;  /* 0x00120800019d7983 */ /* 0x000ea80000300800 */
[----:B------:R-:W2:Y:S04]  /*7c070*/  LDL.LU R155, [R1+0x120c] ;  /* 0x00120c00019b7983 */ /* 0x000ea80000300800 */
[----:B------:R0:W-:Y:S02]  /*7c080*/  STL [R1+0x4e14], R24 ;  /* 0x004e141801007387 */ /* 0x0001e40000100800 */
[----:B0-----:R-:W-:-:S05]  /*7c090*/  IADD3 R24, P3, R153, R0, RZ ;  /* 0x0000000099187210 */ /* 0x001fca0007f7e0ff */
[----:B------:R-:W-:-:S05]  /*7c0a0*/  IMAD.X R25, R154, 0x1, R7, P3 ;  /* 0x000000019a197824 */ /* 0x000fca00018e0607 */
[----:B------:R3:W-:Y:S02]  /*7c0b0*/  STL.64 [R1+0x2e48], R24 ;  /* 0x002e481801007387 */ /* 0x0007e40000100a00 */
[----:B---3--:R-:W-:Y:S02]  /*7c0c0*/  F2FP.SATFINITE.E4M3.F32.PACK_AB_MERGE_C R25, R170, R171, RZ ;  /* 0x000000abaa19723e */ /* 0x008fe400048070ff */
[----:B------:R-:W-:Y:S01]  /*7c0d0*/  F2FP.SATFINITE.E4M3.F32.PACK_AB_MERGE_C R24, R168, R169, RZ ;  /* 0x000000a9a818723e */ /* 0x000fe200048070ff */
        /* <DEDUP_REMOVED lines=17> */
[----:B------:R-:W-:Y:S01]  /*7c1f0*/  F2FP.SATFINITE.E4M3.F32.PACK_AB_MERGE_C R167, R167, R177, RZ ;  /* 0x000000b1a7a7723e */ /* 0x000fe200048070ff */
[----:B------:R-:W-:-:S03]  /*7c200*/  ULDC UR5, c[0x0][0x248] ;  /* 0x0000920000057ab9 */ /* 0x000fc60000000800 */
[----:B------:R-:W-:Y:S02]  /*7c210*/  SHF.R.S32.HI R154, RZ, 0x1f, R153 ;  /* 0x0000001fff9a7819 */ /* 0x000fe40000011499 */
[----:B------:R-:W-:Y:S02]  /*7c220*/  F2FP.SATFINITE.E4M3.F32.PACK_AB_MERGE_C R166, R166, R176, RZ ;  /* 0x000000b0a6a6723e */ /* 0x000fe400048070ff */
        /* <DEDUP_REMOVED lines=8> */
[----:B0-----:R-:W-:Y:S02]  /*7c2b0*/  IADD3 R24, P3, R153, R2, RZ ;  /* 0x0000000299187210 */ /* 0x001fe40007f7e0ff */
[----:B------:R-:W-:-:S03]  /*7c2c0*/  F2FP.SATFINITE.E4M3.F32.PACK_AB_MERGE_C R26, R174, R175, RZ ;  /* 0x000000afae1a723e */ /* 0x000fc600048070ff */
[----:B------:R-:W-:Y:S02]  /*7c2d0*/  IMAD.X R25, R154, 0x1, R13, P3 ;  /* 0x000000019a197824 */ /* 0x000fe400018e060d */
[----:B------:R-:W-:Y:S04]  /*7c2e0*/  STL [R1+0x4d88], R26 ;  /* 0x004d881a01007387 */ /* 0x000fe80000100800 */
[----:B------:R0:W-:Y:S04]  /*7c2f0*/  STL.64 [R1+0x2e00], R24 ;  /* 0x002e001801007387 */ /* 0x0001e80000100a00 */
[----:B------:R-:W2:Y:S04]  /*7c300*/  LDL.LU R177, [R1+0x1238] ;  /* 0x0012380001b17983 */ /* 0x000ea80000300800 */
[----:B------:R-:W2:Y:S01]  /*7c310*/  LDL.LU R176, [R1+0x123c] ;  /* 0x00123c0001b07983 */ /* 0x000ea20000300800 */
[----:B0-----:R-:W-:-:S05]  /*7c320*/  F2FP.SATFINITE.E4M3.F32.PACK_AB_MERGE_C R24, R158, R159, RZ ;  /* 0x0000009f9e18723e */ /* 0x001fca00048070ff */
[----:B------:R0:W-:Y:S04]  /*7c330*/  STL [R1+0x4d40], R24 ;  /* 0x004d401801007387 */ /* 0x0001e80000100800 */
[----:B------:R-:W2:Y:S04]  /*7c340*/  LDL.LU R159, [R1+0x1240] ;  /* 0x00124000019f7983 */ /* 0x000ea80000300800 */
[----:B------:R-:W2:Y:S01]  /*7c350*/  LDL.LU R158, [R1+0x1244] ;  /* 0x00124400019e7983 */ /* 0x000ea20000300800 */
[----:B0-----:R-:W-:-:S05]  /*7c360*/  F2FP.SATFINITE.E4M3.F32.PACK_AB_MERGE_C R24, R155, R157, RZ ;  /* 0x0000009d9b18723e */ /* 0x001fca00048070ff */
        /* <DEDUP_REMOVED lines=8> */
[----:B------:R-:W-:Y:S04]  /*7c3f0*/  STL [R1+0x4cf8], R25 ;  /* 0x004cf81901007387 */ /* 0x000fe80000100800 */
[----:B------:R-:W3:Y:S01]  /*7c400*/  LDL.LU R170, [R1+0x1254] ;  /* 0x0012540001aa7983 */ /* 0x000ee20000300800 */
[----:B------:R-:W-:-:S05]  /*7c410*/  F2FP.SATFINITE.E4M3.F32.PACK_AB_MERGE_C R24, R168, R169, RZ ;  /* 0x000000a9a818723e */ /* 0x000fca00048070ff */
        /* <DEDUP_REMOVED lines=24> */
[----:B------:R-:W2:Y:S04]  /*7c5a0*/  LDL.LU R161, [R1+0x1278] ;  /* 0x0012780001a17983 */ /* 0x000ea80000300800 */
[----:B------:R-:W2:Y:S01]  /*7c5b0*/  LDL.LU R160, [R1+0x127c] ;  /* 0x00127c0001a07983 */ /* 0x000ea20000300800 */
[----:B0-----:R-:W-:-:S02]  /*7c5c0*/  IADD3 R24, P3, R153, R2, RZ ;  /* 0x0000000299187210 */ /* 0x001fc40007f7e0ff */
[----:B------:R-:W-:-:S03]  /*7c5d0*/  F2FP.SATFINITE.E4M3.F32.PACK_AB_MERGE_C R26, R176, R177, RZ ;  /* 0x000000b1b01a723e */ /* 0x000fc600048070ff */
[----:B------:R-:W-:Y:S02]  /*7c5e0*/  IMAD.X R25, R154, 0x1, R13, P3 ;  /* 0x000000019a197824 */ /* 0x000fe400018e060d */
[----:B------:R-:W-:Y:S04]  /*7c5f0*/  STL [R1+0x4c58], R26 ;  /* 0x004c581a01007387 */ /* 0x000fe80000100800 */
[----:B------:R0:W-:Y:S02]  /*7c600*/  STL.64 [R1+0x2db0], R24 ;  /* 0x002db01801007387 */ /* 0x0001e40000100a00 */
[----:B0-----:R-:W-:Y:S02]  /*7c610*/  F2FP.SATFINITE.E4M3.F32.PACK_AB_MERGE_C R25, R158, R159, RZ ;  /* 0x0000009f9e19723e */ /* 0x001fe400048070ff */
[----:B------:R-:W2:Y:S04]  /*7c620*/  LDL.LU R159, [R1+0x1280] ;  /* 0x00128000019f7983 */ /* 0x000ea80000300800 */
[----:B------:R-:W-:Y:S04]  /*7c630*/  STL [R1+0x4bc4], R25 ;  /* 0x004bc41901007387 */ /* 0x000fe80000100800 */
[----:B------:R-:W2:Y:S01]  /*7c640*/  LDL.LU R158, [R1+0x1284] ;  /* 0x00128400019e7983 */ /* 0x000ea20000300800 */
[----:B------:R-:W-:-:S05]  /*7c650*/  F2FP.SATFINITE.E4M3.F32.PACK_AB_MERGE_C R24, R155, R157, RZ ;  /* 0x0000009d9b18723e */ /* 0x000fca00048070ff */
        /* <DEDUP_REMOVED lines=27> */
[----:B--2---:R-:W-:-:S05]  /*7c810*/  F2FP.SATFINITE.E4M3.F32.PACK_AB_MERGE_C R25, R174, R175, RZ ;  /* 0x000000afae19723e */ /* 0x004fca00048070ff */
[----:B------:R-:W-:Y:S01]  /*7c820*/  STL [R1+0x4b6c], R25 ;  /* 0x004b6c1901007387 */ /* 0x000fe20000100800 */
[----:B------:R-:W-:-:S05]  /*7c830*/  F2FP.SATFINITE.E4M3.F32.PACK_AB_MERGE_C R24, R172, R173, RZ ;  /* 0x000000adac18723e */ /* 0x000fca00048070ff */
[----:B------:R0:W-:Y:S04]  /*7c840*/  STL [R1+0x4b10], R24 ;  /* 0x004b101801007387 */ /* 0x0001e80000100800 */
[----:B------:R-:W2:Y:S04]  /*7c850*/  LDL.LU R179, [R1+0x12a8] ;  /* 0x0012a80001b37983 */ /* 0x000ea80000300800 */
[----:B------:R-:W2:Y:S01]  /*7c860*/  LDL.LU R178, [R1+0x12ac] ;  /* 0x0012ac0001b27983 */ /* 0x000ea20000300800 */
[----:B0-----:R-:W-:-:S05]  /*7c870*/  F2FP.SATFINITE.E4M3.F32.PACK_AB_MERGE_C R24, R160, R161, RZ ;  /* 0x000000a1a018723e */ /* 0x001fca00048070ff */
[----:B------:R0:W-:Y:S04]  /*7c880*/  STL [R1+0x4b1c], R24 ;  /* 0x004b1c1801007387 */ /* 0x0001e80000100800 */
[----:B------:R-:W2:Y:S04]  /*7c890*/  LDL.LU R177, [R1+0x12b0] ;  /* 0x0012b00001b17983 */ /* 0x000ea80000300800 */
[----:B------:R-:W2:Y:S01]  /*7c8a0*/  LDL.LU R176, [R1+0x12b4] ;  /* 0x0012b40001b07983 */ /* 0x000ea20000300800 */
[----:B0-----:R-:W-:-:S03]  /*7c8b0*/  IADD3 R24, P3, R153, R2, RZ ;  /* 0x0000000299187210 */ /* 0x001fc60007f7e0ff */
[----:B------:R-:W2:Y:S04]  /*7c8c0*/  LDL.LU R161, [R1+0x12b8] ;  /* 0x0012b80001a17983 */ /* 0x000ea80000300800 */
[----:B------:R-:W2:Y:S01]  /*7c8d0*/  LDL.LU R160, [R1+0x12bc] ;  /* 0x0012bc0001a07983 */ /* 0x000ea20000300800 */
[----:B------:R-:W-:-:S05]  /*7c8e0*/  IMAD.X R25, R154, 0x1, R13, P3 ;  /* 0x000000019a197824 */ /* 0x000fca00018e060d */
        /* <DEDUP_REMOVED lines=11> */
[----:B------:R3:W-:Y:S04]  /*7c9a0*/  STL.64 [R1+0x2d68], R24 ;  /* 0x002d681801007387 */ /* 0x0007e80000100a00 */
[----:B------:R-:W2:Y:S01]  /*7c9b0*/  LDL.LU R173, [R1+0x12d0] ;  /* 0x0012d00001ad7983 */ /* 0x000ea20000300800 */
[----:B---3--:R-:W-:-:S05]  /*7c9c0*/  F2FP.SATFINITE.E4M3.F32.PACK_AB_MERGE_C R25, R170, R171, RZ ;  /* 0x000000abaa19723e */ /* 0x008fca00048070ff */
        /* <DEDUP_REMOVED lines=11> */
[----:B------:R-:W4:Y:S01]  /*7ca80*/  LDL.LU R175, [R1+0x12e0] ;  /* 0x0012e00001af7983 */ /* 0x000f220000300800 */
[----:B0-----:R-:W-:-:S03]  /*7ca90*/  IADD3 R24, P3, R153, R4, RZ ;  /* 0x0000000499187210 */ /* 0x001fc60007f7e0ff */
[----:B------:R-:W4:Y:S02]  /*7caa0*/  LDL.LU R174, [R1+0x12e4] ;  /* 0x0012e40001ae7983 */ /* 0x000f240000300800 */
[----:B------:R-:W-:Y:S02]  /*7cab0*/  IMAD.X R25, R154, 0x1, R3, P3 ;  /* 0x000000019a197824 */ /* 0x000fe400018e0603 */
[----:B------:R-:W4:Y:S04]  /*7cac0*/  LDL.LU R169, [R1+0x12e8] ;  /* 0x0012e80001a97983 */ /* 0x000f280000300800 */
[----:B------:R2:W-:Y:S04]  /*7cad0*/  STL.64 [R1+0x2120], R24 ;  /* 0x0021201801007387 */ /* 0x0005e80000100a00 */
[----:B------:R-:W4:Y:S04]  /*7cae0*/  LDL.LU R168, [R1+0x12ec] ;  /* 0x0012ec0001a87983 */ /* 0x000f280000300800 */
[----:B------:R-:W4:Y:S04]  /*7caf0*/  LDL.LU R164, [R1+0x12f0] ;  /* 0x0012f00001a47983 */ /* 0x000f280000300800 */
[----:B------:R-:W4:Y:S01]  /*7cb00*/  LDL.LU R162, [R1+0x12f4] ;  /* 0x0012f40001a27983 */ /* 0x000f220000300800 */
[----:B------:R-:W-:Y:S01]  /*7cb10*/  VIADD R153, R153, UR5 ;  /* 0x0000000599997c36 */ /* 0x000fe20008000000 */
[----:B------:R-:W-:-:S04]  /*7cb20*/  ULDC UR5, c[0x0][0x248] ;  /* 0x0000920000057ab9 */ /* 0x000fc80000000800 */
[----:B------:R-:W-:Y:S02]  /*7cb30*/  SHF.R.S32.HI R154, RZ, 0x1f, R153 ;  /* 0x0000001fff9a7819 */ /* 0x000fe40000011499 */
[----:B--2---:R-:W-:-:S05]  /*7cb40*/  F2FP.SATFINITE.E4M3.F32.PACK_AB_MERGE_C R25, R178, R179, RZ ;  /* 0x000000b3b219723e */ /* 0x004fca00048070ff */
[----:B------:R-:W-:Y:S01]  /*7cb50*/  STL [R1+0x4a00], R25 ;  /* 0x004a001901007387 */ /* 0x000fe20000100800 */
[----:B------:R-:W-:-:S05]  /*7cb60*/  F2FP.SATFINITE.E4M3.F32.PACK_AB_MERGE_C R24, R176, R177, RZ ;  /* 0x000000b1b018723e */ /* 0x000fca00048070ff */
[----:B------:R0:W-:Y:S02]  /*7cb70*/  STL [R1+0x49b4], R24 ;  /* 0x0049b41801007387 */ /* 0x0001e40000100800 */
[----:B0-----:R-:W-:Y:S02]  /*7cb80*/  F2FP.SATFINITE.E4M3.F32.PACK_AB_MERGE_C R24, R160, R161, RZ ;  /* 0x000000a1a018723e */ /* 0x001fe400048070ff */
        /* <DEDUP_REMOVED lines=26> */
[----:B------:R-:W-:-:S05]  /*7cd30*/  IMAD.X R25, R154, 0x1, R5, P3 ;  /* 0x000000019a197824 */ /* 0x000fca00018e0605 */
[----:B------:R0:W-:Y:S01]  /*7cd40*/  STL.64 [R1+0x2108], R24 ;  /* 0x0021081801007387 */ /* 0x0001e20000100a00 */
[----:B----4-:R-:W-:Y:S02]  /*7cd50*/  F2FP.SATFINITE.E4M3.F32.PACK_AB_MERGE_C R26, R174, R175, RZ ;  /* 0x000000afae1a723e */ /* 0x010fe400048070ff */
[----:B0-----:R-:W-:-:S03]  /*7cd60*/  IADD3 R24, P3, R153, R4, RZ ;  /* 0x0000000499187210 */ /* 0x001fc60007f7e0ff */
[----:B------:R-:W-:Y:S02]  /*7cd70*/  STL [R1+0x48dc], R26 ;  /* 0x0048dc1a01007387 */ /* 0x000fe40000100800 */
[----:B------:R-:W-:-:S05]  /*7cd80*/  IMAD.X R25, R154, 0x1, R3, P3 ;  /* 0x000000019a197824 */ /* 0x000fca00018e0603 */
[----:B------:R0:W-:Y:S04]  /*7cd90*/  STL.64 [R1+0x2100], R24 ;  /* 0x0021001801007387 */ /* 0x0001e80000100a00 */
[----:B------:R-:W4:Y:S01]  /*7cda0*/  LDL.LU R177, [R1+0x1320] ;  /* 0x0013200001b17983 */ /* 0x000f220000300800 */
[----:B0-----:R-:W-:Y:S02]  /*7cdb0*/  F2FP.SATFINITE.E4M3.F32.PACK_AB_MERGE_C R25, R168, R169, RZ ;  /* 0x000000a9a819723e */ /* 0x001fe400048070ff */
[----:B------:R-:W-:-:S03]  /*7cdc0*/  F2FP.SATFINITE.E4M3.F32.PACK_AB_MERGE_C R24, R162, R164, RZ ;  /* 0x000000a4a218723e */ /* 0x000fc600048070ff */
[----:B------:R-:W-:Y:S04]  /*7cdd0*/  STL [R1+0x48f4], R25 ;  /* 0x0048f41901007387 */ /* 0x000fe80000100800 */
[----:B------:R-:W4:Y:S04]  /*7cde0*/  LDL.LU R176, [R1+0x1324] ;  /* 0x0013240001b07983 */ /* 0x000f280000300800 */
[----:B------:R2:W-:Y:S04]  /*7cdf0*/  STL [R1+0x48b8], R24 ;  /* 0x0048b81801007387 */ /* 0x0005e80000100800 */
[----:B------:R-:W4:Y:S04]  /*7ce00*/  LDL.LU R169, [R1+0x1328] ;  /* 0x0013280001a97983 */ /* 0x000f280000300800 */
[----:B------:R-:W4:Y:S04]  /*7ce10*/  LDL.LU R168, [R1+0x132c] ;  /* 0x00132c0001a87983 */ /* 0x000f280000300800 */
[----:B------:R-:W4:Y:S04]  /*7ce20*/  LDL.LU R164, [R1+0x1330] ;  /* 0x0013300001a47983 */ /* 0x000f280000300800 */
[----:B------:R-:W4:Y:S01]  /*7ce30*/  LDL.LU R162, [R1+0x1334] ;  /* 0x0013340001a27983 */ /* 0x000f220000300800 */
[----:B------:R-:W-:Y:S01]  /*7ce40*/  VIADD R153, R153, UR5 ;  /* 0x0000000599997c36 */ /* 0x000fe20008000000 */
[----:B------:R-:W-:-:S04]  /*7ce50*/  ULDC UR5, c[0x0][0x248] ;  /* 0x0000920000057ab9 */ /* 0x000fc80000000800 */
[----:B------:R-:W-:Y:S02]  /*7ce60*/  SHF.R.S32.HI R154, RZ, 0x1f, R153 ;  /* 0x0000001fff9a7819 */ /* 0x000fe40000011499 */
[----:B--2---:R-:W-:Y:S02]  /*7ce70*/  F2FP.SATFINITE.E4M3.F32.PACK_AB_MERGE_C R24, R160, R161, RZ ;  /* 0x000000a1a018723e */ /* 0x004fe400048070ff */
        /* <DEDUP_REMOVED lines=25> */
[----:B0-----:R-:W-:-:S03]  /*7d010*/  IADD3 R24, P3, R153, R6, RZ ;  /* 0x0000000699187210 */ /* 0x001fc60007f7e0ff */
[----:B------:R-:W3:Y:S02]  /*7d020*/  LDL.LU R171, [R1+0x1360] ;  /* 0x0013600001ab7983 */ /* 0x000ee40000300800 */
[----:B------:R-:W-:Y:S02]  /*7d030*/  IMAD.X R25, R154, 0x1, R5, P3 ;  /* 0x000000019a197824 */ /* 0x000fe400018e0605 */
[----:B------:R-:W3:Y:S04]  /*7d040*/  LDL.LU R170, [R1+0x1364] ;  /* 0x0013640001aa7983 */ /* 0x000ee80000300800 */
[----:B------:R0:W-:Y:S02]  /*7d050*/  STL.64 [R1+0x20e8], R24 ;  /* 0x0020e81801007387 */ /* 0x0001e40000100a00 */
[----:B0-----:R-:W-:-:S05]  /*7d060*/  IADD3 R24, P3, R153, R4, RZ ;  /* 0x0000000499187210 */ /* 0x001fca0007f7e0ff */
[----:B------:R-:W-:Y:S01]  /*7d070*/  IMAD.X R25, R154, 0x1, R3, P3 ;  /* 0x000000019a197824 */ /* 0x000fe200018e0603 */
[----:B----4-:R-:W-:-:S05]  /*7d080*/  F2FP.SATFINITE.E4M3.F32.PACK_AB_MERGE_C R26, R176, R177, RZ ;  /* 0x000000b1b01a723e */ /* 0x010fca00048070ff */
[----:B------:R-:W-:Y:S04]  /*7d090*/  STL [R1+0x4848], R26 ;  /* 0x0048481a01007387 */ /* 0x000fe80000100800 */
[----:B------:R0:W-:Y:S02]  /*7d0a0*/  STL.64 [R1+0x20e0], R24 ;  /* 0x0020e01801007387 */ /* 0x0001e40000100a00 */
[----:B0-----:R-:W-:Y:S02]  /*7d0b0*/  F2FP.SATFINITE.E4M3.F32.PACK_AB_MERGE_C R25, R168, R169, RZ ;  /* 0x000000a9a819723e */ /* 0x001fe400048070ff */
[----:B------:R-:W-:Y:S01]  /*7d0c0*/  F2FP.SATFINITE.E4M3.F32.PACK_AB_MERGE_C R24, R162, R164, RZ ;  /* 0x000000a4a218723e */ /* 0x000fe200048070ff */
[----:B------:R-:W4:Y:S04]  /*7d0d0*/  LDL.LU R169, [R1+0x1368] ;  /* 0x0013680001a97983 */ /* 0x000f280000300800 */
[----:B------:R-:W-:Y:S04]  /*7d0e0*/  STL [R1+0x484c], R25 ;  /* 0x00484c1901007387 */ /* 0x000fe80000100800 */
[----:B------:R-:W4:Y:S04]  /*7d0f0*/  LDL.LU R168, [R1+0x136c] ;  /* 0x00136c0001a87983 */ /* 0x000f280000300800 */
[----:B------:R2:W-:Y:S04]  /*7d100*/  STL [R1+0x4824], R24 ;  /* 0x0048241801007387 */ /* 0x0005e80000100800 */
        /* <DEDUP_REMOVED lines=22> */
[----:B------:R0:W-:Y:S01]  /*7d270*/  STL.64 [R1+0x20d0], R24 ;  /* 0x0020d01801007387 */ /* 0x0001e20000100a00 */
[----:B---3--:R-:W-:Y:S02]  /*7d280*/  F2FP.SATFINITE.E4M3.F32.PACK_AB_MERGE_C R27, R174, R175, RZ ;  /* 0x000000afae1b723e */ /* 0x008fe400048070ff */
[----:B0-----:R-:W-:Y:S02]  /*7d290*/  IADD3 R24, P3, R153, R6, RZ ;  /* 0x0000000699187210 */ /* 0x001fe40007f7e0ff */
[----:B------:R-:W-:-:S03]  /*7d2a0*/  F2FP.SATFINITE.E4M3.F32.PACK_AB_MERGE_C R26, R172, R173, RZ ;  /* 0x000000adac1a723e */ /* 0x000fc600048070ff */
[----:B------:R-:W-:Y:S01]  /*7d2b0*/  IMAD.X R25, R154, 0x1, R5, P3 ;  /* 0x000000019a197824 */ /* 0x000fe200018e0605 */
[----:B------:R-:W-:Y:S04]  /*7d2c0*/  STL [R1+0x47a8], R27 ;  /* 0x0047a81b01007387 */ /* 0x000fe80000100800 */
[----:B------:R-:W-:Y:S04]  /*7d2d0*/  STL [R1+0x47a4], R26 ;  /* 0x0047a41a01007387 */ /* 0x000fe80000100800 */
[----:B------:R0:W-:Y:S04]  /*7d2e0*/  STL.64 [R1+0x20c8], R24 ;  /* 0x0020c81801007387 */ /* 0x0001e80000100a00 */
[----:B------:R-:W3:Y:S04]  /*7d2f0*/  LDL.LU R179, [R1+0x1390] ;  /* 0x0013900001b37983 */ /* 0x000ee80000300800 */
[----:B------:R-:W3:Y:S01]  /*7d300*/  LDL.LU R178, [R1+0x1394] ;  /* 0x0013940001b27983 */ /* 0x000ee20000300800 */
[----:B0-----:R-:W-:-:S05]  /*7d310*/  F2FP.SATFINITE.E4M3.F32.PACK_AB_MERGE_C R24, R170, R171, RZ ;  /* 0x000000abaa18723e */ /* 0x001fca00048070ff */
[----:B------:R0:W-:Y:S04]  /*7d320*/  STL [R1+0x479c], R24 ;  /* 0x00479c1801007387 */ /* 0x0001e80000100800 */
[----:B------:R-:W3:Y:S04]  /*7d330*/  LDL.LU R177, [R1+0x1398] ;  /* 0x0013980001b17983 */ /* 0x000ee80000300800 */
[----:B------:R-:W3:Y:S01]  /*7d340*/  LDL.LU R176, [R1+0x139c] ;  /* 0x00139c0001b07983 */ /* 0x000ee20000300800 */
[----:B0-----:R-:W-:-:S03]  /*7d350*/  IADD3 R24, P3, R153, R4, RZ ;  /* 0x0000000499187210 */ /* 0x001fc60007f7e0ff */
[----:B------:R-:W3:Y:S04]  /*7d360*/  LDL.LU R174, [R1+0x13a0] ;  /* 0x0013a00001ae7983 */ /* 0x000ee80000300800 */
[----:B------:R-:W3:Y:S01]  /*7d370*/  LDL.LU R173, [R1+0x13a4] ;  /* 0x0013a40001ad7983 */ /* 0x000ee20000300800 */
[----:B------:R-:W-:-:S05]  /*7d380*/  IMAD.X R25, R154, 0x1, R3, P3 ;  /* 0x000000019a197824 */ /* 0x000fca00018e0603 */
[----:B------:R4:W-:Y:S04]  /*7d390*/  STL.64 [R1+0x20c0], R24 ;  /* 0x0020c01801007387 */ /* 0x0009e80000100a00 */
[----:B------:R-:W3:Y:S01]  /*7d3a0*/  LDL.LU R172, [R1+0x13a8] ;  /* 0x0013a80001ac7983 */ /* 0x000ee20000300800 */
[----:B----4-:R-:W-:-:S05]  /*7d3b0*/  F2FP.SATFINITE.E4M3.F32.PACK_AB_MERGE_C R25, R168, R169, RZ ;  /* 0x000000a9a819723e */ /* 0x010fca00048070ff */
[----:B------:R-:W-:Y:S04]  /*7d3c0*/  STL [R1+0x47a0], R25 ;  /* 0x0047a01901007387 */ /* 0x000fe80000100800 */
[----:B------:R-:W4:Y:S01]  /*7d3d0*/  LDL.LU R171, [R1+0x13ac] ;  /* 0x0013ac0001ab7983 */ /* 0x000f220000300800 */
[----:B------:R-:W-:-:S05]  /*7d3e0*/  F2FP.SATFINITE.E4M3.F32.PACK_AB_MERGE_C R24, R162, R164, RZ ;  /* 0x000000a4a218723e */ /* 0x000fca00048070ff */
[----:B------:R2:W-:Y:S04]  /*7d3f0*/  STL [R1+0x4794], R24 ;  /* 0x0047941801007387 */ /* 0x0005e80000100800 */
[----:B------:R-:W4:Y:S04]  /*7d400*/  LDL.LU R170, [R1+0x13b0] ;  /* 0x0013b00001aa7983 */ /* 0x000f280000300800 */
[----:B------:R-:W4:Y:S01]  /*7d410*/  LDL.LU R169, [R1+0x13b4] ;  /* 0x0013b40001a97983 */ /* 0x000f220000300800 */
[----:B------:R-:W-:Y:S01]  /*7d420*/  VIADD R153, R153, UR5 ;  /* 0x0000000599997c36 */ /* 0x000fe20008000000 */
[----:B------:R-:W-:-:S02]  /*7d430*/  ULDC UR5, c[0x0][0x248] ;  /* 0x0000920000057ab9 */ /* 0x000fc40000000800 */
[----:B------:R-:W4:Y:S02]  /*7d440*/  LDL.LU R175, [R1+0x13b8] ;  /* 0x0013b80001af7983 */ /* 0x000f240000300800 */
[----:B------:R-:W-:Y:S02]  /*7d450*/  SHF.R.S32.HI R154, RZ, 0x1f, R153 ;  /* 0x0000001fff9a7819 */ /* 0x000fe40000011499 */
[----:B------:R-:W4:Y:S01]  /*7d460*/  LDL.LU R168, [R1+0x13bc] ;  /* 0x0013bc0001a87983 */ /* 0x000f220000300800 */
[----:B--2---:R-:W-:-:S05]  /*7d470*/  F2FP.SATFINITE.E4M3.F32.PACK_AB_MERGE_C R24, R160, R161, RZ ;  /* 0x000000a1a018723e */ /* 0x004fca00048070ff */
[----:B------:R0:W-:Y:S02]  /*7d480*/  STL [R1+0x4798], R24 ;  /* 0x0047981801007387 */ /* 0x0001e40000100800 */
[----:B0-----:R-:W-:-:S05]  /*7d490*/  IADD3 R24, P3, R153, R2, RZ ;  /* 0x0000000299187210 */ /* 0x001fca0007f7e0ff */
[----:B------:R-:W-:-:S05]  /*7d4a0*/  IMAD.X R25, R154, 0x1, R13, P3 ;  /* 0x000000019a197824 */ /* 0x000fca00018e060d */
[----:B------:R0:W-:Y:S02]  /*7d4b0*/  STL.64 [R1+0x20b8], R24 ;  /* 0x0020b81801007387 */ /* 0x0001e40000100a00 */
[----:B0-----:R-:W-:Y:S02]  /*7d4c0*/  F2FP.SATFINITE.E4M3.F32.PACK_AB_MERGE_C R24, R155, R157, RZ ;  /* 0x0000009d9b18723e */ /* 0x001fe400048070ff */
[----:B------:R-:W2:Y:S04]  /*7d4d0*/  LDL.LU R157, [R1+0x13c0] ;  /* 0x0013c000019d7983 */ /* 0x000ea80000300800 */
[----:B------:R-:W2:Y:S04]  /*7d4e0*/  LDL.LU R155, [R1+0x13c4] ;  /* 0x0013c400019b7983 */ /* 0x000ea80000300800 */
[----:B------:R0:W-:Y:S04]  /*7d4f0*/  STL [R1+0x478c], R24 ;  /* 0x00478c1801007387 */ /* 0x0001e80000100800 */
[----:B------:R-:W2:Y:S04]  /*7d500*/  LDL.LU R164, [R1+0x13c8] ;  /* 0x0013c80001a47983 */ /* 0x000ea80000300800 */
[----:B------:R-:W2:Y:S01]  /*7d510*/  LDL.LU R162, [R1+0x13cc] ;  /* 0x0013cc0001a27983 */ /* 0x000ea20000300800 */
[----:B0-----:R-:W-:-:S05]  /*7d520*/  F2FP.SATFINITE.E4M3.F32.PACK_AB_MERGE_C R24, R158, R159, RZ ;  /* 0x0000009f9e18723e */ /* 0x001fca00048070ff */
[----:B------:R0:W-:Y:S04]  /*7d530*/  STL [R1+0x4790], R24 ;  /* 0x0047901801007387 */ /* 0x0001e80000100800 */
[----:B------:R-:W2:Y:S04]  /*7d540*/  LDL.LU R161, [R1+0x13d0] ;  /* 0x0013d00001a17983 */ /* 0x000ea80000300800 */
[----:B------:R-:W2:Y:S04]  /*7d550*/  LDL.LU R160, [R1+0x13d4] ;  /* 0x0013d40001a07983 */ /* 0x000ea80000300800 */
[----:B------:R-:W2:Y:S04]  /*7d560*/  LDL.LU R159, [R1+0x13d8] ;  /* 0x0013d800019f7983 */ /* 0x000ea80000300800 */
[----:B------:R-:W2:Y:S01]  /*7d570*/  LDL.LU R158, [R1+0x13dc] ;  /* 0x0013dc00019e7983 */ /* 0x000ea20000300800 */
[----:B0-----:R-:W-:-:S05]  /*7d580*/  IADD3 R24, P3, R153, R0, RZ ;  /* 0x0000000099187210 */ /* 0x001fca0007f7e0ff */
[----:B------:R-:W-:-:S05]  /*7d590*/  IMAD.X R25, R154, 0x1, R7, P3 ;  /* 0x000000019a197824 */ /* 0x000fca00018e0607 */
[----:B------:R0:W-:Y:S01]  /*7d5a0*/  STL.64 [R1+0x20b0], R24 ;  /* 0x0020b01801007387 */ /* 0x0001e20000100a00 */
[----:B---3--:R-:W-:Y:S02]  /*7d5b0*/  F2FP.SATFINITE.E4M3.F32.PACK_AB_MERGE_C R27, R178, R179, RZ ;  /* 0x000000b3b21b723e */ /* 0x008fe400048070ff */
[----:B0-----:R-:W-:-:S03]  /*7d5c0*/  IADD3 R24, P3, R153, R6, RZ ;  /* 0x0000000699187210 */ /* 0x001fc60007f7e0ff */
[----:B------:R-:W-:Y:S02]  /*7d5d0*/  STL [R1+0x4788], R27 ;  /* 0x0047881b01007387 */ /* 0x000fe40000100800 */
[----:B------:R-:W-:Y:S01]  /*7d5e0*/  IMAD.X R25, R154, 0x1, R5, P3 ;  /* 0x000000019a197824 */ /* 0x000fe200018e0605 */
[----:B------:R-:W-:-:S05]  /*7d5f0*/  F2FP.SATFINITE.E4M3.F32.PACK_AB_MERGE_C R26, R176, R177, RZ ;  /* 0x000000b1b01a723e */ /* 0x000fca00048070ff */
[----:B------:R0:W-:Y:S04]  /*7d600*/  STL [R1+0x4784], R26 ;  /* 0x0047841a01007387 */ /* 0x0001e80000100800 */
[----:B------:R1:W-:Y:S01]  /*7d610*/  STL.64 [R1+0x20a8], R24 ;  /* 0x0020a81801007387 */ /* 0x0003e20000100a00 */
[----:B0-----:R-:W-:-:S05]  /*7d620*/  F2FP.SATFINITE.E4M3.F32.PACK_AB_MERGE_C R26, R173, R174, RZ ;  /* 0x000000aead1a723e */ /* 0x001fca00048070ff */
[----:B------:R-:W-:Y:S01]  /*7d630*/  STL [R1+0x4780], R26 ;  /* 0x0047801a01007387 */ /* 0x000fe20000100800 */
[----:B-1----:R-:W-:-:S03]  /*7d640*/  IADD3 R24, P3, R153, R4, RZ ;  /* 0x0000000499187210 */ /* 0x002fc60007f7e0ff */
[----:B------:R-:W3:Y:S04]  /*7d650*/  LDL.LU R174, [R1+0x13e0] ;  /* 0x0013e00001ae7983 */ /* 0x000ee80000300800 */
[----:B------:R-:W3:Y:S01]  /*7d660*/  LDL.LU R173, [R1+0x13e4] ;  /* 0x0013e40001ad7983 */ /* 0x000ee20000300800 */
[----:B------:R-:W-:-:S05]  /*7d670*/  IMAD.X R25, R154, 0x1, R3, P3 ;  /* 0x000000019a197824 */ /* 0x000fca00018e0603 */
[----:B------:R4:W-:Y:S02]  /*7d680*/  STL.64 [R1+0x20a0], R24 ;  /* 0x0020a01801007387 */ /* 0x0009e40000100a00 */
[----:B----4-:R-:W-:Y:S02]  /*7d690*/  F2FP.SATFINITE.E4M3.F32.PACK_AB_MERGE_C R25, R171, R172, RZ ;  /* 0x000000acab19723e */ /* 0x010fe400048070ff */
[----:B------:R-:W4:Y:S04]  /*7d6a0*/  LDL.LU R172, [R1+0x13e8] ;  /* 0x0013e80001ac7983 */ /* 0x000f280000300800 */
[----:B------:R-:W-:Y:S04]  /*7d6b0*/  STL [R1+0x477c], R25 ;  /* 0x00477c1901007387 */ /* 0x000fe80000100800 */
[----:B------:R-:W4:Y:S01]  /*7d6c0*/  LDL.LU R171, [R1+0x13ec] ;  /* 0x0013ec0001ab7983 */ /* 0x000f220000300800 */
[----:B------:R-:W-:-:S05]  /*7d6d0*/  F2FP.SATFINITE.E4M3.F32.PACK_AB_MERGE_C R24, R169, R170, RZ ;  /* 0x000000aaa918723e */ /* 0x000fca00048070ff */
[----:B------:R0:W-:Y:S04]  /*7d6e0*/  STL [R1+0x4778], R24 ;  /* 0x0047781801007387 */ /* 0x0001e80000100800 */
[----:B------:R-:W4:Y:S04]  /*7d6f0*/  LDL.LU R170, [R1+0x13f0] ;  /* 0x0013f00001aa7983 */ /* 0x000f280000300800 */
[----:B------:R-:W4:Y:S01]  /*7d700*/  LDL.LU R169, [R1+0x13f4] ;  /* 0x0013f40001a97983 */ /* 0x000f220000300800 */
[----:B------:R-:W-:Y:S01]  /*7d710*/  VIADD R153, R153, UR5 ;  /* 0x0000000599997c36 */ /* 0x000fe20008000000 */
[----:B------:R-:W-:Y:S01]  /*7d720*/  F2FP.SATFINITE.E4M3.F32.PACK_AB_MERGE_C R26, R168, R175, RZ ;  /* 0x000000afa81a723e */ /* 0x000fe200048070ff */
[----:B------:R-:W-:-:S03]  /*7d730*/  ULDC UR5, c[0x0][0x248] ;  /* 0x0000920000057ab9 */ /* 0x000fc60000000800 */
[----:B------:R-:W-:Y:S02]  /*7d740*/  SHF.R.S32.HI R154, RZ, 0x1f, R153 ;  /* 0x0000001fff9a7819 */ /* 0x000fe40000011499 */
[----:B0-----:R-:W-:Y:S01]  /*7d750*/  IADD3 R24, P3, R153, R2, RZ ;  /* 0x0000000299187210 */ /* 0x001fe20007f7e0ff */
[----:B------:R-:W-:Y:S04]  /*7d760*/  STL [R1+0x4774], R26 ;  /* 0x0047741a01007387 */ /* 0x000fe80000100800 */
[----:B------:R-:W-:-:S05]  /*7d770*/  IMAD.X R25, R154, 0x1, R13, P3 ;  /* 0x000000019a197824 */ /* 0x000fca00018e060d */
[----:B------:R2:W-:Y:S02]  /*7d780*/  STL.64 [R1+0x2098], R24 ;  /* 0x0020981801007387 */ /* 0x0005e40000100a00 */
[----:B--2---:R-:W-:Y:S02]  /*7d790*/  F2FP.SATFINITE.E4M3.F32.PACK_AB_MERGE_C R24, R155, R157, RZ ;  /* 0x0000009d9b18723e */ /* 0x004fe400048070ff */
[----:B------:R-:W2:Y:S04]  /*7d7a0*/  LDL.LU R157, [R1+0x13f8] ;  /* 0x0013f800019d7983 */ /* 0x000ea80000300800 */
[----:B------:R-:W2:Y:S04]  /*7d7b0*/  LDL.LU R155, [R1+0x13fc] ;  /* 0x0013fc00019b7983 */ /* 0x000ea80000300800 */
[----:B------:R0:W-:Y:S01]  /*7d7c0*/  STL [R1+0x4770], R24 ;  /* 0x0047701801007387 */ /* 0x0001e20000100800 */
[----:B------:R-:W-:-:S02]  /*7d7d0*/  F2FP.SATFINITE.E4M3.F32.PACK_AB_MERGE_C R26, R162, R164, RZ ;  /* 0x000000a4a21a723e */ /* 0x000fc400048070ff */
[----:B0-----:R-:W-:-:S03]  /*7d7e0*/  IADD3 R24, P3, R153, R0, RZ ;  /* 0x0000000099187210 */ /* 0x001fc60007f7e0ff */
[----:B------:R-:W-:Y:S02]  /*7d7f0*/  STL [R1+0x476c], R26 ;  /* 0x00476c1a01007387 */ /* 0x000fe40000100800 */
[----:B------:R-:W-:-:S05]  /*7d800*/  IMAD.X R25, R154, 0x1, R7, P3 ;  /* 0x000000019a197824 */ /* 0x000fca00018e0607 */
[----:B------:R0:W-:Y:S04]  /*7d810*/  STL.64 [R1+0x2090], R24 ;  /* 0x0020901801007387 */ /* 0x0001e80000100a00 */
[----:B------:R-:W2:Y:S01]  /*7d820*/  LDL.LU R179, [R1+0x1000] ;  /* 0x0010000001b37983 */ /* 0x000ea20000300800 */
[----:B0-----:R-:W-:Y:S02]  /*7d830*/  F2FP.SATFINITE.E4M3.F32.PACK_AB_MERGE_C R25, R160, R161, RZ ;  /* 0x000000a1a019723e */ /* 0x001fe400048070ff */
[----:B------:R-:W-:-:S03]  /*7d840*/  F2FP.SATFINITE.E4M3.F32.PACK_AB_MERGE_C R24, R158, R159, RZ ;  /* 0x0000009f9e18723e */ /* 0x000fc600048070ff */
[----:B------:R-:W-:Y:S04]  /*7d850*/  STL [R1+0x4764], R25 ;  /* 0x0047641901007387 */ /* 0x000fe80000100800 */
[----:B------:R-:W2:Y:S04]  /*7d860*/  LDL.LU R162, [R1+0x1004] ;  /* 0x0010040001a27983 */ /* 0x000ea80000300800 */
[----:B------:R0:W-:Y:S04]  /*7d870*/  STL [R1+0x4768], R24 ;  /* 0x0047681801007387 */ /* 0x0001e80000100800 */
[----:B------:R-:W2:Y:S04]  /*7d880*/  LDL.LU R168, [R1+0x1008] ;  /* 0x0010080001a87983 */ /* 0x000ea80000300800 */
[----:B------:R-:W2:Y:S04]  /*7d890*/  LDL.LU R161, [R1+0x100c] ;  /* 0x00100c0001a17983 */ /* 0x000ea80000300800 */
[----:B------:R-:W2:Y:S04]  /*7d8a0*/  LDL.LU R164, [R1+0x1010] ;  /* 0x0010100001a47983 */ /* 0x000ea80000300800 */
[----:B------:R-:W2:Y:S04]  /*7d8b0*/  LDL.LU R160, [R1+0x1014] ;  /* 0x0010140001a07983 */ /* 0x000ea80000300800 */
[----:B------:R-:W2:Y:S04]  /*7d8c0*/  LDL.LU R159, [R1+0x1018] ;  /* 0x00101800019f7983 */ /* 0x000ea80000300800 */
[----:B------:R-:W2:Y:S01]  /*7d8d0*/  LDL.LU R158, [R1+0x101c] ;  /* 0x00101c00019e7983 */ /* 0x000ea20000300800 */
[----:B0-----:R-:W-:-:S05]  /*7d8e0*/  IADD3 R24, P3, R153, R6, RZ ;  /* 0x0000000699187210 */ /* 0x001fca0007f7e0ff */
[----:B------:R-:W-:-:S05]  /*7d8f0*/  IMAD.X R25, R154, 0x1, R5, P3 ;  /* 0x000000019a197824 */ /* 0x000fca00018e0605 */
[----:B------:R0:W-:Y:S01]  /*7d900*/  STL.64 [R1+0x2088], R24 ;  /* 0x0020881801007387 */ /* 0x0001e20000100a00 */
[----:B---3--:R-:W-:-:S05]  /*7d910*/  F2FP.SATFINITE.E4M3.F32.PACK_AB_MERGE_C R26, R173, R174, RZ ;  /* 0x000000aead1a723e */ /* 0x008fca00048070ff */
[----:B------:R-:W-:Y:S01]  /*7d920*/  STL [R1+0x4754], R26 ;  /* 0x0047541a01007387 */ /* 0x000fe20000100800 */
        /* <DEDUP_REMOVED lines=18> */
[----:B0-----:R-:W-:-:S05]  /*7da50*/  IADD3 R24, P3, R153, R2, RZ ;  /* 0x0000000299187210 */ /* 0x001fca0007f7e0ff */
[----:B------:R-:W-:Y:S01]  /*7da60*/  IMAD.X R25, R154, 0x1, R13, P3 ;  /* 0x000000019a197824 */ /* 0x000fe200018e060d */
[----:B--2---:R-:W-:-:S05]  /*7da70*/  F2FP.SATFINITE.E4M3.F32.PACK_AB_MERGE_C R26, R155, R157, RZ ;  /* 0x0000009d9b1a723e */ /* 0x004fca00048070ff */
[----:B------:R-:W-:Y:S04]  /*7da80*/  STL [R1+0x4748], R26 ;  /* 0x0047481a01007387 */ /* 0x000fe80000100800 */
[----:B------:R-:W2:Y:S04]  /*7da90*/  LDL.LU R172, [R1+0x1040] ;  /* 0x0010400001ac7983 */ /* 0x000ea80000300800 */
[----:B------:R-:W2:Y:S04]  /*7daa0*/  LDL.LU R171, [R1+0x1044] ;  /* 0x0010440001ab7983 */ /* 0x000ea80000300800 */
[----:B------:R-:W2:Y:S04]  /*7dab0*/  LDL.LU R157, [R1+0x1048] ;  /* 0x00104800019d7983 */ /* 0x000ea80000300800 */
[----:B------:R0:W-:Y:S04]  /*7dac0*/  STL.64 [R1+0x2078], R24 ;  /* 0x0020781801007387 */ /* 0x0001e80000100a00 */
[----:B------:R-:W2:Y:S01]  /*7dad0*/  LDL.LU R155, [R1+0x104c] ;  /* 0x00104c00019b7983 */ /* 0x000ea20000300800 */
[----:B0-----:R-:W-:-:S05]  /*7dae0*/  IADD3 R24, P3, R153, R0, RZ ;  /* 0x0000000099187210 */ /* 0x001fca0007f7e0ff */
[----:B------:R-:W-:-:S05]  /*7daf0*/  IMAD.X R25, R154, 0x1, R7, P3 ;  /* 0x000000019a197824 */ /* 0x000fca00018e0607 */
[----:B------:R0:W-:Y:S01]  /*7db00*/  STL.64 [R1+0x2070], R24 ;  /* 0x0020701801007387 */ /* 0x0001e20000100a00 */
[----:B------:R-:W-:-:S03]  /*7db10*/  F2FP.SATFINITE.E4M3.F32.PACK_AB_MERGE_C R161, R161, R168, RZ ;  /* 0x000000a8a1a1723e */ /* 0x000fc600048070ff */
[----:B------:R-:W2:Y:S01]  /*7db20*/  LDL.LU R168, [R1+0x1050] ;  /* 0x0010500001a87983 */ /* 0x000ea20000300800 */
[----:B------:R-:W-:-:S03]  /*7db30*/  F2FP.SATFINITE.E4M3.F32.PACK_AB_MERGE_C R164, R160, R164, RZ ;  /* 0x000000a4a0a4723e */ /* 0x000fc600048070ff */
[----:B------:R-:W2:Y:S01]  /*7db40*/  LDL.LU R160, [R1+0x1054] ;  /* 0x0010540001a07983 */ /* 0x000ea20000300800 */
[----:B0-----:R-:W-:-:S05]  /*7db50*/  F2FP.SATFINITE.E4M3.F32.PACK_AB_MERGE_C R24, R158, R159, RZ ;  /* 0x0000009f9e18723e */ /* 0x001fca00048070ff */
[----:B------:R0:W-:Y:S04]  /*7db60*/  STL [R1+0x1000], R24 ;  /* 0x0010001801007387 */ /* 0x0001e80000100800 */
        /* <DEDUP_REMOVED lines=11> */
[----:B------:R4:W-:Y:S01]  /*7dc20*/  STL.64 [R1+0x2060], R24 ;  /* 0x0020601801007387 */ /* 0x0009e20000100a00 */
[----:B------:R-:W-:Y:S01]  /*7dc30*/  VIADD R153, R153, UR5 ;  /* 0x0000000599997c36 */ /* 0x000fe20008000000 */
[----:B------:R-:W-:Y:S01]  /*7dc40*/  F2FP.SATFINITE.E4M3.F32.PACK_AB_MERGE_C R162, R162, R179, RZ ;  /* 0x000000b3a2a2723e */ /* 0x000fe200048070ff */
[----:B------:R-:W-:Y:S01]  /*7dc50*/  ULDC UR5, c[0x0][0x248] ;  /* 0x0000920000057ab9 */ /* 0x000fe20000000800 */
[----:B----4-:R-:W-:-:S05]  /*7dc60*/  F2FP.SATFINITE.E4M3.F32.PACK_AB_MERGE_C R25, R177, R178, RZ ;  /* 0x000000b2b119723e */ /* 0x010fca00048070ff */
[----:B------:R-:W-:Y:S01]  /*7dc70*/  STL [R1+0x1004], R25 ;  /* 0x0010041901007387 */ /* 0x000fe20000100800 */
[----:B------:R-:W-:-:S05]  /*7dc80*/  F2FP.SATFINITE.E4M3.F32.PACK_AB_MERGE_C R24, R175, R176, RZ ;  /* 0x000000b0af18723e */ /* 0x000fca00048070ff */
[----:B------:R0:W-:Y:S04]  /*7dc90*/  STL [R1+0x1010], R24 ;  /* 0x0010101801007387 */ /* 0x0001e80000100800 */
[----:B------:R-:W4:Y:S04]  /*7dca0*/  LDL.LU R182, [R1+0x1068] ;  /* 0x0010680001b67983 */ /* 0x000f280000300800 */
[----:B------:R-:W4:Y:S01]  /*7dcb0*/  LDL.LU R181, [R1+0x106c] ;  /* 0x00106c0001b57983 */ /* 0x000f220000300800 */
[----:B0-----:R-:W-:Y:S02]  /*7dcc0*/  F2FP.SATFINITE.E4M3.F32.PACK_AB_MERGE_C R24, R169, R170, RZ ;  /* 0x000000aaa918723e */ /* 0x001fe400048070ff */
[----:B------:R-:W-:-:S03]  /*7dcd0*/  SHF.R.S32.HI R154, RZ, 0x1f, R153 ;  /* 0x0000001fff9a7819 */ /* 0x000fc60000011499 */
        /* <DEDUP_REMOVED lines=8> */
[----:B--2---:R-:W-:-:S05]  /*7dd60*/  F2FP.SATFINITE.E4M3.F32.PACK_AB_MERGE_C R24, R171, R172, RZ ;  /* 0x000000acab18723e */ /* 0x004fca00048070ff */
        /* <DEDUP_REMOVED lines=20> */
[----:B------:R0:W-:Y:S01]  /*7deb0*/  STL.64 [R1+0x2048], R24 ;  /* 0x0020481801007387 */ /* 0x0001e20000100a00 */
[----:B---3--:R-:W-:Y:S02]  /*7dec0*/  F2FP.SATFINITE.E4M3.F32.PACK_AB_MERGE_C R26, R173, R174, RZ ;  /* 0x000000aead1a723e */ /* 0x008fe400048070ff */
[----:B0-----:R-:W-:-:S03]  /*7ded0*/  IADD3 R24, P3, R153, R4, RZ ;  /* 0x0000000499187210 */ /* 0x001fc60007f7e0ff */
[----:B------:R-:W-:Y:S04]  /*7dee0*/  STL [R1+0x1028], R26 ;  /* 0x0010281a01007387 */ /* 0x000fe80000100800 */
[----:B------:R-:W3:Y:S01]  /*7def0*/  LDL.LU R178, [R1+0x10a0] ;  /* 0x0010a00001b27983 */ /* 0x000ee20000300800 */
[----:B------:R-:W-:-:S03]  /*7df00*/  IMAD.X R25, R154, 0x1, R3, P3 ;  /* 0x000000019a197824 */ /* 0x000fc600018e0603 */
[----:B------:R-:W3:Y:S04]  /*7df10*/  LDL.LU R177, [R1+0x10a4] ;  /* 0x0010a40001b17983 */ /* 0x000ee80000300800 */
[----:B------:R-:W3:Y:S04]  /*7df20*/  LDL.LU R176, [R1+0x10a8] ;  /* 0x0010a80001b07983 */ /* 0x000ee80000300800 */
[----:B------:R4:W-:Y:S04]  /*7df30*/  STL.64 [R1+0x2040], R24 ;  /* 0x0020401801007387 */ /* 0x0009e80000100a00 */
[----:B------:R-:W3:Y:S04]  /*7df40*/  LDL.LU R175, [R1+0x10ac] ;  /* 0x0010ac0001af7983 */ /* 0x000ee80000300800 */
[----:B------:R-:W3:Y:S04]  /*7df50*/  LDL.LU R174, [R1+0x10b0] ;  /* 0x0010b00001ae7983 */ /* 0x000ee80000300800 */
[----:B------:R-:W3:Y:S01]  /*7df60*/  LDL.LU R173, [R1+0x10b4] ;  /* 0x0010b40001ad7983 */ /* 0x000ee20000300800 */
[----:B------:R-:W-:Y:S01]  /*7df70*/  VIADD R153, R153, UR5 ;  /* 0x0000000599997c36 */ /* 0x000fe20008000000 */
[----:B------:R-:W-:Y:S01]  /*7df80*/  ULDC UR5, c[0x0][0x248] ;  /* 0x0000920000057ab9 */ /* 0x000fe20000000800 */
[----:B----4-:R-:W-:-:S03]  /*7df90*/  F2FP.SATFINITE.E4M3.F32.PACK_AB_MERGE_C R25, R181, R182, RZ ;  /* 0x000000b6b519723e */ /* 0x010fc600048070ff */
[----:B------:R-:W-:Y:S02]  /*7dfa0*/  SHF.R.S32.HI R154, RZ, 0x1f, R153 ;  /* 0x0000001fff9a7819 */ /* 0x000fe40000011499 */
[----:B------:R-:W-:Y:S02]  /*7dfb0*/  F2FP.SATFINITE.E4M3.F32.PACK_AB_MERGE_C R24, R169, R170, RZ ;  /* 0x000000aaa918723e */ /* 0x000fe400048070ff */
[----:B------:R-:W4:Y:S04]  /*7dfc0*/  LDL.LU R170, [R1+0x10b8] ;  /* 0x0010b80001aa7983 */ /* 0x000f280000300800 */
[----:B------:R-:W-:Y:S04]  /*7dfd0*/  STL [R1+0x1024], R25 ;  /* 0x0010241901007387 */ /* 0x000fe80000100800 */
[----:B------:R-:W4:Y:S04]  /*7dfe0*/  LDL.LU R169, [R1+0x10bc] ;  /* 0x0010bc0001a97983 */ /* 0x000f280000300800 */
[----:B------:R0:W-:Y:S01]  /*7dff0*/  STL [R1+0x1030], R24 ;  /* 0x0010301801007387 */ /* 0x0001e20000100800 */
[----:B------:R-:W-:-:S02]  /*7e000*/  F2FP.SATFINITE.E4M3.F32.PACK_AB_MERGE_C R26, R179, R180, RZ ;  /* 0x000000b4b31a723e */ /* 0x000fc400048070ff */
[----:B0-----:R-:W-:-:S03]  /*7e010*/  IADD3 R24, P3, R153, R2, RZ ;  /* 0x0000000299187210 */ /* 0x001fc60007f7e0ff */
[----:B------:R-:W-:Y:S02]  /*7e020*/  STL [R1+0x102c], R26 ;  /* 0x00102c1a01007387 */ /* 0x000fe40000100800 */
[----:B------:R-:W-:-:S05]  /*7e030*/  IMAD.X R25, R154, 0x1, R13, P3 ;  /* 0x000000019a197824 */ /* 0x000fca00018e060d */
[----:B------:R2:W-:Y:S02]  /*7e040*/  STL.64 [R1+0x2038], R24 ;  /* 0x0020381801007387 */ /* 0x0005e40000100a00 */
[----:B--2---:R-:W-:Y:S02]  /*7e050*/  F2FP.SATFINITE.E4M3.F32.PACK_AB_MERGE_C R24, R171, R172, RZ ;  /* 0x000000acab18723e */ /* 0x004fe400048070ff */
        /* <DEDUP_REMOVED lines=24> */
[----:B------:R-:W-:-:S05]  /*7e1e0*/  IMAD.X R25, R154, 0x1, R3, P3 ;  /* 0x000000019a197824 */ /* 0x000fca00018e0603 */
[----:B------:R0:W-:Y:S02]  /*7e1f0*/  STL.64 [R1+0x2020], R24 ;  /* 0x0020201801007387 */ /* 0x0001e40000100a00 */
[----:B0-----:R-:W-:Y:S02]  /*7e200*/  F2FP.SATFINITE.E4M3.F32.PACK_AB_MERGE_C R25, R175, R176, RZ ;  /* 0x000000b0af19723e */ /* 0x001fe400048070ff */
[----:B------:R-:W-:Y:S02]  /*7e210*/  F2FP.SATFINITE.E4M3.F32.PACK_AB_MERGE_C R24, R173, R174, RZ ;  /* 0x000000aead18723e */ /* 0x000fe400048070ff */
[----:B------:R-:W3:Y:S04]  /*7e220*/  LDL.LU R174, [R1+0x10e0] ;  /* 0x0010e00001ae7983 */ /* 0x000ee80000300800 */
[----:B------:R-:W-:Y:S04]  /*7e230*/  STL [R1+0x1044], R25 ;  /* 0x0010441901007387 */ /* 0x000fe80000100800 */
[----:B------:R-:W3:Y:S01]  /*7e240*/  LDL.LU R173, [R1+0x10e4] ;  /* 0x0010e40001ad7983 */ /* 0x000ee20000300800 */
[----:B------:R-:W-:Y:S01]  /*7e250*/  VIADD R153, R153, UR5 ;  /* 0x0000000599997c36 */ /* 0x000fe20008000000 */
[----:B------:R-:W-:-:S02]  /*7e260*/  ULDC UR5, c[0x0][0x248] ;  /* 0x0000920000057ab9 */ /* 0x000fc40000000800 */
[----:B------:R4:W-:Y:S02]  /*7e270*/  STL [R1+0x1050], R24 ;  /* 0x0010501801007387 */ /* 0x0009e40000100800 */
[----:B------:R-:W-:Y:S02]  /*7e280*/  SHF.R.S32.HI R154, RZ, 0x1f, R153 ;  /* 0x0000001fff9a7819 */ /* 0x000fe40000011499 */
[----:B----4-:R-:W-:Y:S02]  /*7e290*/  F2FP.SATFINITE.E4M3.F32.PACK_AB_MERGE_C R24, R169, R170, RZ ;  /* 0x000000aaa918723e */ /* 0x010fe400048070ff */
[----:B------:R-:W4:Y:S04]  /*7e2a0*/  LDL.LU R170, [R1+0x10e8] ;  /* 0x0010e80001aa7983 */ /* 0x000f280000300800 */
[----:B------:R-:W4:Y:S04]  /*7e2b0*/  LDL.LU R169, [R1+0x10ec] ;  /* 0x0010ec0001a97983 */ /* 0x000f280000300800 */
        /* <DEDUP_REMOVED lines=18> */
[----:B------:R0:W-:Y:S04]  /*7e3e0*/  STL.64 [R1+0x17f8], R24 ;  /* 0x0017f81801007387 */ /* 0x0001e80000100a00 */
[----:B------:R-:W2:Y:S01]  /*7e3f0*/  LDL.LU R178, [R1+0x1110] ;  /* 0x0011100001b27983 */ /* 0x000ea20000300800 */
[----:B0-----:R-:W-:-:S05]  /*7e400*/  F2FP.SATFINITE.E4M3.F32.PACK_AB_MERGE_C R25, R160, R168, RZ ;  /* 0x000000a8a019723e */ /* 0x001fca00048070ff */
[----:B------:R-:W-:Y:S04]  /*7e410*/  STL [R1+0x1060], R25 ;  /* 0x0010601901007387 */ /* 0x000fe80000100800 */
[----:B------:R-:W2:Y:S01]  /*7e420*/  LDL.LU R177, [R1+0x1114] ;  /* 0x0011140001b17983 */ /* 0x000ea20000300800 */
[----:B------:R-:W-:-:S05]  /*7e430*/  F2FP.SATFINITE.E4M3.F32.PACK_AB_MERGE_C R24, R158, R159, RZ ;  /* 0x0000009f9e18723e */ /* 0x000fca00048070ff */
        /* <DEDUP_REMOVED lines=9> */
[----:B------:R0:W-:Y:S02]  /*7e4d0*/  STL.64 [R1+0x17f0], R24 ;  /* 0x0017f01801007387 */ /* 0x0001e40000100a00 */
[----:B0-----:R-:W-:Y:S02]  /*7e4e0*/  IADD3 R24, P3, R153, R4, RZ ;  /* 0x0000000499187210 */ /* 0x001fe40007f7e0ff */
[----:B---3--:R-:W-:-:S03]  /*7e4f0*/  F2FP.SATFINITE.E4M3.F32.PACK_AB_MERGE_C R26, R173, R174, RZ ;  /* 0x000000aead1a723e */ /* 0x008fc600048070ff */
[----:B------:R-:W-:Y:S02]  /*7e500*/  IMAD.X R25, R154, 0x1, R3, P3 ;  /* 0x000000019a197824 */ /* 0x000fe400018e0603 */
[----:B------:R-:W-:Y:S04]  /*7e510*/  STL [R1+0x4f48], R26 ;  /* 0x004f481a01007387 */ /* 0x000fe80000100800 */
[----:B------:R-:W3:Y:S04]  /*7e520*/  LDL.LU R174, [R1+0x1130] ;  /* 0x0011300001ae7983 */ /* 0x000ee80000300800 */
[----:B------:R-:W3:Y:S04]  /*7e530*/  LDL.LU R173, [R1+0x1134] ;  /* 0x0011340001ad7983 */ /* 0x000ee80000300800 */
[----:B------:R4:W-:Y:S01]  /*7e540*/  STL.64 [R1+0x17e8], R24 ;  /* 0x0017e81801007387 */ /* 0x0009e20000100a00 */
[----:B------:R-:W-:Y:S01]  /*7e550*/  VIADD R153, R153, UR5 ;  /* 0x0000000599997c36 */ /* 0x000fe20008000000 */
[----:B------:R-:W-:Y:S01]  /*7e560*/  ULDC UR5, c[0x0][0x248] ;  /* 0x0000920000057ab9 */ /* 0x000fe20000000800 */
[----:B----4-:R-:W-:-:S02]  /*7e570*/  F2FP.SATFINITE.E4M3.F32.PACK_AB_MERGE_C R24, R169, R170, RZ ;  /* 0x000000aaa918723e */ /* 0x010fc400048070ff */
[----:B------:R-:W4:Y:S04]  /*7e580*/  LDL.LU R170, [R1+0x1138] ;  /* 0x0011380001aa7983 */ /* 0x000f280000300800 */
[----:B------:R-:W4:Y:S04]  /*7e590*/  LDL.LU R169, [R1+0x113c] ;  /* 0x00113c0001a97983 */ /* 0x000f280000300800 */
[----:B------:R0:W-:Y:S01]  /*7e5a0*/  STL [R1+0x4f54], R24 ;  /* 0x004f541801007387 */ /* 0x0001e20000100800 */
[----:B------:R-:W-:Y:S02]  /*7e5b0*/  SHF.R.S32.HI R154, RZ, 0x1f, R153 ;  /* 0x0000001fff9a7819 */ /* 0x000fe40000011499 */
[----:B0-----:R-:W-:-:S05]  /*7e5c0*/  F2FP.SATFINITE.E4M3.F32.PACK_AB_MERGE_C R24, R181, R182, RZ ;  /* 0x000000b6b518723e */ /* 0x001fca00048070ff */
[----:B------:R0:W-:Y:S01]  /*7e5d0*/  STL [R1+0x4f34], R24 ;  /* 0x004f341801007387 */ /* 0x0001e20000100800 */
[----:B------:R-:W-:Y:S02]  /*7e5e0*/  F2FP.SATFINITE.E4M3.F32.PACK_AB_MERGE_C R26, R179, R180, RZ ;  /* 0x000000b4b31a723e */ /* 0x000fe400048070ff */
        /* <DEDUP_REMOVED lines=15> */
[----:B0-----:R-:W-:Y:S02]  /*7e6e0*/  IADD3 R24, P3, R153, R6, RZ ;  /* 0x0000000699187210 */ /* 0x001fe40007f7e0ff */
[----:B------:R-:W-:-:S03]  /*7e6f0*/  F2FP.SATFINITE.E4M3.F32.PACK_AB_MERGE_C R27, R177, R178, RZ ;  /* 0x000000b2b11b723e */ /* 0x000fc600048070ff */
[----:B------:R-:W-:Y:S02]  /*7e700*/  IMAD.X R25, R154, 0x1, R5, P3 ;  /* 0x000000019a197824 */ /* 0x000fe400018e0605 */
[----:B------:R-:W-:Y:S01]  /*7e710*/  STL [R1+0x4f00], R27 ;  /* 0x004f001b01007387 */ /* 0x000fe20000100800 */
[----:B------:R-:W-:-:S05]  /*7e720*/  F2FP.SATFINITE.E4M3.F32.PACK_AB_MERGE_C R26, R175, R176, RZ ;  /* 0x000000b0af1a723e */ /* 0x000fca00048070ff */
[----:B------:R0:W-:Y:S04]  /*7e730*/  STL [R1+0x4f08], R26 ;  /* 0x004f081a01007387 */ /* 0x0001e80000100800 */
[----:B------:R1:W-:Y:S01]  /*7e740*/  STL.64 [R1+0x17d0], R24 ;  /* 0x0017d01801007387 */ /* 0x0003e20000100a00 */
[----:B0-----:R-:W-:Y:S02]  /*7e750*/  F2FP.SATFINITE.E4M3.F32.PACK_AB_MERGE_C R26, R160, R168, RZ ;  /* 0x000000a8a01a723e */ /* 0x001fe400048070ff */
[----:B-1----:R-:W-:-:S03]  /*7e760*/  IADD3 R24, P3, R153, R4, RZ ;  /* 0x0000000499187210 */ /* 0x002fc60007f7e0ff */
[----:B------:R-:W-:Y:S02]  /*7e770*/  STL [R1+0x4ee8], R26 ;  /* 0x004ee81a01007387 */ /* 0x000fe40000100800 */
[----:B------:R-:W-:-:S05]  /*7e780*/  IMAD.X R25, R154, 0x1, R3, P3 ;  /* 0x000000019a197824 */ /* 0x000fca00018e0603 */
[----:B------:R0:W-:Y:S04]  /*7e790*/  STL.64 [R1+0x17c8], R24 ;  /* 0x0017c81801007387 */ /* 0x0001e80000100a00 */
[----:B------:R-:W2:Y:S04]  /*7e7a0*/  LDL.LU R168, [R1+0x1150] ;  /* 0x0011500001a87983 */ /* 0x000ea80000300800 */
[----:B------:R-:W2:Y:S01]  /*7e7b0*/  LDL.LU R160, [R1+0x1154] ;  /* 0x0011540001a07983 */ /* 0x000ea20000300800 */
[----:B0-----:R-:W-:-:S05]  /*7e7c0*/  F2FP.SATFINITE.E4M3.F32.PACK_AB_MERGE_C R24, R158, R159, RZ ;  /* 0x0000009f9e18723e */ /* 0x001fca00048070ff */
[----:B------:R3:W-:Y:S04]  /*7e7d0*/  STL [R1+0x4ef0], R24 ;  /* 0x004ef01801007387 */ /* 0x0007e80000100800 */
[----:B------:R-:W2:Y:S04]  /*7e7e0*/  LDL.LU R159, [R1+0x1158] ;  /* 0x00115800019f7983 */ /* 0x000ea80000300800 */
[----:B------:R-:W2:Y:S01]  /*7e7f0*/  LDL.LU R158, [R1+0x115c] ;  /* 0x00115c00019e7983 */ /* 0x000ea20000300800 */
[----:B---3--:R-:W-:-:S05]  /*7e800*/  F2FP.SATFINITE.E4M3.F32.PACK_AB_MERGE_C R24, R173, R174, RZ ;  /* 0x000000aead18723e */ /* 0x008fca00048070ff */
[----:B------:R4:W-:Y:S04]  /*7e810*/  STL [R1+0x4ec4], R24 ;  /* 0x004ec41801007387 */ /* 0x0009e80000100800 */
[----:B------:R-:W3:Y:S04]  /*7e820*/  LDL.LU R184, [R1+0x1160] ;  /* 0x0011600001b87983 */ /* 0x000ee80000300800 */
[----:B------:R-:W3:Y:S01]  /*7e830*/  LDL.LU R183, [R1+0x1164] ;  /* 0x0011640001b77983 */ /* 0x000ee20000300800 */
[----:B------:R-:W-:Y:S01]  /*7e840*/  VIADD R153, R153, UR5 ;  /* 0x0000000599997c36 */ /* 0x000fe20008000000 */
[----:B------:R-:W-:Y:S01]  /*7e850*/  ULDC UR5, c[0x0][0x248] ;  /* 0x0000920000057ab9 */ /* 0x000fe20000000800 */
[----:B----4-:R-:W-:-:S05]  /*7e860*/  F2FP.SATFINITE.E4M3.F32.PACK_AB_MERGE_C R24, R169, R170, RZ ;  /* 0x000000aaa918723e */ /* 0x010fca00048070ff */
[----:B------:R0:W-:Y:S04]  /*7e870*/  STL [R1+0x4ed4], R24 ;  /* 0x004ed41801007387 */ /* 0x0001e80000100800 */
[----:B------:R-:W4:Y:S04]  /*7e880*/  LDL.LU R182, [R1+0x1168] ;  /* 0x0011680001b67983 */ /* 0x000f280000300800 */
[----:B------:R-:W4:Y:S04]  /*7e890*/  LDL.LU R181, [R1+0x116c] ;  /* 0x00116c0001b57983 */ /* 0x000f280000300800 */
[----:B------:R-:W4:Y:S01]  /*7e8a0*/  LDL.LU R170, [R1+0x1170] ;  /* 0x0011700001aa7983 */ /* 0x000f220000300800 */
[----:B------:R-:W-:-:S03]  /*7e8b0*/  SHF.R.S32.HI R154, RZ, 0x1f, R153 ;  /* 0x0000001fff9a7819 */ /* 0x000fc60000011499 */
        /* <DEDUP_REMOVED lines=38> */
[----:B------:R4:W-:Y:S01]  /*7eb20*/  STL.64 [R1+0x17a8], R24 ;  /* 0x0017a81801007387 */ /* 0x0009e20000100a00 */
[----:B------:R-:W-:Y:S01]  /*7eb30*/  VIADD R153, R153, UR5 ;  /* 0x0000000599997c36 */ /* 0x000fe20008000000 */
[----:B------:R-:W-:Y:S01]  /*7eb40*/  ULDC UR5, c[0x0][0x248] ;  /* 0x0000920000057ab9 */ /* 0x000fe20000000800 */
[----:B----4-:R-:W-:Y:S02]  /*7eb50*/  F2FP.SATFINITE.E4M3.F32.PACK_AB_MERGE_C R25, R181, R182, RZ ;  /* 0x000000b6b519723e */ /* 0x010fe400048070ff */
[----:B------:R-:W-:Y:S02]  /*7eb60*/  F2FP.SATFINITE.E4M3.F32.PACK_AB_MERGE_C R24, R169, R170, RZ ;  /* 0x000000aaa918723e */ /* 0x000fe400048070ff */
[----:B------:R-:W3:Y:S04]  /*7eb70*/  LDL.LU R170, [R1+0x11b8] ;  /* 0x0011b80001aa7983 */ /* 0x000ee80000300800 */
[----:B------:R-:W-:Y:S04]  /*7eb80*/  STL [R1+0x4e58], R25 ;  /* 0x004e581901007387 */ /* 0x000fe80000100800 */
[----:B------:R-:W3:Y:S01]  /*7eb90*/  LDL.LU R169, [R1+0x11bc] ;  /* 0x0011bc0001a97983 */ /* 0x000ee20000300800 */
[----:B------:R-:W-:-:S03]  /*7eba0*/  SHF.R.S32.HI R154, RZ, 0x1f, R153 ;  /* 0x0000001fff9a7819 */ /* 0x000fc60000011499 */
[----:B------:R0:W-:Y:S01]  /*7ebb0*/  STL [R1+0x4e2c], R24 ;  /* 0x004e2c1801007387 */ /* 0x0001e20000100800 */
[----:B------:R-:W-:Y:S02]  /*7ebc0*/  F2FP.SATFINITE.E4M3.F32.PACK_AB_MERGE_C R26, R179, R180, RZ ;  /* 0x000000b4b31a723e */ /* 0x000fe400048070ff */
[----:B0-----:R-:W-:-:S03]  /*7ebd0*/  IADD3 R24, P3, R153, R2, RZ ;  /* 0x0000000299187210 */ /* 0x001fc60007f7e0ff */
[----:B------:R-:W-:Y:S02]  /*7ebe0*/  STL [R1+0x4e34], R26 ;  /* 0x004e341a01007387 */ /* 0x000fe40000100800 */
[----:B------:R-:W-:-:S05]  /*7ebf0*/  IMAD.X R25, R154, 0x1, R13, P3 ;  /* 0x000000019a197824 */ /* 0x000fca00018e060d */
[----:B------:R0:W-:Y:S02]  /*7ec00*/  STL.64 [R1+0x17a0], R24 ;  /* 0x0017a01801007387 */ /* 0x0001e40000100a00 */
[----:B0-----:R-:W-:-:S05]  /*7ec10*/  IADD3 R24, P3, R153, R0, RZ ;  /* 0x0000000099187210 */ /* 0x001fca0007f7e0ff */
[----:B------:R-:W-:Y:S01]  /*7ec20*/  IMAD.X R25, R154, 0x1, R7, P3 ;  /* 0x000000019a197824 */ /* 0x000fe200018e0607 */
[----:B--2---:R-:W-:-:S05]  /*7ec30*/  F2FP.SATFINITE.E4M3.F32.PACK_AB_MERGE_C R27, R177, R178, RZ ;  /* 0x000000b2b11b723e */ /* 0x004fca00048070ff */
[----:B------:R0:W-:Y:S01]  /*7ec40*/  STL [R1+0x4e0c], R27 ;  /* 0x004e0c1b01007387 */ /* 0x0001e20000100800 */
[----:B------:R-:W-:-:S05]  /*7ec50*/  F2FP.SATFINITE.E4M3.F32.PACK_AB_MERGE_C R26, R175, R176, RZ ;  /* 0x000000b0af1a723e */ /* 0x000fca00048070ff */
[----:B------:R1:W-:Y:S01]  /*7ec60*/  STL [R1+0x4e18], R26 ;  /* 0x004e181a01007387 */ /* 0x0003e20000100800 */
[----:B0-----:R-:W-:-:S03]  /*7ec70*/  F2FP.SATFINITE.E4M3.F32.PACK_AB_MERGE_C R27, R173, R174, RZ ;  /* 0x000000aead1b723e */ /* 0x001fc600048070ff */
[----:B------:R0:W-:Y:S01]  /*7ec80*/  STL.64 [R1+0x1798], R24 ;  /* 0x0017981801007387 */ /* 0x0001e20000100a00 */
[----:B-1----:R-:W-:-:S03]  /*7ec90*/  F2FP.SATFINITE.E4M3.F32.PACK_AB_MERGE_C R26, R171, R172, RZ ;  /* 0x000000acab1a723e */ /* 0x002fc600048070ff */
[----:B------:R-:W-:Y:S01]  /*7eca0*/  STL [R1+0x4df0], R27 ;  /* 0x004df01b01007387 */ /* 0x000fe20000100800 */
[----:B0-----:R-:W-:-:S03]  /*7ecb0*/  IADD3 R24, P3, R153, R6, RZ ;  /* 0x0000000699187210 */ /* 0x001fc60007f7e0ff */
[----:B------:R0:W-:Y:S02]  /*7ecc0*/  STL [R1+0x4df8], R26 ;  /* 0x004df81a01007387 */ /* 0x0001e40000100800 */
[----:B------:R-:W-:Y:S01]  /*7ecd0*/  IMAD.X R25, R154, 0x1, R5, P3 ;  /* 0x000000019a197824 */ /* 0x000fe200018e0605 */
[----:B0-----:R-:W-:-:S04]  /*7ece0*/  F2FP.SATFINITE.E4M3.F32.PACK_AB_MERGE_C R26, R155, R157, RZ ;  /* 0x0000009d9b1a723e */ /* 0x001fc800048070ff */
[----:B------:R0:W-:Y:S04]  /*7ecf0*/  STL.64 [R1+0x1790], R24 ;  /* 0x0017901801007387 */ /* 0x0001e80000100a00 */
[----:B------:R-:W-:Y:S04]  /*7ed00*/  STL [R1+0x4db0], R26 ;  /* 0x004db01a01007387 */ /* 0x000fe80000100800 */
[----:B------:R-:W2:Y:S04]  /*7ed10*/  LDL.LU R157, [R1+0x11c0] ;  /* 0x0011c000019d7983 */ /* 0x000ea80000300800 */
[----:B------:R-:W2:Y:S01]  /*7ed20*/  LDL.LU R155, [R1+0x11c4] ;  /* 0x0011c400019b7983 */ /* 0x000ea20000300800 */
[----:B0-----:R-:W-:-:S05]  /*7ed30*/  IADD3 R24, P3, R153, R4, RZ ;  /* 0x0000000499187210 */ /* 0x001fca0007f7e0ff */
[----:B------:R-:W-:-:S05]  /*7ed40*/  IMAD.X R25, R154, 0x1, R3, P3 ;  /* 0x000000019a197824 */ /* 0x000fca00018e0603 */
[----:B------:R0:W-:Y:S02]  /*7ed50*/  STL.64 [R1+0x1788], R24 ;  /* 0x0017881801007387 */ /* 0x0001e40000100a00 */
[----:B0-----:R-:W-:Y:S02]  /*7ed60*/  F2FP.SATFINITE.E4M3.F32.PACK_AB_MERGE_C R24, R160, R168, RZ ;  /* 0x000000a8a018723e */ /* 0x001fe400048070ff */
[----:B------:R-:W4:Y:S04]  /*7ed70*/  LDL.LU R168, [R1+0x11c8] ;  /* 0x0011c80001a87983 */ /* 0x000f280000300800 */
[----:B------:R-:W4:Y:S04]  /*7ed80*/  LDL.LU R160, [R1+0x11cc] ;  /* 0x0011cc0001a07983 */ /* 0x000f280000300800 */
[----:B------:R0:W-:Y:S04]  /*7ed90*/  STL [R1+0x4dc4], R24 ;  /* 0x004dc41801007387 */ /* 0x0001e80000100800 */
[----:B------:R-:W4:Y:S04]  /*7eda0*/  LDL.LU R186, [R1+0x11d0] ;  /* 0x0011d00001ba7983 */ /* 0x000f280000300800 */
[----:B------:R-:W4:Y:S01]  /*7edb0*/  LDL.LU R185, [R1+0x11d4] ;  /* 0x0011d40001b97983 */ /* 0x000f220000300800 */
[----:B0-----:R-:W-:-:S05]  /*7edc0*/  F2FP.SATFINITE.E4M3.F32.PACK_AB_MERGE_C R24, R158, R159, RZ ;  /* 0x0000009f9e18723e */ /* 0x001fca00048070ff */
[----:B------:R3:W-:Y:S04]  /*7edd0*/  STL [R1+0x4d7c], R24 ;  /* 0x004d7c1801007387 */ /* 0x0007e80000100800 */
[----:B------:R-:W4:Y:S04]  /*7ede0*/  LDL.LU R184, [R1+0x11d8] ;  /* 0x0011d80001b87983 */ /* 0x000f280000300800 */
[----:B------:R-:W4:Y:S04]  /*7edf0*/  LDL.LU R183, [R1+0x11dc] ;  /* 0x0011dc0001b77983 */ /* 0x000f280000300800 */
[----:B------:R-:W4:Y:S04]  /*7ee00*/  LDL.LU R159, [R1+0x11e0] ;  /* 0x0011e000019f7983 */ /* 0x000f280000300800 */
[----:B------:R-:W4:Y:S04]  /*7ee10*/  LDL.LU R158, [R1+0x11e4] ;  /* 0x0011e400019e7983 */ /* 0x000f280000300800 */
[----:B------:R-:W4:Y:S04]  /*7ee20*/  LDL.LU R182, [R1+0x11e8] ;  /* 0x0011e80001b67983 */ /* 0x000f280000300800 */
[----:B------:R-:W4:Y:S01]  /*7ee30*/  LDL.LU R181, [R1+0x11ec] ;  /* 0x0011ec0001b57983 */ /* 0x000f220000300800 */
[----:B------:R-:W-:Y:S01]  /*7ee40*/  VIADD R153, R153, UR5 ;  /* 0x0000000599997c36 */ /* 0x000fe20008000000 */
[----:B------:R-:W-:-:S04]  /*7ee50*/  ULDC UR5, c[0x0][0x248] ;  /* 0x0000920000057ab9 */ /* 0x000fc80000000800 */
[----:B------:R-:W-:Y:S02]  /*7ee60*/  SHF.R.S32.HI R154, RZ, 0x1f, R153 ;  /* 0x0000001fff9a7819 */ /* 0x000fe40000011499 */
[----:B---3--:R-:W-:-:S05]  /*7ee70*/  F2FP.SATFINITE.E4M3.F32.PACK_AB_MERGE_C R24, R169, R170, RZ ;  /* 0x000000aaa918723e */ /* 0x008fca00048070ff */
[----:B------:R0:W-:Y:S04]  /*7ee80*/  STL [R1+0x4da0], R24 ;  /* 0x004da01801007387 */ /* 0x0001e80000100800 */
[----:B------:R-:W3:Y:S04]  /*7ee90*/  LDL.LU R180, [R1+0x11f0] ;  /* 0x0011f00001b47983 */ /* 0x000ee80000300800 */
[----:B------:R-:W3:Y:S01]  /*7eea0*/  LDL.LU R179, [R1+0x11f4] ;  /* 0x0011f40001b37983 */ /* 0x000ee20000300800 */
[----:B0-----:R-:W-:-:S03]  /*7eeb0*/  IADD3 R24, P3, R153, R2, RZ ;  /* 0x0000000299187210 */ /* 0x001fc60007f7e0ff */
[----:B------:R-:W3:Y:S04]  /*7eec0*/  LDL.LU R178, [R1+0x11f8] ;  /* 0x0011f80001b27983 */ /* 0x000ee80000300800 */
[----:B------:R-:W3:Y:S01]  /*7eed0*/  LDL.LU R177, [R1+0x11fc] ;  /* 0x0011fc0001b17983 */ /* 0x000ee20000300800 */
[----:B------:R-:W-:-:S03]  /*7eee0*/  IMAD.X R25, R154, 0x1, R13, P3 ;  /* 0x000000019a197824 */ /* 0x000fc600018e060d */
[----:B------:R-:W3:Y:S04]  /*7eef0*/  LDL.LU R176, [R1+0xe00] ;  /* 0x000e000001b07983 */ /* 0x000ee80000300800 */
[----:B------:R-:W3:Y:S04]  /*7ef00*/  LDL.LU R175, [R1+0xe04] ;  /* 0x000e040001af7983 */ /* 0x000ee80000300800 */
[----:B------:R-:W3:Y:S04]  /*7ef10*/  LDL.LU R174, [R1+0xe08] ;  /* 0x000e080001ae7983 */ /* 0x000ee80000300800 */
[----:B------:R2:W-:Y:S04]  /*7ef20*/  STL.64 [R1+0x1780], R24 ;  /* 0x0017801801007387 */ /* 0x0005e80000100a00 */
[----:B------:R-:W3:Y:S04]  /*7ef30*/  LDL.LU R173, [R1+0xe0c] ;  /* 0x000e0c0001ad7983 */ /* 0x000ee80000300800 */
[----:B------:R-:W3:Y:S04]  /*7ef40*/  LDL.LU R172, [R1+0xe10] ;  /* 0x000e100001ac7983 */ /* 0x000ee80000300800 */
[----:B------:R-:W3:Y:S04]  /*7ef50*/  LDL.LU R171, [R1+0xe14] ;  /* 0x000e140001ab7983 */ /* 0x000ee80000300800 */
[----:B------:R-:W3:Y:S04]  /*7ef60*/  LDL.LU R170, [R1+0xe18] ;  /* 0x000e180001aa7983 */ /* 0x000ee80000300800 */
[----:B------:R-:W3:Y:S01]  /*7ef70*/  LDL.LU R169, [R1+0xe1c] ;  /* 0x000e1c0001a97983 */ /* 0x000ee20000300800 */
[----:B--2---:R-:W-:-:S03]  /*7ef80*/  F2FP.SATFINITE.E4M3.F32.PACK_AB_MERGE_C R24, R155, R157, RZ ;  /* 0x0000009d9b18723e */ /* 0x004fc600048070ff */
[----:B------:R-:W2:Y:S04]  /*7ef90*/  LDL.LU R157, [R1+0xe20] ;  /* 0x000e2000019d7983 */ /* 0x000ea80000300800 */
[----:B------:R-:W2:Y:S04]  /*7efa0*/  LDL.LU R155, [R1+0xe24] ;  /* 0x000e2400019b7983 */ /* 0x000ea80000300800 */
[----:B------:R0:W-:Y:S02]  /*7efb0*/  STL [R1+0x4d30], R24 ;  /* 0x004d301801007387 */ /* 0x0001e40000100800 */
[----:B0-----:R-:W-:-:S05]  /*7efc0*/  IADD3 R24, P3, R153, R0, RZ ;  /* 0x0000000099187210 */ /* 0x001fca0007f7e0ff */
[----:B------:R-:W-:Y:S01]  /*7efd0*/  IMAD.X R25, R154, 0x1, R7, P3 ;  /* 0x000000019a197824 */ /* 0x000fe200018e0607 */
[----:B----4-:R-:W-:-:S05]  /*7efe0*/  F2FP.SATFINITE.E4M3.F32.PACK_AB_MERGE_C R26, R160, R168, RZ ;  /* 0x000000a8a01a723e */ /* 0x010fca00048070ff */
[----:B------:R-:W-:Y:S04]  /*7eff0*/  STL [R1+0x4d50], R26 ;  /* 0x004d501a01007387 */ /* 0x000fe80000100800 */
[----:B------:R-:W4:Y:S04]  /*7f000*/  LDL.LU R168, [R1+0xe28] ;  /* 0x000e280001a87983 */ /* 0x000f280000300800 */
[----:B------:R-:W4:Y:S04]  /*7f010*/  LDL.LU R160, [R1+0xe2c] ;  /* 0x000e2c0001a07983 */ /* 0x000f280000300800 */
[----:B------:R0:W-:Y:S01]  /*7f020*/  STL.64 [R1+0x1778], R24 ;  /* 0x0017781801007387 */ /* 0x0001e20000100a00 */
[----:B------:R-:W-:-:S02]  /*7f030*/  F2FP.SATFINITE.E4M3.F32.PACK_AB_MERGE_C R27, R185, R186, RZ ;  /* 0x000000bab91b723e */ /* 0x000fc400048070ff */
[----:B0-----:R-:W-:Y:S02]  /*7f040*/  IADD3 R24, P3, R153, R6, RZ ;  /* 0x0000000699187210 */ /* 0x001fe40007f7e0ff */
[----:B------:R-:W-:-:S03]  /*7f050*/  F2FP.SATFINITE.E4M3.F32.PACK_AB_MERGE_C R26, R183, R184, RZ ;  /* 0x000000b8b71a723e */ /* 0x000fc600048070ff */
[----:B------:R-:W-:Y:S01]  /*7f060*/  IMAD.X R25, R154, 0x1, R5, P3 ;  /* 0x000000019a197824 */ /* 0x000fe200018e0605 */
[----:B------:R-:W-:Y:S04]  /*7f070*/  STL [R1+0x4cf4], R27 ;  /* 0x004cf41b01007387 */ /* 0x000fe80000100800 */
[----:B------:R0:W-:Y:S04]  /*7f080*/  STL [R1+0x4d0c], R26 ;  /* 0x004d0c1a01007387 */ /* 0x0001e80000100800 */
[----:B------:R1:W-:Y:S01]  /*7f090*/  STL.64 [R1+0x1770], R24 ;  /* 0x0017701801007387 */ /* 0x0003e20000100a00 */
[----:B0-----:R-:W-:-:S02]  /*7f0a0*/  F2FP.SATFINITE.E4M3.F32.PACK_AB_MERGE_C R26, R158, R159, RZ ;  /* 0x0000009f9e1a723e */ /* 0x001fc400048070ff */
[----:B-1----:R-:W-:-:S03]  /*7f0b0*/  IADD3 R24, P3, R153, R4, RZ ;  /* 0x0000000499187210 */ /* 0x002fc60007f7e0ff */
[----:B------:R-:W-:Y:S02]  /*7f0c0*/  STL [R1+0x4c78], R26 ;  /* 0x004c781a01007387 */ /* 0x000fe40000100800 */
[----:B------:R-:W-:Y:S02]  /*7f0d0*/  IMAD.X R25, R154, 0x1, R3, P3 ;  /* 0x000000019a197824 */ /* 0x000fe400018e0603 */
[----:B------:R-:W4:Y:S04]  /*7f0e0*/  LDL.LU R159, [R1+0xe30] ;  /* 0x000e3000019f7983 */ /* 0x000f280000300800 */
[----:B------:R-:W4:Y:S01]  /*7f0f0*/  LDL.LU R158, [R1+0xe34] ;  /* 0x000e3400019e7983 */ /* 0x000f220000300800 */
[----:B------:R-:W-:Y:S01]  /*7f100*/  VIADD R153, R153, UR5 ;  /* 0x0000000599997c36 */ /* 0x000fe20008000000 */
[----:B------:R-:W-:-:S02]  /*7f110*/  ULDC UR5, c[0x0][0x248] ;  /* 0x0000920000057ab9 */ /* 0x000fc40000000800 */
[----:B------:R0:W-:Y:S02]  /*7f120*/  STL.64 [R1+0x1768], R24 ;  /* 0x0017681801007387 */ /* 0x0001e40000100a00 */
[----:B------:R-:W-:Y:S02]  /*7f130*/  SHF.R.S32.HI R154, RZ, 0x1f, R153 ;  /* 0x0000001fff9a7819 */ /* 0x000fe40000011499 */
[----:B0-----:R-:W-:Y:S02]  /*7f140*/  F2FP.SATFINITE.E4M3.F32.PACK_AB_MERGE_C R25, R181, R182, RZ ;  /* 0x000000b6b519723e */ /* 0x001fe400048070ff */
[----:B---3--:R-:W-:-:S03]  /*7f150*/  F2FP.SATFINITE.E4M3.F32.PACK_AB_MERGE_C R24, R179, R180, RZ ;  /* 0x000000b4b318723e */ /* 0x008fc600048070ff */
[----:B------:R-:W-:Y:S04]  /*7f160*/  STL [R1+0x4cb8], R25 ;  /* 0x004cb81901007387 */ /* 0x000fe80000100800 */
[----:B------:R0:W-:Y:S01]  /*7f170*/  STL [R1+0x4c18], R24 ;  /* 0x004c181801007387 */ /* 0x0001e20000100800 */
[----:B------:R-:W-:Y:S02]  /*7f180*/  F2FP.SATFINITE.E4M3.F32.PACK_AB_MERGE_C R26, R177, R178, RZ ;  /* 0x000000b2b11a723e */ /* 0x000fe400048070ff */
[----:B0-----:R-:W-:-:S03]  /*7f190*/  IADD3 R24, P3, R153, R2, RZ ;  /* 0x0000000299187210 */ /* 0x001fc60007f7e0ff */
[----:B------:R0:W-:Y:S02]  /*7f1a0*/  STL [R1+0x4c38], R26 ;  /* 0x004c381a01007387 */ /* 0x0001e40000100800 */
[----:B------:R-:W-:Y:S01]  /*7f1b0*/  IMAD.X R25, R154, 0x1, R13, P3 ;  /* 0x000000019a197824 */ /* 0x000fe200018e060d */
[----:B------:R-:W-:-:S04]  /*7f1c0*/  F2FP.SATFINITE.E4M3.F32.PACK_AB_MERGE_C R27, R175, R176, RZ ;  /* 0x000000b0af1b723e */ /* 0x000fc800048070ff */
[----:B------:R1:W-:Y:S01]  /*7f1d0*/  STL.64 [R1+0x1760], R24 ;  /* 0x0017601801007387 */ /* 0x0003e20000100a00 */
[----:B0-----:R-:W-:-:S03]  /*7f1e0*/  F2FP.SATFINITE.E4M3.F32.PACK_AB_MERGE_C R26, R173, R174, RZ ;  /* 0x000000aead1a723e */ /* 0x001fc600048070ff */
[----:B------:R0:W-:Y:S01]  /*7f1f0*/  STL [R1+0x4bc8], R27 ;  /* 0x004bc81b01007387 */ /* 0x0001e20000100800 */
[----:B-1----:R-:W-:-:S03]  /*7f200*/  IADD3 R24, P3, R153, R0, RZ ;  /* 0x0000000099187210 */ /* 0x002fc60007f7e0ff */
[----:B------:R1:W-:Y:S02]  /*7f210*/  STL [R1+0x4bd4], R26 ;  /* 0x004bd41a01007387 */ /* 0x0003e40000100800 */
[----:B------:R-:W-:Y:S01]  /*7f220*/  IMAD.X R25, R154, 0x1, R7, P3 ;  /* 0x000000019a197824 */ /* 0x000fe200018e0607 */
[----:B0-----:R-:W-:-:S04]  /*7f230*/  F2FP.SATFINITE.E4M3.F32.PACK_AB_MERGE_C R27, R171, R172, RZ ;  /* 0x000000acab1b723e */ /* 0x001fc800048070ff */
[----:B------:R0:W-:Y:S01]  /*7f240*/  STL.64 [R1+0x1758], R24 ;  /* 0x0017581801007387 */ /* 0x0001e20000100a00 */
[----:B-1----:R-:W-:-:S03]  /*7f250*/  F2FP.SATFINITE.E4M3.F32.PACK_AB_MERGE_C R26, R169, R170, RZ ;  /* 0x000000aaa91a723e */ /* 0x002fc600048070ff */
[----:B------:R-:W-:Y:S01]  /*7f260*/  STL [R1+0x4b84], R27 ;  /* 0x004b841b01007387 */ /* 0x000fe20000100800 */
        /* <DEDUP_REMOVED lines=8> */
[----:B0-----:R-:W-:-:S05]  /*7f2f0*/  IADD3 R24, P3, R153, R4, RZ ;  /* 0x0000000499187210 */ /* 0x001fca0007f7e0ff */
[----:B------:R-:W-:-:S05]  /*7f300*/  IMAD.X R25, R154, 0x1, R3, P3 ;  /* 0x000000019a197824 */ /* 0x000fca00018e0603 */
[----:B------:R4:W-:Y:S04]  /*7f310*/  STL.64 [R1+0x1748], R24 ;  /* 0x0017481801007387 */ /* 0x0009e80000100a00 */
[----:B------:R-:W3:Y:S04]  /*7f320*/  LDL.LU R188, [R1+0xe40] ;  /* 0x000e400001bc7983 */ /* 0x000ee80000300800 */
[----:B------:R-:W3:Y:S01]  /*7f330*/  LDL.LU R187, [R1+0xe44] ;  /* 0x000e440001bb7983 */ /* 0x000ee20000300800 */
[----:B----4-:R-:W-:-:S05]  /*7f340*/  F2FP.SATFINITE.E4M3.F32.PACK_AB_MERGE_C R24, R160, R168, RZ ;  /* 0x000000a8a018723e */ /* 0x010fca00048070ff */
        /* <DEDUP_REMOVED lines=25> */
[----:B--2---:R-:W-:-:S03]  /*7f4e0*/  F2FP.SATFINITE.E4M3.F32.PACK_AB_MERGE_C R24, R155, R157, RZ ;  /* 0x0000009d9b18723e */ /* 0x004fc600048070ff */
[----:B------:R-:W2:Y:S04]  /*7f4f0*/  LDL.LU R157, [R1+0xea0] ;  /* 0x000ea000019d7983 */ /* 0x000ea80000300800 */
[----:B------:R-:W2:Y:S01]  /*7f500*/  LDL.LU R155, [R1+0xea4] ;  /* 0x000ea400019b7983 */ /* 0x000ea20000300800 */
[----:B------:R-:W-:Y:S01]  /*7f510*/  VIADD R153, R153, UR5 ;  /* 0x0000000599997c36 */ /* 0x000fe20008000000 */
[----:B------:R-:W-:Y:S02]  /*7f520*/  ULDC UR5, c[0x0][0x248] ;  /* 0x0000920000057ab9 */ /* 0x000fe40000000800 */
[----:B------:R0:W-:Y:S02]  /*7f530*/  STL [R1+0x4af4], R24 ;  /* 0x004af41801007387 */ /* 0x0001e40000100800 */
[----:B------:R-:W-:-:S02]  /*7f540*/  SHF.R.S32.HI R154, RZ, 0x1f, R153 ;  /* 0x0000001fff9a7819 */ /* 0x000fc40000011499 */
[----:B0-----:R-:W-:-:S05]  /*7f550*/  IADD3 R24, P3, R153, R2, RZ ;  /* 0x0000000299187210 */ /* 0x001fca0007f7e0ff */
[----:B------:R-:W-:-:S05]  /*7f560*/  IMAD.X R25, R154, 0x1, R13, P3 ;  /* 0x000000019a197824 */ /* 0x000fca00018e060d */
[----:B------:R0:W-:Y:S01]  /*7f570*/  STL.64 [R1+0x1740], R24 ;  /* 0x0017401801007387 */ /* 0x0001e20000100a00 */
[----:B---3--:R-:W-:Y:S02]  /*7f580*/  F2FP.SATFINITE.E4M3.F32.PACK_AB_MERGE_C R27, R187, R188, RZ ;  /* 0x000000bcbb1b723e */ /* 0x008fe400048070ff */
[----:B0-----:R-:W-:-:S03]  /*7f590*/  IADD3 R24, P3, R153, R0, RZ ;  /* 0x0000000099187210 */ /* 0x001fc60007f7e0ff */
[----:B------:R0:W-:Y:S02]  /*7f5a0*/  STL [R1+0x4a6c], R27 ;  /* 0x004a6c1b01007387 */ /* 0x0001e40000100800 */
[----:B------:R-:W-:Y:S01]  /*7f5b0*/  IMAD.X R25, R154, 0x1, R7, P3 ;  /* 0x000000019a197824 */ /* 0x000fe200018e0607 */
[----:B----4-:R-:W-:-:S05]  /*7f5c0*/  F2FP.SATFINITE.E4M3.F32.PACK_AB_MERGE_C R26, R185, R186, RZ ;  /* 0x000000bab91a723e */ /* 0x010fca00048070ff */
[----:B------:R1:W-:Y:S04]  /*7f5d0*/  STL [R1+0x4a9c], R26 ;  /* 0x004a9c1a01007387 */ /* 0x0003e80000100800 */
[----:B------:R3:W-:Y:S01]  /*7f5e0*/  STL.64 [R1+0x1738], R24 ;  /* 0x0017381801007387 */ /* 0x0007e20000100a00 */
[----:B0-----:R-:W-:Y:S02]  /*7f5f0*/  F2FP.SATFINITE.E4M3.F32.PACK_AB_MERGE_C R27, R183, R184, RZ ;  /* 0x000000b8b71b723e */ /* 0x001fe400048070ff */
[----:B-1----:R-:W-:Y:S02]  /*7f600*/  F2FP.SATFINITE.E4M3.F32.PACK_AB_MERGE_C R26, R181, R182, RZ ;  /* 0x000000b6b51a723e */ /* 0x002fe400048070ff */
[----:B---3--:R-:W-:Y:S01]  /*7f610*/  IADD3 R24, P3, R153, R6, RZ ;  /* 0x0000000699187210 */ /* 0x008fe20007f7e0ff */
[----:B------:R-:W-:Y:S04]  /*7f620*/  STL [R1+0x4a2c], R27 ;  /* 0x004a2c1b01007387 */ /* 0x000fe80000100800 */
[----:B------:R-:W-:Y:S01]  /*7f630*/  IMAD.X R25, R154, 0x1, R5, P3 ;  /* 0x000000019a197824 */ /* 0x000fe200018e0605 */
[----:B------:R0:W-:Y:S04]  /*7f640*/  STL [R1+0x4a44], R26 ;  /* 0x004a441a01007387 */ /* 0x0001e80000100800 */
[----:B------:R1:W-:Y:S01]  /*7f650*/  STL.64 [R1+0x1730], R24 ;  /* 0x0017301801007387 */ /* 0x0003e20000100a00 */
[----:B0-----:R-:W-:-:S02]  /*7f660*/  F2FP.SATFINITE.E4M3.F32.PACK_AB_MERGE_C R26, R179, R180, RZ ;  /* 0x000000b4b31a723e */ /* 0x001fc400048070ff */
[----:B-1----:R-:W-:-:S03]  /*7f670*/  IADD3 R24, P3, R153, R4, RZ ;  /* 0x0000000499187210 */ /* 0x002fc60007f7e0ff */
[----:B------:R-:W-:Y:S02]  /*7f680*/  STL [R1+0x49c8], R26 ;  /* 0x0049c81a01007387 */ /* 0x000fe40000100800 */
[----:B------:R-:W-:Y:S02]  /*7f690*/  IMAD.X R25, R154, 0x1, R3, P3 ;  /* 0x000000019a197824 */ /* 0x000fe400018e0603 */
[----:B------:R-:W-:Y:S01]  /*7f6a0*/  VIADD R153, R153, UR5 ;  /* 0x0000000599997c36 */ /* 0x000fe20008000000 */
[----:B------:R-:W-:Y:S02]  /*7f6b0*/  ULDC UR5, c[0x0][0x248] ;  /* 0x0000920000057ab9 */ /* 0x000fe40000000800 */
[----:B------:R0:W-:Y:S02]  /*7f6c0*/  STL.64 [R1+0x1728], R24 ;  /* 0x0017281801007387 */ /* 0x0001e40000100a00 */
[----:B------:R-:W-:Y:S02]  /*7f6d0*/  SHF.R.S32.HI R154, RZ, 0x1f, R153 ;  /* 0x0000001fff9a7819 */ /* 0x000fe40000011499 */
[----:B0-----:R-:W-:-:S02]  /*7f6e0*/  F2FP.SATFINITE.E4M3.F32.PACK_AB_MERGE_C R25, R177, R178, RZ ;  /* 0x000000b2b119723e */ /* 0x001fc400048070ff */
[----:B------:R-:W-:-:S03]  /*7f6f0*/  F2FP.SATFINITE.E4M3.F32.PACK_AB_MERGE_C R24, R175, R176, RZ ;  /* 0x000000b0af18723e */ /* 0x000fc600048070ff */
        /* <DEDUP_REMOVED lines=21> */
[----:B0-----:R-:W-:-:S05]  /*7f850*/  IADD3 R24, P3, R153, R4, RZ ;  /* 0x0000000499187210 */ /* 0x001fca0007f7e0ff */
[----:B------:R-:W-:Y:S01]  /*7f860*/  IMAD.X R25, R154, 0x1, R3, P3 ;  /* 0x000000019a197824 */ /* 0x000fe200018e0603 */
[----:B--2---:R-:W-:-:S05]  /*7f870*/  F2FP.SATFINITE.E4M3.F32.PACK_AB_MERGE_C R26, R155, R157, RZ ;  /* 0x0000009d9b1a723e */ /* 0x004fca00048070ff */
[----:B------:R-:W-:Y:S04]  /*7f880*/  STL [R1+0x48c8], R26 ;  /* 0x0048c81a01007387 */ /* 0x000fe80000100800 */
[----:B------:R-:W2:Y:S04]  /*7f890*/  LDL.LU R212, [R1+0xea8] ;  /* 0x000ea80001d47983 */ /* 0x000ea80000300800 */
[----:B------:R-:W2:Y:S04]  /*7f8a0*/  LDL.LU R211, [R1+0xeac] ;  /* 0x000eac0001d37983 */ /* 0x000ea80000300800 */
[----:B------:R-:W3:Y:S04]  /*7f8b0*/  LDL.LU R210, [R1+0xeb0] ;  /* 0x000eb00001d27983 */ /* 0x000ee80000300800 */
[----:B------:R2:W-:Y:S04]  /*7f8c0*/  STL.64 [R1+0x1708], R24 ;  /* 0x0017081801007387 */ /* 0x0005e80000100a00 */
        /* <DEDUP_REMOVED lines=47> */
[----:B--2---:R-:W-:-:S05]  /*7fbc0*/  F2FP.SATFINITE.E4M3.F32.PACK_AB_MERGE_C R25, R211, R212, RZ ;  /* 0x000000d4d319723e */ /* 0x004fca00048070ff */
[----:B------:R-:W-:Y:S01]  /*7fbd0*/  STL [R1+0x48cc], R25 ;  /* 0x0048cc1901007387 */ /* 0x000fe20000100800 */
[----:B---3--:R-:W-:Y:S01]  /*7fbe0*/  F2FP.SATFINITE.E4M3.F32.PACK_AB_MERGE_C R24, R169, R210, RZ ;  /* 0x000000d2a918723e */ /* 0x008fe200048070ff */
[----:B------:R-:W-:Y:S01]  /*7fbf0*/  VIADD R169, R153, UR5 ;  /* 0x0000000599a97c36 */ /* 0x000fe20008000000 */
[----:B------:R-:W-:Y:S01]  /*7fc00*/  LOP3.LUT R165, R165, 0xffff, RZ, 0xc0, !PT ;  /* 0x0000ffffa5a57812 */ /* 0x000fe200078ec0ff */
[----:B------:R-:W-:Y:S02]  /*7fc10*/  ULDC UR5, c[0x0][0x228] ;  /* 0x00008a0000057ab9 */ /* 0x000fe40000000800 */
[----:B------:R4:W-:Y:S01]  /*7fc20*/  STL [R1+0x4894], R24 ;  /* 0x0048941801007387 */ /* 0x0009e20000100800 */
[----:B------:R-:W-:-:S03]  /*7fc30*/  SHF.R.S32.HI R26, RZ, 0x1f, R169 ;  /* 0x0000001fff1a7819 */ /* 0x000fc600000114a9 */
[----:B------:R-:W-:Y:S01]  /*7fc40*/  STL [R1+0xe00], R169 ;  /* 0x000e00a901007387 */ /* 0x000fe20000100800 */
[----:B----4-:R-:W-:-:S05]  /*7fc50*/  F2FP.SATFINITE.E4M3.F32.PACK_AB_MERGE_C R24, R208, R209, RZ ;  /* 0x000000d1d018723e */ /* 0x010fca00048070ff */
[----:B------:R0:W-:Y:S02]  /*7fc60*/  STL [R1+0x48ac], R24 ;  /* 0x0048ac1801007387 */ /* 0x0001e40000100800 */
[----:B0-----:R-:W-:Y:S02]  /*7fc70*/  IADD3 R24, P3, R169, R2, RZ ;  /* 0x00000002a9187210 */ /* 0x001fe40007f7e0ff */
[----:B------:R0:W-:Y:S03]  /*7fc80*/  STL [R1+0xe04], R26 ;  /* 0x000e041a01007387 */ /* 0x0001e60000100800 */
[----:B------:R-:W-:-:S05]  /*7fc90*/  IMAD.X R25, R26, 0x1, R13, P3 ;  /* 0x000000011a197824 */ /* 0x000fca00018e060d */
[----:B------:R1:W-:Y:S01]  /*7fca0*/  STL.64 [R1+0x1700], R24 ;  /* 0x0017001801007387 */ /* 0x0003e20000100a00 */
[----:B0-----:R-:W-:Y:S02]  /*7fcb0*/  F2FP.SATFINITE.E4M3.F32.PACK_AB_MERGE_C R26, R204, R205, RZ ;  /* 0x000000cdcc1a723e */ /* 0x001fe400048070ff */
[----:B-1----:R-:W-:Y:S02]  /*7fcc0*/  F2FP.SATFINITE.E4M3.F32.PACK_AB_MERGE_C R24, R206, R207, RZ ;  /* 0x000000cfce18723e */ /* 0x002fe400048070ff */
[----:B------:R-:W-:-:S03]  /*7fcd0*/  F2FP.SATFINITE.E4M3.F32.PACK_AB_MERGE_C R25, R202, R203, RZ ;  /* 0x000000cbca19723e */ /* 0x000fc600048070ff */
[----:B------:R0:W-:Y:S04]  /*7fce0*/  STL [R1+0x486c], R24 ;  /* 0x00486c1801007387 */ /* 0x0001e80000100800 */
[----:B------:R1:W-:Y:S01]  /*7fcf0*/  STL [R1+0x4888], R26 ;  /* 0x0048881a01007387 */ /* 0x0003e20000100800 */
[----:B0-----:R-:W-:-:S03]  /*7fd00*/  F2FP.SATFINITE.E4M3.F32.PACK_AB_MERGE_C R24, R200, R201, RZ ;  /* 0x000000c9c818723e */ /* 0x001fc600048070ff */
[----:B------:R0:W-:Y:S01]  /*7fd10*/  STL [R1+0x4850], R25 ;  /* 0x0048501901007387 */ /* 0x0001e20000100800 */
[----:B-1----:R-:W-:-:S03]  /*7fd20*/  F2FP.SATFINITE.E4M3.F32.PACK_AB_MERGE_C R26, R198, R199, RZ ;  /* 0x000000c7c61a723e */ /* 0x002fc600048070ff */
        /* <DEDUP_REMOVED lines=20> */
[----:B------:R1:W-:Y:S04]  /*7fe70*/  STL [R1+0x4738], R26 ;  /* 0x0047381a01007387 */ /* 0x0003e80000100800 */
[----:B------:R2:W-:Y:S01]  /*7fe80*/  STL [R1+0x472c], R25 ;  /* 0x00472c1901007387 */ /* 0x0005e20000100800 */
[----:B0-----:R-:W-:-:S05]  /*7fe90*/  F2FP.SATFINITE.E4M3.F32.PACK_AB_MERGE_C R24, R176, R177, RZ ;  /* 0x000000b1b018723e */ /* 0x001fca00048070ff */
[----:B------:R0:W-:Y:S01]  /*7fea0*/  STL [R1+0x4730], R24 ;  /* 0x0047301801007387 */ /* 0x0001e20000100800 */
[----:B-1----:R-:W-:-:S05]  /*7feb0*/  F2FP.SATFINITE.E4M3.F32.PACK_AB_MERGE_C R26, R174, R175, RZ ;  /* 0x000000afae1a723e */ /* 0x002fca00048070ff */
[----:B------:R1:W-:Y:S01]  /*7fec0*/  STL [R1+0x4724], R26 ;  /* 0x0047241a01007387 */ /* 0x0003e20000100800 */
[----:B--2---:R-:W-:-:S05]  /*7fed0*/  F2FP.SATFINITE.E4M3.F32.PACK_AB_MERGE_C R25, R172, R173, RZ ;  /* 0x000000adac19723e */ /* 0x004fca00048070ff */
[----:B------:R2:W-:Y:S01]  /*7fee0*/  STL [R1+0x4728], R25 ;  /* 0x0047281901007387 */ /* 0x0005e20000100800 */
[----:B0-----:R-:W-:-:S05]  /*7fef0*/  F2FP.SATFINITE.E4M3.F32.PACK_AB_MERGE_C R24, R170, R171, RZ ;  /* 0x000000abaa18723e */ /* 0x001fca00048070ff */
[----:B------:R-:W-:Y:S01]  /*7ff00*/  STL [R1+0x471c], R24 ;  /* 0x00471c1801007387 */ /* 0x000fe20000100800 */
[----:B-1----:R-:W-:-:S05]  /*7ff10*/  F2FP.SATFINITE.E4M3.F32.PACK_AB_MERGE_C R26, R160, R168, RZ ;  /* 0x000000a8a01a723e */ /* 0x002fca00048070ff */
[----:B------:R0:W-:Y:S01]  /*7ff20*/  STL [R1+0x4720], R26 ;  /* 0x0047201a01007387 */ /* 0x0001e20000100800 */
[----:B--2---:R-:W-:-:S03]  /*7ff30*/  F2FP.SATFINITE.E4M3.F32.PACK_AB_MERGE_C R25, R158, R159, RZ ;  /* 0x0000009f9e19723e */ /* 0x004fc600048070ff */
[----:B0-----:R-:W2:Y:S01]  /*7ff40*/  LDL.LU R26, [R1+0xf70] ;  /* 0x000f7000011a7983 */ /* 0x001ea20000300800 */
[----:B------:R-:W-:-:S03]  /*7ff50*/  F2FP.SATFINITE.E4M3.F32.PACK_AB_MERGE_C R24, R155, R157, RZ ;  /* 0x0000009d9b18723e */ /* 0x000fc600048070ff */
[----:B------:R0:W-:Y:S04]  /*7ff60*/  STL [R1+0x4714], R25 ;  /* 0x0047141901007387 */ /* 0x0001e80000100800 */
[----:B------:R-:W2:Y:S04]  /*7ff70*/  LDL.LU R27, [R1+0xf74] ;  /* 0x000f7400011b7983 */ /* 0x000ea80000300800 */
[----:B------:R1:W-:Y:S04]  /*7ff80*/  STL [R1+0x4718], R24 ;  /* 0x0047181801007387 */ /* 0x0003e80000100800 */
[----:B------:R-:W0:Y:S04]  /*7ff90*/  LDL.LU R28, [R1+0xf78] ;  /* 0x000f7800011c7983 */ /* 0x000e280000300800 */
[----:B------:R-:W0:Y:S04]  /*7ffa0*/  LDL.LU R29, [R1+0xf7c] ;  /* 0x000f7c00011d7983 */ /* 0x000e280000300800 */
[----:B------:R-:W1:Y:S04]  /*7ffb0*/  LDL.LU R30, [R1+0xf80] ;  /* 0x000f8000011e7983 */ /* 0x000e680000300800 */
[----:B------:R-:W1:Y:S04]  /*7ffc0*/  LDL.LU R252, [R1+0xf84] ;  /* 0x000f840001fc7983 */ /* 0x000e680000300800 */
        /* <DEDUP_REMOVED lines=50> */
[----:B------:R-:W4:Y:S04]  /*802f0*/  LDL R173, [R1+0xc50] ;  /* 0x000c500001ad7983 */ /* 0x000f280000100800 */
[----:B------:R-:W4:Y:S04]  /*80300*/  LDL.LU R172, [R1+0xc54] ;  /* 0x000c540001ac7983 */ /* 0x000f280000300800 */
[----:B------:R-:W4:Y:S04]  /*80310*/  LDL.LU R171, [R1+0xc58] ;  /* 0x000c580001ab7983 */ /* 0x000f280000300800 */
[----:B------:R-:W4:Y:S04]  /*80320*/  LDL.LU R170, [R1+0xc5c] ;  /* 0x000c5c0001aa7983 */ /* 0x000f280000300800 */
[----:B------:R-:W4:Y:S04]  /*80330*/  LDL.LU R168, [R1+0xc60] ;  /* 0x000c600001a87983 */ /* 0x000f280000300800 */
[----:B------:R-:W4:Y:S01]  /*80340*/  LDL.LU R157, [R1+0xc64] ;  /* 0x000c6400019d7983 */ /* 0x000f220000300800 */
[----:B--2---:R-:W-:-:S05]  /*80350*/  F2FP.SATFINITE.E4M3.F32.PACK_AB_MERGE_C R26, R27, R26, RZ ;  /* 0x0000001a1b1a723e */ /* 0x004fca00048070ff */
[----:B------:R3:W-:Y:S01]  /*80360*/  STL [R1+0x470c], R26 ;  /* 0x00470c1a01007387 */ /* 0x0007e20000100800 */
[----:B0-----:R-:W-:-:S05]  /*80370*/  F2FP.SATFINITE.E4M3.F32.PACK_AB_MERGE_C R25, R29, R28, RZ ;  /* 0x0000001c1d19723e */ /* 0x001fca00048070ff */
[----:B------:R4:W-:Y:S01]  /*80380*/  STL [R1+0x4710], R25 ;  /* 0x0047101901007387 */ /* 0x0009e20000100800 */
[----:B-1----:R-:W-:-:S05]  /*80390*/  F2FP.SATFINITE.E4M3.F32.PACK_AB_MERGE_C R24, R252, R30, RZ ;  /* 0x0000001efc18723e */ /* 0x002fca00048070ff */
[----:B------:R0:W-:Y:S01]  /*803a0*/  STL [R1+0x4704], R24 ;  /* 0x0047041801007387 */ /* 0x0001e20000100800 */
[----:B---3--:R-:W-:-:S05]  /*803b0*/  F2FP.SATFINITE.E4M3.F32.PACK_AB_MERGE_C R26, R250, R251, RZ ;  /* 0x000000fbfa1a723e */ /* 0x008fca00048070ff */
[----:B------:R1:W-:Y:S01]  /*803c0*/  STL [R1+0x4708], R26 ;  /* 0x0047081a01007387 */ /* 0x0003e20000100800 */
[----:B----4-:R-:W-:-:S05]  /*803d0*/  F2FP.SATFINITE.E4M3.F32.PACK_AB_MERGE_C R25, R222, R249, RZ ;  /* 0x000000f9de19723e */ /* 0x010fca00048070ff */
        /* <DEDUP_REMOVED lines=41> */
[----:B--2---:R-:W-:-:S03]  /*80670*/  F2FP.SATFINITE.E4M3.F32.PACK_AB_MERGE_C R25, R170, R171, RZ ;  /* 0x000000abaa19723e */ /* 0x004fc600048070ff */
[----:B------:R-:W2:Y:S04]  /*80680*/  LDL.LU R30, [R1+0xc68] ;  /* 0x000c6800011e7983 */ /* 0x000ea80000300800 */
[----:B------:R-:W-:Y:S01]  /*80690*/  STL [R1+0xe10], R25 ;  /* 0x000e101901007387 */ /* 0x000fe20000100800 */
[----:B0-----:R-:W-:-:S03]  /*806a0*/  F2FP.SATFINITE.E4M3.F32.PACK_AB_MERGE_C R24, R157, R168, RZ ;  /* 0x000000a89d18723e */ /* 0x001fc600048070ff */
[----:B------:R-:W2:Y:S04]  /*806b0*/  LDL.LU R29, [R1+0xc6c] ;  /* 0x000c6c00011d7983 */ /* 0x000ea80000300800 */
[----:B------:R0:W-:Y:S04]  /*806c0*/  STL [R1+0xe1c], R24 ;  /* 0x000e1c1801007387 */ /* 0x0001e80000100800 */
[----:B------:R-:W3:Y:S04]  /*806d0*/  LDL.LU R28, [R1+0xc70] ;  /* 0x000c7000011c7983 */ /* 0x000ee80000300800 */
[----:B------:R-:W3:Y:S04]  /*806e0*/  LDL.LU R27, [R1+0xc74] ;  /* 0x000c7400011b7983 */ /* 0x000ee80000300800 */
[----:B-1----:R-:W4:Y:S04]  /*806f0*/  LDL.LU R26, [R1+0xc78] ;  /* 0x000c7800011a7983 */ /* 0x002f280000300800 */
[----:B------:R-:W4:Y:S04]  /*80700*/  LDL.LU R153, [R1+0xc7c] ;  /* 0x000c7c0001997983 */ /* 0x000f280000300800 */
[----:B------:R-:W4:Y:S04]  /*80710*/  LDL.LU R154, [R1+0xc80] ;  /* 0x000c8000019a7983 */ /* 0x000f280000300800 */
[----:B0-----:R-:W4:Y:S04]  /*80720*/  LDL.LU R24, [R1+0xc84] ;  /* 0x000c840001187983 */ /* 0x001f280000300800 */
        /* <DEDUP_REMOVED lines=28> */
[----:B------:R-:W-:-:S03]  /*808f0*/  F2FP.SATFINITE.E4M3.F32.PACK_AB_MERGE_C R160, R160, R189, RZ ;  /* 0x000000bda0a0723e */ /* 0x000fc600048070ff */
[----:B------:R-:W4:Y:S01]  /*80900*/  LDL.LU R193, [R1+0xcf8] ;  /* 0x000cf80001c17983 */ /* 0x000f220000300800 */
[----:B------:R-:W-:-:S03]  /*80910*/  F2FP.SATFINITE.E4M3.F32.PACK_AB_MERGE_C R155, R155, R188, RZ ;  /* 0x000000bc9b9b723e */ /* 0x000fc600048070ff */
[----:B------:R-:W4:Y:S01]  /*80920*/  LDL.LU R192, [R1+0xcfc] ;  /* 0x000cfc0001c07983 */ /* 0x000f220000300800 */
[----:B------:R-:W-:-:S03]  /*80930*/  F2FP.SATFINITE.E4M3.F32.PACK_AB_MERGE_C R159, R159, R187, RZ ;  /* 0x000000bb9f9f723e */ /* 0x000fc600048070ff */
[----:B------:R-:W4:Y:S01]  /*80940*/  LDL.LU R191, [R1+0xd00] ;  /* 0x000d000001bf7983 */ /* 0x000f220000300800 */
[----:B------:R-:W-:-:S03]  /*80950*/  F2FP.SATFINITE.E4M3.F32.PACK_AB_MERGE_C R158, R158, R186, RZ ;  /* 0x000000ba9e9e723e */ /* 0x000fc600048070ff */
        /* <DEDUP_REMOVED lines=25> */
[----:B------:R0:W-:Y:S01]  /*80af0*/  STL [R1+0xe18], R29 ;  /* 0x000e181d01007387 */ /* 0x0001e20000100800 */
[----:B---3--:R-:W-:-:S03]  /*80b00*/  F2FP.SATFINITE.E4M3.F32.PACK_AB_MERGE_C R27, R27, R28, RZ ;  /* 0x0000001c1b1b723e */ /* 0x008fc600048070ff */
[----:B0-----:R-:W3:Y:S01]  /*80b10*/  LDL.LU R29, [R1+0x51dc] ;  /* 0x0051dc00011d7983 */ /* 0x001ee20000300800 */
[----:B----4-:R-:W-:-:S03]  /*80b20*/  F2FP.SATFINITE.E4M3.F32.PACK_AB_MERGE_C R153, R153, R26, RZ ;  /* 0x0000001a9999723e */ /* 0x010fc600048070ff */
[----:B------:R-:W3:Y:S04]  /*80b30*/  LDL.LU R28, [R1+0x51d8] ;  /* 0x0051d800011c7983 */ /* 0x000ee80000300800 */
[----:B------:R0:W-:Y:S04]  /*80b40*/  STL [R1+0xe24], R27 ;  /* 0x000e241b01007387 */ /* 0x0001e80000100800 */
[----:B0-----:R-:W4:Y:S04]  /*80b50*/  LDL.LU R27, [R1+0x51d4] ;  /* 0x0051d400011b7983 */ /* 0x001f280000300800 */
[----:B------:R-:W4:Y:S01]  /*80b60*/  LDL.LU R26, [R1+0x51d0] ;  /* 0x0051d000011a7983 */ /* 0x000f220000300800 */
[----:B------:R-:W-:-:S03]  /*80b70*/  F2FP.SATFINITE.E4M3.F32.PACK_AB_MERGE_C R25, R252, R25, RZ ;  /* 0x00000019fc19723e */ /* 0x000fc600048070ff */
[----:B------:R0:W-:Y:S02]  /*80b80*/  STL [R1+0xe20], R153 ;  /* 0x000e209901007387 */ /* 0x0001e40000100800 */
[----:B0-----:R-:W-:Y:S02]  /*80b90*/  F2FP.SATFINITE.E4M3.F32.PACK_AB_MERGE_C R153, R24, R154, RZ ;  /* 0x0000009a1899723e */ /* 0x001fe400048070ff */
        /* <DEDUP_REMOVED lines=24> */
[----:B------:R-:W-:-:S05]  /*80d20*/  F2FP.SATFINITE.E4M3.F32.PACK_AB_MERGE_C R25, R196, R197, RZ ;  /* 0x000000c5c419723e */ /* 0x000fca00048070ff */
        /* <DEDUP_REMOVED lines=22> */
[----:B------:R-:W-:Y:S01]  /*80e90*/  STL [R1+0x4dfc], R153 ;  /* 0x004dfc9901007387 */ /* 0x000fe20000100800 */
[----:B------:R-:W-:-:S05]  /*80ea0*/  F2FP.SATFINITE.E4M3.F32.PACK_AB_MERGE_C R25, R172, R173, RZ ;  /* 0x000000adac19723e */ /* 0x000fca00048070ff */
[----:B------:R1:W-:Y:S01]  /*80eb0*/  STL [R1+0x4e10], R25 ;  /* 0x004e101901007387 */ /* 0x0003e20000100800 */
[----:B0-----:R-:W-:-:S03]  /*80ec0*/  F2FP.SATFINITE.E4M3.F32.PACK_AB_MERGE_C R24, R170, R171, RZ ;  /* 0x000000abaa18723e */ /* 0x001fc600048070ff */
[----:B-1----:R-:W2:Y:S01]  /*80ed0*/  LDL.LU R25, [R1+0xd60] ;  /* 0x000d600001197983 */ /* 0x002ea20000300800 */
[----:B------:R-:W-:-:S03]  /*80ee0*/  F2FP.SATFINITE.E4M3.F32.PACK_AB_MERGE_C R153, R157, R168, RZ ;  /* 0x000000a89d99723e */ /* 0x000fc600048070ff */
[----:B------:R0:W-:Y:S04]  /*80ef0*/  STL [R1+0x4dd4], R24 ;  /* 0x004dd41801007387 */ /* 0x0001e80000100800 */
[----:B0-----:R-:W2:Y:S04]  /*80f00*/  LDL.LU R24, [R1+0xd64] ;  /* 0x000d640001187983 */ /* 0x001ea80000300800 */
[----:B------:R0:W-:Y:S04]  /*80f10*/  STL [R1+0x4dc8], R153 ;  /* 0x004dc89901007387 */ /* 0x0001e80000100800 */
[----:B0-----:R-:W3:Y:S04]  /*80f20*/  LDL.LU R153, [R1+0xd68] ;  /* 0x000d680001997983 */ /* 0x001ee80000300800 */
        /* <DEDUP_REMOVED lines=45> */
[----:B------:R-:W4:Y:S04]  /*81200*/  LDL.LU R179, [R1] ;  /* 0x0000000001b37983 */ /* 0x000f280000300800 */
        /* <DEDUP_REMOVED lines=10> */
[----:B------:R0:W-:Y:S04]  /*812b0*/  STL [R1+0x4da4], R24 ;  /* 0x004da41801007387 */ /* 0x0001e80000100800 */
[----:B0-----:R-:W2:Y:S01]  /*812c0*/  LDL.LU R24, [R1+0x51c8] ;  /* 0x0051c80001187983 */ /* 0x001ea20000300800 */
[----:B---3--:R-:W-:Y:S02]  /*812d0*/  F2FP.SATFINITE.E4M3.F32.PACK_AB_MERGE_C R154, R154, R153, RZ ;  /* 0x000000999a9a723e */ /* 0x008fe400048070ff */
[----:B----4-:R-:W-:-:S03]  /*812e0*/  F2FP.SATFINITE.E4M3.F32.PACK_AB_MERGE_C R153, R251, R252, RZ ;  /* 0x000000fcfb99723e */ /* 0x010fc600048070ff */
[----:B------:R0:W-:Y:S04]  /*812f0*/  STL [R1+0x4db8], R154 ;  /* 0x004db89a01007387 */ /* 0x0001e80000100800 */
[----:B------:R1:W-:Y:S01]  /*81300*/  STL [R1+0x4d68], R153 ;  /* 0x004d689901007387 */ /* 0x0003e20000100800 */
[----:B------:R-:W-:Y:S02]  /*81310*/  F2FP.SATFINITE.E4M3.F32.PACK_AB_MERGE_C R249, R249, R250, RZ ;  /* 0x000000faf9f9723e */ /* 0x000fe400048070ff */
[----:B0-----:R-:W-:-:S03]  /*81320*/  F2FP.SATFINITE.E4M3.F32.PACK_AB_MERGE_C R154, R215, R222, RZ ;  /* 0x000000ded79a723e */ /* 0x001fc600048070ff */
[----:B------:R-:W-:Y:S01]  /*81330*/  STL [R1+0x4d74], R249 ;  /* 0x004d74f901007387 */ /* 0x000fe20000100800 */
[----:B-1----:R-:W-:-:S03]  /*81340*/  F2FP.SATFINITE.E4M3.F32.PACK_AB_MERGE_C R153, R213, R214, RZ ;  /* 0x000000d6d599723e */ /* 0x002fc600048070ff */
[----:B------:R0:W-:Y:S04]  /*81350*/  STL [R1+0x4d20], R154 ;  /* 0x004d209a01007387 */ /* 0x0001e80000100800 */
[----:B------:R1:W-:Y:S01]  /*81360*/  STL [R1+0x4d24], R153 ;  /* 0x004d249901007387 */ /* 0x0003e20000100800 */
[----:B------:R-:W-:Y:S02]  /*81370*/  F2FP.SATFINITE.E4M3.F32.PACK_AB_MERGE_C R211, R211, R212, RZ ;  /* 0x000000d4d3d3723e */ /* 0x000fe400048070ff */
[----:B0-----:R-:W-:-:S03]  /*81380*/  F2FP.SATFINITE.E4M3.F32.PACK_AB_MERGE_C R154, R209, R210, RZ ;  /* 0x000000d2d19a723e */ /* 0x001fc600048070ff */
[----:B------:R-:W-:Y:S01]  /*81390*/  STL [R1+0x4cd0], R211 ;  /* 0x004cd0d301007387 */ /* 0x000fe20000100800 */
[----:B-1----:R-:W-:-:S03]  /*813a0*/  F2FP.SATFINITE.E4M3.F32.PACK_AB_MERGE_C R153, R207, R208, RZ ;  /* 0x000000d0cf99723e */ /* 0x002fc600048070ff */
[----:B------:R-:W-:Y:S01]  /*813b0*/  STL [R1+0x4ce0], R154 ;  /* 0x004ce09a01007387 */ /* 0x000fe20000100800 */
[----:B------:R-:W-:-:S03]  /*813c0*/  F2FP.SATFINITE.E4M3.F32.PACK_AB_MERGE_C R205, R205, R206, RZ ;  /* 0x000000cecdcd723e */ /* 0x000fc600048070ff */
[----:B------:R0:W-:Y:S04]  /*813d0*/  STL [R1+0x4c64], R153 ;  /* 0x004c649901007387 */ /* 0x0001e80000100800 */
[----:B------:R-:W-:Y:S01]  /*813e0*/  STL [R1+0x4c7c], R205 ;  /* 0x004c7ccd01007387 */ /* 0x000fe20000100800 */
[----:B0-----:R-:W-:-:S03]  /*813f0*/  F2FP.SATFINITE.E4M3.F32.PACK_AB_MERGE_C R153, R171, R202, RZ ;  /* 0x000000caab99723e */ /* 0x001fc600048070ff */
[----:B------:R-:W3:Y:S01]  /*81400*/  LDL.LU R171, [R1+0x4660] ;  /* 0x0046600001ab7983 */ /* 0x000ee20000300800 */
[----:B------:R-:W-:-:S05]  /*81410*/  F2FP.SATFINITE.E4M3.F32.PACK_AB_MERGE_C R154, R203, R204, RZ ;  /* 0x000000cccb9a723e */ /* 0x000fca00048070ff */
[----:B------:R0:W-:Y:S04]  /*81420*/  STL [R1+0x4bec], R154 ;  /* 0x004bec9a01007387 */ /* 0x0001e80000100800 */
[----:B------:R1:W-:Y:S01]  /*81430*/  STL [R1+0x4c20], R153 ;  /* 0x004c209901007387 */ /* 0x0003e20000100800 */
[----:B0-----:R-:W-:Y:S02]  /*81440*/  F2FP.SATFINITE.E4M3.F32.PACK_AB_MERGE_C R154, R200, R201, RZ ;  /* 0x000000c9c89a723e */ /* 0x001fe400048070ff */
[----:B-1----:R-:W-:Y:S02]  /*81450*/  F2FP.SATFINITE.E4M3.F32.PACK_AB_MERGE_C R153, R198, R199, RZ ;  /* 0x000000c7c699723e */ /* 0x002fe400048070ff */
[----:B------:R-:W-:Y:S01]  /*81460*/  F2FP.SATFINITE.E4M3.F32.PACK_AB_MERGE_C R196, R196, R197, RZ ;  /* 0x000000c5c4c4723e */ /* 0x000fe200048070ff */
[----:B------:R-:W-:Y:S04]  /*81470*/  STL [R1+0x4b9c], R154 ;  /* 0x004b9c9a01007387 */ /* 0x000fe80000100800 */
[----:B------:R-:W-:Y:S04]  /*81480*/  STL [R1+0x4bbc], R153 ;  /* 0x004bbc9901007387 */ /* 0x000fe80000100800 */
[----:B------:R-:W-:Y:S01]  /*81490*/  STL [R1+0x4b68], R196 ;  /* 0x004b68c401007387 */ /* 0x000fe20000100800 */
[----:B------:R-:W-:-:S02]  /*814a0*/  F2FP.SATFINITE.E4M3.F32.PACK_AB_MERGE_C R189, R189, R190, RZ ;  /* 0x000000bebdbd723e */ /* 0x000fc400048070ff */
[----:B------:R-:W-:-:S03]  /*814b0*/  F2FP.SATFINITE.E4M3.F32.PACK_AB_MERGE_C R187, R187, R188, RZ ;  /* 0x000000bcbbbb723e */ /* 0x000fc600048070ff */
[----:B------:R-:W-:Y:S01]  /*814c0*/  STL [R1+0x80c], R189 ;  /* 0x00080cbd01007387 */ /* 0x000fe20000100800 */
[----:B------:R-:W-:-:S03]  /*814d0*/  F2FP.SATFINITE.E4M3.F32.PACK_AB_MERGE_C R185, R185, R186, RZ ;  /* 0x000000bab9b9723e */ /* 0x000fc600048070ff */
[----:B------:R-:W-:Y:S04]  /*814e0*/  STL [R1+0x810], R187 ;  /* 0x000810bb01007387 */ /* 0x000fe80000100800 */
[----:B------:R-:W-:Y:S01]  /*814f0*/  STL [R1+0x804], R185 ;  /* 0x000804b901007387 */ /* 0x000fe20000100800 */
[----:B------:R-:W-:-:S03]  /*81500*/  F2FP.SATFINITE.E4M3.F32.PACK_AB_MERGE_C R182, R170, R182, RZ ;  /* 0x000000b6aab6723e */ /* 0x000fc600048070ff */
[----:B------:R-:W4:Y:S01]  /*81510*/  LDL.LU R170, [R1+0x4648] ;  /* 0x0046480001aa7983 */ /* 0x000f220000300800 */
[----:B------:R-:W-:Y:S02]  /*81520*/  F2FP.SATFINITE.E4M3.F32.PACK_AB_MERGE_C R183, R183, R184, RZ ;  /* 0x000000b8b7b7723e */ /* 0x000fe400048070ff */
[----:B------:R-:W-:-:S03]  /*81530*/  F2FP.SATFINITE.E4M3.F32.PACK_AB_MERGE_C R180, R180, R181, RZ ;  /* 0x000000b5b4b4723e */ /* 0x000fc600048070ff */
[----:B------:R-:W-:Y:S04]  /*81540*/  STL [R1+0x800], R183 ;  /* 0x000800b701007387 */ /* 0x000fe80000100800 */
[----:B------:R-:W-:Y:S01]  /*81550*/  STL [R1+0x808], R182 ;  /* 0x000808b601007387 */ /* 0x000fe20000100800 */
[----:B------:R-:W-:-:S03]  /*81560*/  F2FP.SATFINITE.E4M3.F32.PACK_AB_MERGE_C R178, R178, R179, RZ ;  /* 0x000000b3b2b2723e */ /* 0x000fc600048070ff */
[----:B------:R-:W-:Y:S01]  /*81570*/  STL [R1+0x41c], R180 ;  /* 0x00041cb401007387 */ /* 0x000fe20000100800 */
[----:B------:R-:W-:-:S03]  /*81580*/  F2FP.SATFINITE.E4M3.F32.PACK_AB_MERGE_C R176, R176, R177, RZ ;  /* 0x000000b1b0b0723e */ /* 0x000fc600048070ff */
[----:B------:R-:W-:Y:S01]  /*81590*/  STL [R1+0x410], R178 ;  /* 0x000410b201007387 */ /* 0x000fe20000100800 */
[----:B------:R-:W-:-:S03]  /*815a0*/  F2FP.SATFINITE.E4M3.F32.PACK_AB_MERGE_C R174, R174, R175, RZ ;  /* 0x000000afaeae723e */ /* 0x000fc600048070ff */
[----:B------:R-:W-:Y:S01]  /*815b0*/  STL [R1+0x400], R176 ;  /* 0x000400b001007387 */ /* 0x000fe20000100800 */
[----:B------:R-:W-:-:S03]  /*815c0*/  F2FP.SATFINITE.E4M3.F32.PACK_AB_MERGE_C R172, R172, R173, RZ ;  /* 0x000000adacac723e */ /* 0x000fc600048070ff */
[----:B------:R-:W-:Y:S01]  /*815d0*/  STL [R1+0x418], R174 ;  /* 0x000418ae01007387 */ /* 0x000fe20000100800 */
[----:B------:R-:W-:-:S03]  /*815e0*/  LOP3.LUT R168, R168, 0xffff, RZ, 0xc0, !PT ;  /* 0x0000ffffa8a87812 */ /* 0x000fc600078ec0ff */
[----:B------:R0:W-:Y:S04]  /*815f0*/  STL [R1+0x414], R172 ;  /* 0x000414ac01007387 */ /* 0x0001e80000100800 */
[----:B------:R1:W-:Y:S01]  /*81600*/  STL [R1+0xc54], R168 ;  /* 0x000c54a801007387 */ /* 0x0003e20000100800 */
[----:B0-----:R-:W-:-:S05]  /*81610*/  LOP3.LUT R172, R155, 0xffff, RZ, 0xc0, !PT ;  /* 0x0000ffff9bac7812 */ /* 0x001fca00078ec0ff */
[----:B------:R0:W-:Y:S04]  /*81620*/  STL [R1+0xc58], R172 ;  /* 0x000c58ac01007387 */ /* 0x0001e80000100800 */
[----:B------:R-:W2:Y:S01]  /*81630*/  LDL.LU R173, [R1+0x4638] ;  /* 0x0046380001ad7983 */ /* 0x000ea20000300800 */
[----:B------:R-:W-:Y:S02]  /*81640*/  LOP3.LUT R222, R163, 0xffff, RZ, 0xc0, !PT ;  /* 0x0000ffffa3de7812 */ /* 0x000fe400078ec0ff */
[----:B------:R-:W-:-:S04]  /*81650*/  SHF.R.U32.HI R163, RZ, 0x8, R172 ;  /* 0x00000008ffa37819 */ /* 0x000fc800000116ac */
[----:B------:R-:W-:-:S04]  /*81660*/  LOP3.LUT R163, R163, 0xffff, RZ, 0xc0, !PT ;  /* 0x0000ffffa3a37812 */ /* 0x000fc800078ec0ff */
[----:B------:R-:W-:Y:S02]  /*81670*/  PRMT R156, R163, 0x3340, R156 ;  /* 0x00003340a39c7816 */ /* 0x000fe4000000009c */
[----:B------:R-:W-:Y:S02]  /*81680*/  LOP3.LUT R163, R160, 0xffff, RZ, 0xc0, !PT ;  /* 0x0000ffffa0a37812 */ /* 0x000fe400078ec0ff */
[----:B------:R-:W-:Y:S02]  /*81690*/  SHF.R.U32.HI R155, RZ, 0x8, R168 ;  /* 0x00000008ff9b7819 */ /* 0x000fe400000116a8 */
[----:B-1----:R-:W-:Y:S02]  /*816a0*/  SHF.R.U32.HI R168, RZ, 0x8, R222 ;  /* 0x00000008ffa87819 */ /* 0x002fe400000116de */
[----:B------:R-:W-:Y:S02]  /*816b0*/  LOP3.LUT R155, R155, 0xffff, RZ, 0xc0, !PT ;  /* 0x0000ffff9b9b7812 */ /* 0x000fe400078ec0ff */
[----:B------:R-:W-:-:S04]  /*816c0*/  LOP3.LUT R168, R168, 0xffff, RZ, 0xc0, !PT ;  /* 0x0000ffffa8a87812 */ /* 0x000fc800078ec0ff */
[----:B------:R-:W-:Y:S02]  /*816d0*/  PRMT R168, R155, 0x3340, R168 ;  /* 0x000033409ba87816 */ /* 0x000fe400000000a8 */
[----:B------:R-:W-:Y:S02]  /*816e0*/  SHF.R.U32.HI R160, RZ, 0x8, R165 ;  /* 0x00000008ffa07819 */ /* 0x000fe400000116a5 */
[----:B------:R-:W-:Y:S02]  /*816f0*/  LOP3.LUT R162, R162, 0xffff, RZ, 0xc0, !PT ;  /* 0x0000ffffa2a27812 */ /* 0x000fe400078ec0ff */
[----:B---3--:R-:W-:-:S05]  /*81700*/  LOP3.LUT R171, R171, 0xffff, RZ, 0xc0, !PT ;  /* 0x0000ffffabab7812 */ /* 0x008fca00078ec0ff */
[----:B------:R1:W-:Y:S04]  /*81710*/  STL [R1+0xc30], R171 ;  /* 0x000c30ab01007387 */ /* 0x0003e80000100800 */
[----:B------:R4:W-:Y:S04]  /*81720*/  STL [R1+0xc24], R165 ;  /* 0x000c24a501007387 */ /* 0x0009e80000100800 */
[----:B------:R3:W-:Y:S04]  /*81730*/  STL [R1+0xc18], R163 ;  /* 0x000c18a301007387 */ /* 0x0007e80000100800 */
[----:B0-----:R-:W2:Y:S01]  /*81740*/  LDL.LU R172, [R1+0x4670] ;  /* 0x0046700001ac7983 */ /* 0x001ea20000300800 */
[----:B------:R-:W-:-:S03]  /*81750*/  SHF.R.U32.HI R155, RZ, 0x8, R171 ;  /* 0x00000008ff9b7819 */ /* 0x000fc600000116ab */
[----:B-1----:R-:W2:Y:S01]  /*81760*/  LDL.LU R171, [R1+0x4674] ;  /* 0x0046740001ab7983 */ /* 0x002ea20000300800 */
[----:B----4-:R-:W-:-:S05]  /*81770*/  LOP3.LUT R165, R170, 0xffff, RZ, 0xc0, !PT ;  /* 0x0000ffffaaa57812 */ /* 0x010fca00078ec0ff */
[----:B------:R-:W-:Y:S04]  /*81780*/  STL [R1+0xc2c], R165 ;  /* 0x000c2ca501007387 */ /* 0x000fe80000100800 */
[----:B------:R0:W-:Y:S04]  /*81790*/  STL [R1+0xc1c], R162 ;  /* 0x000c1ca201007387 */ /* 0x0001e80000100800 */
[----:B------:R-:W4:Y:S01]  /*817a0*/  LDL.LU R170, [R1+0x464c] ;  /* 0x00464c0001aa7983 */ /* 0x000f220000300800 */
[----:B---3--:R-:W-:Y:S02]  /*817b0*/  SHF.R.U32.HI R163, RZ, 0x8, R163 ;  /* 0x00000008ffa37819 */ /* 0x008fe400000116a3 */
[----:B------:R-:W-:-:S02]  /*817c0*/  LOP3.LUT R155, R155, 0xffff, RZ, 0xc0, !PT ;  /* 0x0000ffff9b9b7812 */ /* 0x000fc400078ec0ff */
[----:B------:R-:W-:Y:S02]  /*817d0*/  LOP3.LUT R160, R160, 0xffff, RZ, 0xc0, !PT ;  /* 0x0000ffffa0a07812 */ /* 0x000fe400078ec0ff */
[----:B------:R-:W-:Y:S02]  /*817e0*/  LOP3.LUT R163, R163, 0xffff, RZ, 0xc0, !PT ;  /* 0x0000ffffa3a37812 */ /* 0x000fe400078ec0ff */
[----:B------:R-:W-:Y:S02]  /*817f0*/  F2FP.SATFINITE.E4M3.F32.PACK_AB_MERGE_C R154, R194, R195, RZ ;  /* 0x000000c3c29a723e */ /* 0x000fe400048070ff */
[----:B------:R-:W-:Y:S02]  /*81800*/  PRMT R160, R155, 0x3340, R160 ;  /* 0x000033409ba07816 */ /* 0x000fe400000000a0 */
[----:B------:R-:W-:Y:S02]  /*81810*/  PRMT R155, R163, 0x3340, R0 ;  /* 0x00003340a39b7816 */ /* 0x000fe40000000000 */
[----:B------:R-:W-:-:S02]  /*81820*/  LOP3.LUT R163, R154, 0xffff, RZ, 0xc0, !PT ;  /* 0x0000ffff9aa37812 */ /* 0x000fc400078ec0ff */
[----:B------:R-:W-:Y:S02]  /*81830*/  SHF.R.U32.HI R154, RZ, 0x8, R165 ;  /* 0x00000008ff9a7819 */ /* 0x000fe400000116a5 */
[----:B0-----:R-:W-:Y:S01]  /*81840*/  SHF.R.U32.HI R162, RZ, 0x8, R162 ;  /* 0x00000008ffa27819 */ /* 0x001fe200000116a2 */
[----:B------:R0:W-:Y:S01]  /*81850*/  STL [R1+0xc14], R163 ;  /* 0x000c14a301007387 */ /* 0x0001e20000100800 */
[----:B------:R-:W-:Y:S02]  /*81860*/  F2FP.SATFINITE.E4M3.F32.PACK_AB_MERGE_C R153, R192, R193, RZ ;  /* 0x000000c1c099723e */ /* 0x000fe400048070ff */
[----:B------:R-:W-:Y:S02]  /*81870*/  LOP3.LUT R154, R154, 0xffff, RZ, 0xc0, !PT ;  /* 0x0000ffff9a9a7812 */ /* 0x000fe400078ec0ff */
[----:B------:R-:W-:Y:S02]  /*81880*/  LOP3.LUT R162, R162, 0xffff, RZ, 0xc0, !PT ;  /* 0x0000ffffa2a27812 */ /* 0x000fe400078ec0ff */
[----:B0-----:R-:W-:-:S02]  /*81890*/  SHF.R.U32.HI R163, RZ, 0x8, R163 ;  /* 0x00000008ffa37819 */ /* 0x001fc400000116a3 */
[----:B------:R-:W-:Y:S02]  /*818a0*/  LOP3.LUT R161, R161, 0xffff, RZ, 0xc0, !PT ;  /* 0x0000ffffa1a17812 */ /* 0x000fe400078ec0ff */
[----:B------:R-:W-:Y:S02]  /*818b0*/  LOP3.LUT R163, R163, 0xffff, RZ, 0xc0, !PT ;  /* 0x0000ffffa3a37812 */ /* 0x000fe400078ec0ff */
[----:B------:R-:W-:Y:S02]  /*818c0*/  LOP3.LUT R165, R153, 0xffff, RZ, 0xc0, !PT ;  /* 0x0000ffff99a57812 */ /* 0x000fe400078ec0ff */
[----:B------:R-:W-:Y:S02]  /*818d0*/  PRMT R162, R154, 0x3340, R162 ;  /* 0x000033409aa27816 */ /* 0x000fe400000000a2 */
[----:B------:R-:W-:Y:S02]  /*818e0*/  PRMT R154, R163, 0x3340, R0 ;  /* 0x00003340a39a7816 */ /* 0x000fe40000000000 */
[----:B------:R-:W-:-:S02]  /*818f0*/  SHF.R.U32.HI R163, RZ, 0x8, R161 ;  /* 0x00000008ffa37819 */ /* 0x000fc400000116a1 */
[----:B--2---:R-:W-:-:S04]  /*81900*/  LOP3.LUT R173, R173, 0xffff, RZ, 0xc0, !PT ;  /* 0x0000ffffadad7812 */ /* 0x004fc800078ec0ff */
[----:B------:R-:W-:Y:S01]  /*81910*/  SHF.R.U32.HI R153, RZ, 0x8, R173 ;  /* 0x00000008ff997819 */ /* 0x000fe200000116ad */
[----:B------:R-:W-:Y:S04]  /*81920*/  STL [R1+0x824], R173 ;  /* 0x000824ad01007387 */ /* 0x000fe80000100800 */
[----:B------:R0:W-:Y:S01]  /*81930*/  STL [R1+0x820], R161 ;  /* 0x000820a101007387 */ /* 0x0001e20000100800 */
[----:B------:R-:W-:Y:S02]  /*81940*/  LOP3.LUT R153, R153, 0xffff, RZ, 0xc0, !PT ;  /* 0x0000ffff99997812 */ /* 0x000fe400078ec0ff */
[----:B------:R-:W-:Y:S02]  /*81950*/  LOP3.LUT R163, R163, 0xffff, RZ, 0xc0, !PT ;  /* 0x0000ffffa3a37812 */ /* 0x000fe400078ec0ff */
[----:B0-----:R-:W-:-:S04]  /*81960*/  SHF.R.U32.HI R161, RZ, 0x8, R165 ;  /* 0x00000008ffa17819 */ /* 0x001fc800000116a5 */
[----:B------:R-:W-:Y:S02]  /*81970*/  LOP3.LUT R161, R161, 0xffff, RZ, 0xc0, !PT ;  /* 0x0000ffffa1a17812 */ /* 0x000fe400078ec0ff */
[----:B------:R-:W-:Y:S02]  /*81980*/  PRMT R163, R153, 0x3340, R163 ;  /* 0x0000334099a37816 */ /* 0x000fe400000000a3 */
[----:B------:R-:W-:Y:S01]  /*81990*/  PRMT R153, R161, 0x3340, R0 ;  /* 0x00003340a1997816 */ /* 0x000fe20000000000 */
[----:B------:R-:W-:Y:S01]  /*819a0*/  STL [R1+0xc10], R165 ;  /* 0x000c10a501007387 */ /* 0x000fe20000100800 */
[----:B------:R-:W-:Y:S02]  /*819b0*/  PRMT R162, R162, 0x5410, R154 ;  /* 0x00005410a2a27816 */ /* 0x000fe4000000009a */
[----:B------:R-:W-:Y:S02]  /*819c0*/  PRMT R163, R163, 0x5410, R153 ;  /* 0x00005410a3a37816 */ /* 0x000fe40000000099 */
[----:B------:R-:W-:-:S02]  /*819d0*/  LOP3.LUT R153, R159, 0xffff, RZ, 0xc0, !PT ;  /* 0x0000ffff9f997812 */ /* 0x000fc400078ec0ff */
[----:B------:R-:W-:-:S03]  /*819e0*/  LOP3.LUT R154, R167, 0xffff, RZ, 0xc0, !PT ;  /* 0x0000ffffa79a7812 */ /* 0x000fc600078ec0ff */
[----:B------:R0:W-:Y:S02]  /*819f0*/  STL [R1+0xc4c], R153 ;  /* 0x000c4c9901007387 */ /* 0x0001e40000100800 */
[----:B0-----:R-:W-:Y:S02]  /*81a00*/  PRMT R153, R153, 0x3340, R0 ;  /* 0x0000334099997816 */ /* 0x001fe40000000000 */
[----:B------:R-:W-:Y:S02]  /*81a10*/  F2FP.SATFINITE.E4M3.F32.PACK_AB_MERGE_C R157, R157, R191, RZ ;  /* 0x000000bf9d9d723e */ /* 0x000fe400048070ff */
[----:B------:R-:W-:Y:S02]  /*81a20*/  PRMT R161, R168, 0x5410, R156 ;  /* 0x00005410a8a17816 */ /* 0x000fe4000000009c */
[----:B------:R-:W-:Y:S01]  /*81a30*/  ISETP.LT.AND P2, PT, R9, UR12, !P2 ;  /* 0x0000000c09007c0c */ /* 0x000fe2000d741270 */
[----:B------:R-:W-:Y:S01]  /*81a40*/  ULDC.64 UR12, c[0x0][0x228] ;  /* 0x00008a00000c7ab9 */ /* 0x000fe20000000a00 */
[----:B------:R-:W-:-:S11]  /*81a50*/  LOP3.LUT R223, R223, 0xff7fffff, RZ, 0xc0, !PT ;  /* 0xff7fffffdfdf7812 */ /* 0x000fd600078ec0ff */
[----:B------:R-:W-:-:S04]  /*81a60*/  @P2 LOP3.LUT R223, R223, 0x800000, RZ, 0xfc, !PT ;  /* 0x00800000dfdf2812 */ /* 0x000fc800078efcff */
[----:B------:R-:W-:Y:S02]  /*81a70*/  LOP3.LUT R223, R223, 0xffbfffff, RZ, 0xc0, !PT ;  /* 0xffbfffffdfdf7812 */ /* 0x000fe400078ec0ff */
[----:B------:R-:W-:-:S05]  /*81a80*/  LOP3.LUT R165, R172, 0xffff, RZ, 0xc0, !PT ;  /* 0x0000ffffaca57812 */ /* 0x000fca00078ec0ff */
[----:B------:R-:W-:Y:S04]  /*81a90*/  STL [R1+0xc3c], R165 ;  /* 0x000c3ca501007387 */ /* 0x000fe80000100800 */
[----:B------:R0:W-:Y:S01]  /*81aa0*/  STL [R1+0xc20], R154 ;  /* 0x000c209a01007387 */ /* 0x0001e20000100800 */
[----:B------:R-:W-:Y:S02]  /*81ab0*/  LOP3.LUT R159, R171, 0xffff, RZ, 0xc0, !PT ;  /* 0x0000ffffab9f7812 */ /* 0x000fe400078ec0ff */
[----:B0-----:R-:W-:-:S04]  /*81ac0*/  PRMT R154, R165, 0x3340, R154 ;  /* 0x00003340a59a7816 */ /* 0x001fc8000000009a */
[----:B------:R-:W-:Y:S02]  /*81ad0*/  PRMT R154, R154, 0x5410, R153 ;  /* 0x000054109a9a7816 */ /* 0x000fe40000000099 */
[----:B------:R-:W-:-:S03]  /*81ae0*/  LOP3.LUT R153, R158, 0xffff, RZ, 0xc0, !PT ;  /* 0x0000ffff9e997812 */ /* 0x000fc600078ec0ff */
[----:B------:R0:W-:Y:S04]  /*81af0*/  STL [R1+0x81c], R154 ;  /* 0x00081c9a01007387 */ /* 0x0001e80000100800 */
[----:B------:R-:W-:Y:S01]  /*81b00*/  STL [R1+0xc40], R159 ;  /* 0x000c409f01007387 */ /* 0x000fe20000100800 */
[----:B0-----:R-:W-:-:S03]  /*81b10*/  LOP3.LUT R154, R166, 0xffff, RZ, 0xc0, !PT ;  /* 0x0000ffffa69a7812 */ /* 0x001fc600078ec0ff */
[----:B------:R0:W-:Y:S01]  /*81b20*/  STL [R1+0xc34], R153 ;  /* 0x000c349901007387 */ /* 0x0001e20000100800 */
[----:B------:R-:W-:-:S03]  /*81b30*/  LOP3.LUT R158, R157, 0xffff, RZ, 0xc0, !PT ;  /* 0x0000ffff9d9e7812 */ /* 0x000fc600078ec0ff */
[----:B------:R1:W-:Y:S01]  /*81b40*/  STL [R1+0xc28], R154 ;  /* 0x000c289a01007387 */ /* 0x0003e20000100800 */
[----:B------:R-:W-:Y:S02]  /*81b50*/  LOP3.LUT R157, R164, 0xffff, RZ, 0xc0, !PT ;  /* 0x0000ffffa49d7812 */ /* 0x000fe400078ec0ff */
[----:B0-----:R-:W-:Y:S02]  /*81b60*/  PRMT R153, R153, 0x3340, R0 ;  /* 0x0000334099997816 */ /* 0x001fe40000000000 */
[----:B-1----:R-:W-:-:S04]  /*81b70*/  PRMT R154, R159, 0x3340, R154 ;  /* 0x000033409f9a7816 */ /* 0x002fc8000000009a */
[----:B------:R-:W-:Y:S02]  /*81b80*/  PRMT R154, R154, 0x5410, R153 ;  /* 0x000054109a9a7816 */ /* 0x000fe40000000099 */
[----:B------:R-:W-:Y:S02]  /*81b90*/  PRMT R153, R158, 0x3340, R0 ;  /* 0x000033409e997816 */ /* 0x000fe40000000000 */
[----:B----4-:R-:W-:-:S05]  /*81ba0*/  LOP3.LUT R156, R170, 0xffff, RZ, 0xc0, !PT ;  /* 0x0000ffffaa9c7812 */ /* 0x010fca00078ec0ff */
[----:B------:R-:W-:Y:S04]  /*81bb0*/  STL [R1+0xc48], R156 ;  /* 0x000c489c01007387 */ /* 0x000fe80000100800 */
[----:B------:R-:W-:Y:S04]  /*81bc0*/  STL [R1+0xc44], R158 ;  /* 0x000c449e01007387 */ /* 0x000fe80000100800 */
[----:B------:R-:W-:Y:S04]  /*81bd0*/  STL [R1+0xc38], R157 ;  /* 0x000c389d01007387 */ /* 0x000fe80000100800 */
[----:B------:R0:W-:Y:S02]  /*81be0*/  STL [R1+0x818], R154 ;  /* 0x0008189a01007387 */ /* 0x0001e40000100800 */
[----:B0-----:R-:W-:-:S04]  /*81bf0*/  PRMT R154, R156, 0x3340, R157 ;  /* 0x000033409c9a7816 */ /* 0x001fc8000000009d */
[----:B------:R-:W-:-:S05]  /*81c00*/  PRMT R153, R154, 0x5410, R153 ;  /* 0x000054109a997816 */ /* 0x000fca0000000099 */
[----:B------:R0:W-:Y:S02]  /*81c10*/  STL [R1+0x814], R153 ;  /* 0x0008149901007387 */ /* 0x0001e40000100800 */
[----:B0-----:R-:W-:-:S05]  /*81c20*/  VIADD R153, R8, 0x81 ;  /* 0x0000008108997836 */ /* 0x001fca0000000000 */
[----:B------:R-:W-:Y:S01]  /*81c30*/  ISETP.GE.AND P2, PT, R153, UR41, PT ;  /* 0x0000002999007c0c */ /* 0x000fe2000bf46270 */
[----:B------:R-:W-:Y:S01]  /*81c40*/  VIADD R153, R8, 0x80 ;  /* 0x0000008008997836 */ /* 0x000fe20000000000 */
[----:B------:R-:W-:Y:S01]  /*81c50*/  LOP3.LUT R221, R221, 0x7fffffff, RZ, 0xc0, !PT ;  /* 0x7fffffffdddd7812 */ /* 0x000fe200078ec0ff */
[----:B------:R-:W-:Y:S01]  /*81c60*/  ULDC UR41, c[0x0][0x228] ;  /* 0x00008a0000297ab9 */ /* 0x000fe20000000800 */
[----:B------:R-:W-:Y:S02]  /*81c70*/  ISETP.LT.AND P5, PT, R10, UR12, !P2 ;  /* 0x0000000c0a007c0c */ /* 0x000fe4000d7a1270 */
        /* <DEDUP_REMOVED lines=93> */
[----:B------:R-:W-:-:S06]  /*82250*/  @P5 LOP3.LUT R223, R223, 0x4, RZ, 0xfc, !PT ;  /* 0x00000004dfdf5812 */ /* 0x000fcc00078efcff */
[----:B------:R-:W-:Y:S02]  /*82260*/  @P2 LOP3.LUT R221, R221, 0x80000000, RZ, 0xfc, !PT ;  /* 0x80000000dddd2812 */ /* 0x000fe400078efcff */
[----:B------:R-:W-:Y:S02]  /*82270*/  ISETP.GE.AND P2, PT, R153, UR7, PT ;  /* 0x0000000799007c0c */ /* 0x000fe4000bf46270 */
[----:B------:R-:W-:Y:S02]  /*82280*/  LOP3.LUT R223, R223, 0xfffffffd, RZ, 0xc0, !PT ;  /* 0xfffffffddfdf7812 */ /* 0x000fe400078ec0ff */
[----:B------:R-:W-:Y:S01]  /*82290*/  LOP3.LUT R221, R221, 0xbfffffff, RZ, 0xc0, !PT ;  /* 0xbfffffffdddd7812 */ /* 0x000fe200078ec0ff */
[----:B------:R-:W-:Y:S01]  /*822a0*/  VIADD R153, R8, 0x7a ;  /* 0x0000007a08997836 */ /* 0x000fe20000000000 */
[----:B------:R-:W-:Y:S01]  /*822b0*/  ISETP.LT.AND P5, PT, R10, UR8, !P2 ;  /* 0x000000080a007c0c */ /* 0x000fe2000d7a1270 */
[----:B------:R-:W-:Y:S01]  /*822c0*/  ULDC.64 UR6, c[0x0][0x228] ;  /* 0x00008a0000067ab9 */ /* 0x000fe20000000a00 */
[----:B------:R-:W-:-:S02]  /*822d0*/  @P4 LOP3.LUT R223, R223, 0x2, RZ, 0xfc, !PT ;  /* 0x00000002dfdf4812 */ /* 0x000fc400078efcff */
[----:B------:R-:W-:Y:S01]  /*822e0*/  ISETP.LT.AND P4, PT, R11, UR23, !P2 ;  /* 0x000000170b007c0c */ /* 0x000fe2000d781270 */
[----:B------:R-:W-:Y:S01]  /*822f0*/  ULDC UR23, c[0x0][0x228] ;  /* 0x00008a0000177ab9 */ /* 0x000fe20000000800 */
[----:B------:R-:W-:-:S04]  /*82300*/  LOP3.LUT R223, R223, 0xfffffffe, RZ, 0xc0, !PT ;  /* 0xfffffffedfdf7812 */ /* 0x000fc800078ec0ff */
[----:B------:R-:W-:-:S03]  /*82310*/  @P3 LOP3.LUT R223, R223, 0x1, RZ, 0xfc, !PT ;  /* 0x00000001dfdf3812 */ /* 0x000fc600078efcff */
        /* <DEDUP_REMOVED lines=131> */
[----:B------:R-:W-:-:S05]  /*82b50*/  LOP3.LUT R221, R221, 0xfffffffb, RZ, 0xc0, !PT ;  /* 0xfffffffbdddd7812 */ /* 0x000fca00078ec0ff */
        /* <DEDUP_REMOVED lines=8> */
[----:B------:R-:W-:Y:S01]  /*82be0*/  @P4 LOP3.LUT R221, R221, 0x2, RZ, 0xfc, !PT ;  /* 0x00000002dddd4812 */ /* 0x000fe200078efcff */
[----:B------:R-:W-:Y:S01]  /*82bf0*/  ULDC UR8, c[0x0][0x228] ;  /* 0x00008a0000087ab9 */ /* 0x000fe20000000800 */
        /* <DEDUP_REMOVED lines=40> */
[----:B------:R-:W-:-:S06]  /*82e80*/  ULDC.64 UR16, c[0x0][0x228] ;  /* 0x00008a0000107ab9 */ /* 0x000fcc0000000a00 */
        /* <DEDUP_REMOVED lines=235> */
[----:B------:R-:W-:Y:S01]  /*83d40*/  ULDC.64 UR34, c[0x0][0x228] ;  /* 0x00008a0000227ab9 */ /* 0x000fe20000000a00 */
        /* <DEDUP_REMOVED lines=8> */
[----:B------:R-:W-:Y:S01]  /*83dd0*/  ULDC UR7, c[0x0][0x228] ;  /* 0x00008a0000077ab9 */ /* 0x000fe20000000800 */
        /* <DEDUP_REMOVED lines=288> */
[----:B------:R-:W-:Y:S01]  /*84fe0*/  ULDC.64 UR22, c[0x0][0x228] ;  /* 0x00008a0000167ab9 */ /* 0x000fe20000000a00 */
        /* <DEDUP_REMOVED lines=271> */
[----:B------:R-:W-:Y:S01]  /*860e0*/  ISETP.LT.AND P3, PT, R12, UR26, !P2 ;  /* 0x0000001a0c007c0c */ /* 0x000fe2000d761270 */
[----:B------:R-:W-:Y:S01]  /*860f0*/  VIADD R153, R8, 0x43 ;  /* 0x0000004308997836 */ /* 0x000fe20000000000 */
[----:B------:R-:W-:Y:S01]  /*86100*/  ISETP.LT.AND P2, PT, R9, UR25, !P2 ;  /* 0x0000001909007c0c */ /* 0x000fe2000d741270 */
[----:B------:R-:W-:Y:S01]  /*86110*/  ULDC.64 UR26, c[0x0][0x228] ;  /* 0x00008a00001a7ab9 */ /* 0x000fe20000000a00 */
[----:B------:R-:W-:Y:S02]  /*86120*/  LOP3.LUT R22, R22, 0x7fffffff, RZ, 0xc0, !PT ;  /* 0x7fffffff16167812 */ /* 0x000fe400078ec0ff */
[----:B------:R-:W-:-:S04]  /*86130*/  LOP3.LUT R23, R23, 0xfffffffb, RZ, 0xc0, !PT ;  /* 0xfffffffb17177812 */ /* 0x000fc800078ec0ff */
[----:B------:R-:W-:-:S05]  /*86140*/  @P5 LOP3.LUT R23, R23, 0x4, RZ, 0xfc, !PT ;  /* 0x0000000417175812 */ /* 0x000fca00078efcff */
        /* <DEDUP_REMOVED lines=8> */
[----:B------:R-:W-:Y:S02]  /*861d0*/  ISETP.LT.AND P4, PT, R11, UR15, !P2 ;  /* 0x0000000f0b007c0c */ /* 0x000fe4000d781270 */
[----:B------:R-:W-:-:S04]  /*861e0*/  LOP3.LUT R23, R23, 0xfffffffe, RZ, 0xc0, !PT ;  /* 0xfffffffe17177812 */ /* 0x000fc800078ec0ff */
[----:B------:R-:W-:-:S03]  /*861f0*/  @P3 LOP3.LUT R23, R23, 0x1, RZ, 0xfc, !PT ;  /* 0x0000000117173812 */ /* 0x000fc600078efcff */
[----:B------:R-:W-:Y:S02]  /*86200*/  @P5 LOP3.LUT R22, R22, 0x40000000, RZ, 0xfc, !PT ;  /* 0x4000000016165812 */ /* 0x000fe400078efcff */
[----:B------:R-:W-:Y:S02]  /*86210*/  ISETP.LT.AND P3, PT, R12, UR12, !P2 ;  /* 0x0000000c0c007c0c */ /* 0x000fe4000d761270 */
        /* <DEDUP_REMOVED lines=126> */
[----:B------:R-:W-:-:S09]  /*86a00*/  ISETP.LT.AND P3, PT, R12, UR37, !P2 ;  /* 0x000000250c007c0c */ /* 0x000fd2000d761270 */
[----:B------:R-:W-:Y:S01]  /*86a10*/  @P5 LOP3.LUT R22, R22, 0x4, RZ, 0xfc, !PT ;  /* 0x0000000416165812 */ /* 0x000fe200078efcff */
[----:B------:R-:W-:Y:S01]  /*86a20*/  VIADD R164, R169, UR16 ;  /* 0x00000010a9a47c36 */ /* 0x000fe20008000000 */
[----:B------:R-:W-:Y:S01]  /*86a30*/  ISETP.LT.AND P2, PT, R9, UR36, !P2 ;  /* 0x0000002409007c0c */ /* 0x000fe2000d741270 */
[----:B------:R-:W-:Y:S01]  /*86a40*/  ULDC UR16, c[0x0][0x228] ;  /* 0x00008a0000107ab9 */ /* 0x000fe20000000800 */
[----:B------:R-:W-:Y:S01]  /*86a50*/  LOP3.LUT R22, R22, 0xfffffffd, RZ, 0xc0, !PT ;  /* 0xfffffffd16167812 */ /* 0x000fe200078ec0ff */
[----:B------:R-:W-:Y:S01]  /*86a60*/  ULDC UR36, c[0x0][0x228] ;  /* 0x00008a0000247ab9 */ /* 0x000fe20000000800 */
[----:B------:R-:W-:Y:S01]  /*86a70*/  LOP3.LUT R20, R20, 0x7fffffff, RZ, 0xc0, !PT ;  /* 0x7fffffff14147812 */ /* 0x000fe200078ec0ff */
[----:B------:R-:W-:-:S08]  /*86a80*/  ULDC UR37, c[0x0][0x228] ;  /* 0x00008a0000257ab9 */ /* 0x000fd00000000800 */
        /* <DEDUP_REMOVED lines=8> */
[----:B------:R-:W-:Y:S01]  /*86b10*/  ULDC UR41, c[0x0][0x228] ;  /* 0x00008a0000297ab9 */ /* 0x000fe20000000800 */
[----:B------:R-:W-:Y:S01]  /*86b20*/  LOP3.LUT R22, R22, 0xfffffffe, RZ, 0xc0, !PT ;  /* 0xfffffffe16167812 */ /* 0x000fe200078ec0ff */
[----:B------:R-:W-:-:S03]  /*86b30*/  ULDC UR15, c[0x0][0x248] ;  /* 0x00009200000f7ab9 */ /* 0x000fc60000000800 */
[----:B------:R-:W-:Y:S02]  /*86b40*/  @P3 LOP3.LUT R22, R22, 0x1, RZ, 0xfc, !PT ;  /* 0x0000000116163812 */ /* 0x000fe400078efcff */
[----:B------:R-:W-:-:S03]  /*86b50*/  ISETP.LT.AND P3, PT, R12, UR40, !P2 ;  /* 0x000000280c007c0c */ /* 0x000fc6000d761270 */
[----:B------:R-:W-:Y:S01]  /*86b60*/  @P5 LOP3.LUT R21, R21, 0x40000000, RZ, 0xfc, !PT ;  /* 0x4000000015155812 */ /* 0x000fe200078efcff */
[----:B------:R-:W-:Y:S01]  /*86b70*/  VIADD R165, R164, UR15 ;  /* 0x0000000fa4a57c36 */ /* 0x000fe20008000000 */
[----:B------:R-:W-:Y:S01]  /*86b80*/  ISETP.LT.AND P2, PT, R9, UR39, !P2 ;  /* 0x0000002709007c0c */ /* 0x000fe2000d741270 */
[----:B------:R-:W-:Y:S01]  /*86b90*/  ULDC.64 UR38, c[0x0][0x228] ;  /* 0x00008a0000267ab9 */ /* 0x000fe20000000a00 */
[----:B------:R-:W-:Y:S01]  /*86ba0*/  LOP3.LUT R21, R21, 0xdfffffff, RZ, 0xc0, !PT ;  /* 0xdfffffff15157812 */ /* 0x000fe200078ec0ff */
[----:B------:R-:W-:Y:S01]  /*86bb0*/  ULDC UR15, c[0x0][0x248] ;  /* 0x00009200000f7ab9 */ /* 0x000fe20000000800 */
[----:B------:R-:W-:Y:S01]  /*86bc0*/  LOP3.LUT R19, R19, 0x7fffffff, RZ, 0xc0, !PT ;  /* 0x7fffffff13137812 */ /* 0x000fe200078ec0ff */
[----:B------:R-:W-:Y:S01]  /*86bd0*/  ULDC UR40, c[0x0][0x228] ;  /* 0x00008a0000287ab9 */ /* 0x000fe20000000800 */
[----:B------:R-:W-:-:S04]  /*86be0*/  @P4 LOP3.LUT R21, R21, 0x20000000, RZ, 0xfc, !PT ;  /* 0x2000000015154812 */ /* 0x000fc800078efcff */
        /* <DEDUP_REMOVED lines=8> */
[----:B------:R-:W-:Y:S01]  /*86c70*/  VIADD R168, R165, UR15 ;  /* 0x0000000fa5a87c36 */ /* 0x000fe20008000000 */
[----:B------:R-:W-:Y:S01]  /*86c80*/  ISETP.LT.AND P4, PT, R11, UR43, !P2 ;  /* 0x0000002b0b007c0c */ /* 0x000fe2000d781270 */
[----:B------:R-:W-:Y:S01]  /*86c90*/  ULDC UR43, c[0x0][0x228] ;  /* 0x00008a00002b7ab9 */ /* 0x000fe20000000800 */
[----:B------:R-:W-:Y:S01]  /*86ca0*/  ISETP.LT.AND P3, PT, R12, UR42, !P2 ;  /* 0x0000002a0c007c0c */ /* 0x000fe2000d761270 */
[----:B------:R-:W-:Y:S01]  /*86cb0*/  ULDC UR42, c[0x0][0x228] ;  /* 0x00008a00002a7ab9 */ /* 0x000fe20000000800 */
[----:B------:R-:W-:-:S07]  /*86cc0*/  ULDC UR21, c[0x0][0x228] ;  /* 0x00008a0000157ab9 */ /* 0x000fce0000000800 */
[----:B------:R-:W-:Y:S01]  /*86cd0*/  @P5 LOP3.LUT R21, R21, 0x4000000, RZ, 0xfc, !PT ;  /* 0x0400000015155812 */ /* 0x000fe200078efcff */
[----:B------:R-:W-:-:S03]  /*86ce0*/  ULDC UR15, c[0x0][0x248] ;  /* 0x00009200000f7ab9 */ /* 0x000fc60000000800 */
[----:B------:R-:W-:-:S04]  /*86cf0*/  LOP3.LUT R21, R21, 0xfdffffff, RZ, 0xc0, !PT ;  /* 0xfdffffff15157812 */ /* 0x000fc800078ec0ff */
[----:B------:R-:W-:Y:S02]  /*86d00*/  @P4 LOP3.LUT R21, R21, 0x2000000, RZ, 0xfc, !PT ;  /* 0x0200000015154812 */ /* 0x000fe400078efcff */
[----:B------:R-:W-:Y:S01]  /*86d10*/  ISETP.LT.AND P2, PT, R9, UR44, !P2 ;  /* 0x0000002c09007c0c */ /* 0x000fe2000d741270 */
[----:B------:R-:W-:Y:S01]  /*86d20*/  VIADD R167, R168, UR15 ;  /* 0x0000000fa8a77c36 */ /* 0x000fe20008000000 */
[----:B------:R-:W-:Y:S01]  /*86d30*/  LOP3.LUT R21, R21, 0xfeffffff, RZ, 0xc0, !PT ;  /* 0xfeffffff15157812 */ /* 0x000fe200078ec0ff */
[----:B------:R-:W-:Y:S01]  /*86d40*/  ULDC UR15, c[0x0][0x248] ;  /* 0x00009200000f7ab9 */ /* 0x000fe20000000800 */
[----:B------:R-:W-:Y:S01]  /*86d50*/  LOP3.LUT R18, R18, 0x7fffffff, RZ, 0xc0, !PT ;  /* 0x7fffffff12127812 */ /* 0x000fe200078ec0ff */
[----:B------:R-:W-:Y:S01]  /*86d60*/  ULDC UR44, c[0x0][0x228] ;  /* 0x00008a00002c7ab9 */ /* 0x000fe20000000800 */
        /* <DEDUP_REMOVED lines=11> */
[----:B------:R-:W-:Y:S01]  /*86e20*/  ULDC.64 UR32, c[0x0][0x228] ;  /* 0x00008a0000207ab9 */ /* 0x000fe20000000a00 */
[----:B------:R-:W-:Y:S01]  /*86e30*/  ULDC UR38, c[0x0][0x228] ;  /* 0x00008a0000267ab9 */ /* 0x000fe20000000800 */
[----:B------:R-:W-:-:S06]  /*86e40*/  ULDC UR17, c[0x0][0x228] ;  /* 0x00008a0000117ab9 */ /* 0x000fcc0000000800 */
        /* <DEDUP_REMOVED lines=8> */
[----:B------:R-:W-:Y:S02]  /*86ed0*/  ULDC UR47, c[0x0][0x228] ;  /* 0x00008a00002f7ab9 */ /* 0x000fe40000000800 */
        /* <DEDUP_REMOVED lines=11> */
[----:B------:R-:W-:Y:S01]  /*86f90*/  VIADD R172, R169, UR15 ;  /* 0x0000000fa9ac7c36 */ /* 0x000fe20008000000 */
[----:B------:R-:W-:Y:S01]  /*86fa0*/  ISETP.LT.AND P2, PT, R9, UR30, !P2 ;  /* 0x0000001e09007c0c */ /* 0x000fe2000d741270 */
[----:B------:R-:W-:Y:S01]  /*86fb0*/  ULDC UR15, c[0x0][0x248] ;  /* 0x00009200000f7ab9 */ /* 0x000fe20000000800 */
[----:B------:R-:W-:Y:S01]  /*86fc0*/  LOP3.LUT R21, R21, 0xfffdffff, RZ, 0xc0, !PT ;  /* 0xfffdffff15157812 */ /* 0x000fe200078ec0ff */
[----:B------:R-:W-:Y:S01]  /*86fd0*/  ULDC UR30, c[0x0][0x228] ;  /* 0x00008a00001e7ab9 */ /* 0x000fe20000000800 */
[----:B------:R-:W-:Y:S02]  /*86fe0*/  ULDC UR31, c[0x0][0x228] ;  /* 0x00008a00001f7ab9 */ /* 0x000fe40000000800 */
        /* <DEDUP_REMOVED lines=72> */
[----:B------:R-:W-:Y:S01]  /*87470*/  VIADD R176, R173, UR15 ;  /* 0x0000000fadb07c36 */ /* 0x000fe20008000000 */
[----:B------:R-:W-:Y:S01]  /*87480*/  ISETP.LT.AND P3, PT, R12, UR43, !P2 ;  /* 0x0000002b0c007c0c */ /* 0x000fe2000d761270 */
[----:B------:R-:W-:Y:S01]  /*87490*/  ULDC UR15, c[0x0][0x248] ;  /* 0x00009200000f7ab9 */ /* 0x000fe20000000800 */
[----:B------:R-:W-:-:S07]  /*874a0*/  ISETP.LT.AND P2, PT, R9, UR41, !P2 ;  /* 0x0000002909007c0c */ /* 0x000fce000d741270 */
[----:B------:R-:W-:Y:S01]  /*874b0*/  @P5 LOP3.LUT R21, R21, 0x4, RZ, 0xfc, !PT ;  /* 0x0000000415155812 */ /* 0x000fe200078efcff */
[----:B------:R-:W-:Y:S01]  /*874c0*/  VIADD R175, R176, UR15 ;  /* 0x0000000fb0af7c36 */ /* 0x000fe20008000000 */
[----:B------:R-:W-:Y:S01]  /*874d0*/  ULDC UR15, c[0x0][0x228] ;  /* 0x00008a00000f7ab9 */ /* 0x000fe20000000800 */
[----:B------:R-:W-:Y:S01]  /*874e0*/  ULDC UR42, c[0x0][0x228] ;  /* 0x00008a00002a7ab9 */ /* 0x000fe20000000800 */
[----:B------:R-:W-:Y:S01]  /*874f0*/  ULDC UR41, c[0x0][0x228] ;  /* 0x00008a0000297ab9 */ /* 0x000fe20000000800 */
[----:B------:R-:W-:Y:S01]  /*87500*/  ULDC UR43, c[0x0][0x228] ;  /* 0x00008a00002b7ab9 */ /* 0x000fe20000000800 */
[----:B------:R-:W-:Y:S02]  /*87510*/  @P2 LOP3.LUT R20, R20, 0x80000000, RZ, 0xfc, !PT ;  /* 0x8000000014142812 */ /* 0x000fe400078efcff */
[----:B------:R-:W-:-:S04]  /*87520*/  ISETP.GE.AND P2, PT, R153, UR25, PT ;  /* 0x0000001999007c0c */ /* 0x000fc8000bf46270 */
[----:B------:R-:W-:Y:S02]  /*87530*/  ISETP.LT.AND P5, PT, R10, UR26, !P2 ;  /* 0x0000001a0a007c0c */ /* 0x000fe4000d7a1270 */
[----:B------:R-:W-:Y:S02]  /*87540*/  LOP3.LUT R21, R21, 0xfffffffd, RZ, 0xc0, !PT ;  /* 0xfffffffd15157812 */ /* 0x000fe400078ec0ff */
[----:B------:R-:W-:Y:S01]  /*87550*/  LOP3.LUT R20, R20, 0xbfffffff, RZ, 0xc0, !PT ;  /* 0xbfffffff14147812 */ /* 0x000fe200078ec0ff */
[----:B------:R-:W-:Y:S01]  /*87560*/  VIADD R174, R175, UR16 ;  /* 0x00000010afae7c36 */ /* 0x000fe20008000000 */
[----:B------:R-:W-:Y:S01]  /*87570*/  @P4 LOP3.LUT R21, R21, 0x2, RZ, 0xfc, !PT ;  /* 0x0000000215154812 */ /* 0x000fe200078efcff */
[----:B------:R-:W-:Y:S01]  /*87580*/  VIADD R153, R8, 0x32 ;  /* 0x0000003208997836 */ /* 0x000fe20000000000 */
[----:B------:R-:W-:Y:S01]  /*87590*/  ISETP.LT.AND P4, PT, R11, UR61, !P2 ;  /* 0x0000003d0b007c0c */ /* 0x000fe2000d781270 */
[----:B------:R-:W-:Y:S01]  /*875a0*/  ULDC UR26, c[0x0][0x248] ;  /* 0x00009200001a7ab9 */ /* 0x000fe20000000800 */
[----:B------:R-:W-:-:S03]  /*875b0*/  LOP3.LUT R21, R21, 0xfffffffe, RZ, 0xc0, !PT ;  /* 0xfffffffe15157812 */ /* 0x000fc600078ec0ff */
[----:B------:R-:W-:Y:S01]  /*875c0*/  @P5 LOP3.LUT R20, R20, 0x40000000, RZ, 0xfc, !PT ;  /* 0x4000000014145812 */ /* 0x000fe200078efcff */
[----:B------:R-:W-:Y:S01]  /*875d0*/  VIADD R177, R174, UR24 ;  /* 0x00000018aeb17c36 */ /* 0x000fe20008000000 */
[----:B------:R-:W-:Y:S01]  /*875e0*/  @P3 LOP3.LUT R21, R21, 0x1, RZ, 0xfc, !PT ;  /* 0x0000000115153812 */ /* 0x000fe200078efcff */
[----:B------:R-:W-:Y:S01]  /*875f0*/  ULDC UR24, c[0x0][0x248] ;  /* 0x0000920000187ab9 */ /* 0x000fe20000000800 */
[----:B------:R-:W-:Y:S01]  /*87600*/  ISETP.LT.AND P3, PT, R12, UR60, !P2 ;  /* 0x0000003c0c007c0c */ /* 0x000fe2000d761270 */
[----:B------:R-:W-:Y:S01]  /*87610*/  ULDC UR16, c[0x0][0x228] ;  /* 0x00008a0000107ab9 */ /* 0x000fe20000000800 */
[----:B------:R-:W-:Y:S01]  /*87620*/  LOP3.LUT R20, R20, 0xdfffffff, RZ, 0xc0, !PT ;  /* 0xdfffffff14147812 */ /* 0x000fe200078ec0ff */
[----:B------:R-:W-:Y:S01]  /*87630*/  VIADD R180, R177, UR24 ;  /* 0x00000018b1b47c36 */ /* 0x000fe20008000000 */
[----:B------:R-:W-:Y:S01]  /*87640*/  ISETP.LT.AND P2, PT, R9, UR59, !P2 ;  /* 0x0000003b09007c0c */ /* 0x000fe2000d741270 */
[----:B------:R-:W-:Y:S01]  /*87650*/  ULDC UR24, c[0x0][0x248] ;  /* 0x0000920000187ab9 */ /* 0x000fe20000000800 */
[----:B------:R-:W-:Y:S01]  /*87660*/  @P4 LOP3.LUT R20, R20, 0x20000000, RZ, 0xfc, !PT ;  /* 0x2000000014144812 */ /* 0x000fe200078efcff */
[----:B------:R-:W-:Y:S01]  /*87670*/  ULDC UR60, c[0x0][0x228] ;  /* 0x00008a00003c7ab9 */ /* 0x000fe20000000800 */
[----:B------:R-:W-:Y:S01]  /*87680*/  LOP3.LUT R17, R17, 0x7fffffff, RZ, 0xc0, !PT ;  /* 0x7fffffff11117812 */ /* 0x000fe200078ec0ff */
[----:B------:R-:W-:Y:S01]  /*87690*/  ULDC UR59, c[0x0][0x228] ;  /* 0x00008a00003b7ab9 */ /* 0x000fe20000000800 */
[----:B------:R-:W-:Y:S01]  /*876a0*/  LOP3.LUT R20, R20, 0xefffffff, RZ, 0xc0, !PT ;  /* 0xefffffff14147812 */ /* 0x000fe200078ec0ff */
[----:B------:R-:W-:Y:S01]  /*876b0*/  VIADD R179, R180, UR24 ;  /* 0x00000018b4b37c36 */ /* 0x000fe20008000000 */
[----:B------:R-:W-:Y:S01]  /*876c0*/  ULDC UR24, c[0x0][0x248] ;  /* 0x0000920000187ab9 */ /* 0x000fe20000000800 */
[----:B------:R-:W-:Y:S01]  /*876d0*/  ULDC UR61, c[0x0][0x228] ;  /* 0x00008a00003d7ab9 */ /* 0x000fe20000000800 */
[----:B------:R-:W-:Y:S01]  /*876e0*/  @P3 LOP3.LUT R20, R20, 0x10000000, RZ, 0xfc, !PT ;  /* 0x1000000014143812 */ /* 0x000fe200078efcff */
[----:B------:R-:W-:Y:S01]  /*876f0*/  VIADD R178, R179, UR24 ;  /* 0x00000018b3b27c36 */ /* 0x000fe20008000000 */
[----:B------:R-:W-:-:S02]  /*87700*/  ULDC UR24, c[0x0][0x248] ;  /* 0x0000920000187ab9 */ /* 0x000fc40000000800 */
[----:B------:R-:W-:Y:S01]  /*87710*/  LOP3.LUT R20, R20, 0xf7ffffff, RZ, 0xc0, !PT ;  /* 0xf7ffffff14147812 */ /* 0x000fe200078ec0ff */
[----:B------:R-:W-:Y:S01]  /*87720*/  VIADD R181, R178, UR24 ;  /* 0x00000018b2b57c36 */ /* 0x000fe20008000000 */
[----:B------:R-:W-:Y:S02]  /*87730*/  ULDC.64 UR24, c[0x0][0x228] ;  /* 0x00008a0000187ab9 */ /* 0x000fe40000000a00 */
[----:B------:R-:W-:Y:S02]  /*87740*/  @P2 LOP3.LUT R20, R20, 0x8000000, RZ, 0xfc, !PT ;  /* 0x0800000014142812 */ /* 0x000fe400078efcff */
[----:B------:R-:W-:Y:S02]  /*87750*/  ISETP.GE.AND P2, PT, R153, UR35, PT ;  /* 0x0000002399007c0c */ /* 0x000fe4000bf46270 */
[----:B------:R-:W-:Y:S01]  /*87760*/  LOP3.LUT R20, R20, 0xfbffffff, RZ, 0xc0, !PT ;  /* 0xfbffffff14147812 */ /* 0x000fe200078ec0ff */
[----:B------:R-:W-:Y:S01]  /*87770*/  VIADD R153, R8, 0x31 ;  /* 0x0000003108997836 */ /* 0x000fe20000000000 */
[----:B------:R-:W-:Y:S01]  /*87780*/  ISETP.LT.AND P5, PT, R10, UR24, !P2 ;  /* 0x000000180a007c0c */ /* 0x000fe2000d7a1270 */
[----:B------:R-:W-:Y:S01]  /*87790*/  ULDC.64 UR34, c[0x0][0x228] ;  /* 0x00008a0000227ab9 */ /* 0x000fe20000000a00 */
[----:B------:R-:W-:Y:S01]  /*877a0*/  ISETP.LT.AND P4, PT, R11, UR58, !P2 ;  /* 0x0000003a0b007c0c */ /* 0x000fe2000d781270 */
[----:B------:R-:W-:Y:S01]  /*877b0*/  VIADD R184, R181, UR26 ;  /* 0x0000001ab5b87c36 */ /* 0x000fe20008000000 */
[----:B------:R-:W-:Y:S01]  /*877c0*/  ISETP.LT.AND P3, PT, R12, UR57, !P2 ;  /* 0x000000390c007c0c */ /* 0x000fe2000d761270 */
[----:B------:R-:W-:-:S08]  /*877d0*/  ULDC UR24, c[0x0][0x248] ;  /* 0x0000920000187ab9 */ /* 0x000fd00000000800 */
[----:B------:R-:W-:Y:S01]  /*877e0*/  @P5 LOP3.LUT R20, R20, 0x4000000, RZ, 0xfc, !PT ;  /* 0x0400000014145812 */ /* 0x000fe200078efcff */
[----:B------:R-:W-:Y:S01]  /*877f0*/  ULDC UR57, c[0x0][0x228] ;  /* 0x00008a0000397ab9 */ /* 0x000fe20000000800 */
[----:B------:R-:W-:Y:S02]  /*87800*/  ULDC UR58, c[0x0][0x228] ;  /* 0x00008a00003a7ab9 */ /* 0x000fe40000000800 */
        /* <DEDUP_REMOVED lines=18> */
[----:B------:R-:W-:Y:S01]  /*87930*/  ULDC UR24, c[0x0][0x248] ;  /* 0x0000920000187ab9 */ /* 0x000fe20000000800 */
[----:B------:R-:W-:-:S07]  /*87940*/  ULDC UR34, c[0x0][0x228] ;  /* 0x00008a0000227ab9 */ /* 0x000fce0000000800 */
[----:B------:R-:W-:Y:S01]  /*87950*/  @P5 LOP3.LUT R20, R20, 0x400000, RZ, 0xfc, !PT ;  /* 0x0040000014145812 */ /* 0x000fe200078efcff */
[----:B------:R-:W-:Y:S01]  /*87960*/  ULDC UR55, c[0x0][0x228] ;  /* 0x00008a0000377ab9 */ /* 0x000fe20000000800 */
[----:B------:R-:W-:Y:S01]  /*87970*/  LOP3.LUT R16, R16, 0x7fffffff, RZ, 0xc0, !PT ;  /* 0x7fffffff10107812 */ /* 0x000fe200078ec0ff */
[----:B------:R-:W-:Y:S01]  /*87980*/  ULDC UR54, c[0x0][0x228] ;  /* 0x00008a0000367ab9 */ /* 0x000fe20000000800 */
        /* <DEDUP_REMOVED lines=37> */
[----:B------:R-:W-:Y:S01]  /*87be0*/  VIADD R186, R187, UR24 ;  /* 0x00000018bbba7c36 */ /* 0x000fe20008000000 */
[----:B------:R-:W-:Y:S01]  /*87bf0*/  ISETP.LT.AND P3, PT, R12, UR45, !P2 ;  /* 0x0000002d0c007c0c */ /* 0x000fe2000d761270 */
[----:B------:R-:W-:Y:S01]  /*87c00*/  ULDC.64 UR24, c[0x0][0x228] ;  /* 0x00008a0000187ab9 */ /* 0x000fe20000000a00 */
[----:B------:R-:W-:-:S05]  /*87c10*/  ULDC UR26, c[0x0][0x228] ;  /* 0x00008a00001a7ab9 */ /* 0x000fca0000000800 */
[----:B------:R-:W-:Y:S01]  /*87c20*/  @P5 LOP3.LUT R20, R20, 0x4000, RZ, 0xfc, !PT ;  /* 0x0000400014145812 */ /* 0x000fe200078efcff */
[----:B------:R-:W-:Y:S01]  /*87c30*/  ULDC UR45, c[0x0][0x228] ;  /* 0x00008a00002d7ab9 */ /* 0x000fe20000000800 */
[----:B------:R-:W-:Y:S02]  /*87c40*/  ULDC UR46, c[0x0][0x228] ;  /* 0x00008a00002e7ab9 */ /* 0x000fe40000000800 */
        /* <DEDUP_REMOVED lines=29> */
[----:B------:R-:W-:Y:S01]  /*87e20*/  VIADD R192, R189, UR6 ;  /* 0x00000006bdc07c36 */ /* 0x000fe20008000000 */
[----:B------:R-:W-:Y:S01]  /*87e30*/  ISETP.LT.AND P5, PT, R10, UR8, !P2 ;  /* 0x000000080a007c0c */ /* 0x000fe2000d7a1270 */
[----:B------:R-:W-:Y:S01]  /*87e40*/  ULDC UR6, c[0x0][0x248] ;  /* 0x0000920000067ab9 */ /* 0x000fe20000000800 */
[----:B------:R-:W-:Y:S01]  /*87e50*/  ISETP.LT.AND P4, PT, R11, UR7, !P2 ;  /* 0x000000070b007c0c */ /* 0x000fe2000d781270 */
[----:B------:R-:W-:Y:S01]  /*87e60*/  VIADD R153, R8, 0x2c ;  /* 0x0000002c08997836 */ /* 0x000fe20000000000 */
[----:B------:R-:W-:Y:S01]  /*87e70*/  ISETP.LT.AND P3, PT, R12, UR11, !P2 ;  /* 0x0000000b0c007c0c */ /* 0x000fe2000d761270 */
[----:B------:R-:W-:-:S08]  /*87e80*/  ULDC.64 UR32, c[0x0][0x228] ;  /* 0x00008a0000207ab9 */ /* 0x000fd00000000a00 */
[----:B------:R-:W-:Y:S01]  /*87e90*/  @P5 LOP3.LUT R20, R20, 0x40, RZ, 0xfc, !PT ;  /* 0x0000004014145812 */ /* 0x000fe200078efcff */
[----:B------:R-:W-:Y:S01]  /*87ea0*/  VIADD R191, R192, UR6 ;  /* 0x00000006c0bf7c36 */ /* 0x000fe20008000000 */
[----:B------:R-:W-:Y:S01]  /*87eb0*/  ISETP.LT.AND P2, PT, R9, UR5, !P2 ;  /* 0x0000000509007c0c */ /* 0x000fe2000d741270 */
[----:B------:R-:W-:Y:S01]  /*87ec0*/  ULDC UR6, c[0x0][0x248] ;  /* 0x0000920000067ab9 */ /* 0x000fe20000000800 */
[----:B------:R-:W-:Y:S01]  /*87ed0*/  LOP3.LUT R20, R20, 0xffffffdf, RZ, 0xc0, !PT ;  /* 0xffffffdf14147812 */ /* 0x000fe200078ec0ff */
[----:B------:R-:W-:Y:S01]  /*87ee0*/  ULDC.64 UR10, c[0x0][0x228] ;  /* 0x00008a00000a7ab9 */ /* 0x000fe20000000a00 */
[----:B------:R-:W-:Y:S02]  /*87ef0*/  ULDC UR5, c[0x0][0x248] ;  /* 0x0000920000057ab9 */ /* 0x000fe40000000800 */
[----:B------:R-:W-:-:S04]  /*87f00*/  @P4 LOP3.LUT R20, R20, 0x20, RZ, 0xfc, !PT ;  /* 0x0000002014144812 */ /* 0x000fc800078efcff */
[----:B------:R-:W-:-:S04]  /*87f10*/  LOP3.LUT R20, R20, 0xffffffef, RZ, 0xc0, !PT ;  /* 0xffffffef14147812 */ /* 0x000fc800078ec0ff */
[----:B------:R-:W-:-:S04]  /*87f20*/  @P3 LOP3.LUT R20, R20, 0x10, RZ, 0xfc, !PT ;  /* 0x0000001014143812 */ /* 0x000fc800078efcff */
[----:B------:R-:W-:Y:S01]  /*87f30*/  LOP3.LUT R20, R20, 0xfffffff7, RZ, 0xc0, !PT ;  /* 0xfffffff714147812 */ /* 0x000fe200078ec0ff */
[----:B------:R-:W-:Y:S01]  /*87f40*/  VIADD R190, R191, UR6 ;  /* 0x00000006bfbe7c36 */ /* 0x000fe20008000000 */
[----:B------:R-:W-:Y:S02]  /*87f50*/  ULDC.64 UR6, c[0x0][0x228] ;  /* 0x00008a0000067ab9 */ /* 0x000fe40000000a00 */
[----:B------:R-:W-:Y:S02]  /*87f60*/  @P2 LOP3.LUT R20, R20, 0x8, RZ, 0xfc, !PT ;  /* 0x0000000814142812 */ /* 0x000fe400078efcff */
[----:B------:R-:W-:Y:S01]  /*87f70*/  ISETP.GE.AND P2, PT, R153, UR27, PT ;  /* 0x0000001b99007c0c */ /* 0x000fe2000bf46270 */
[----:B------:R-:W-:Y:S01]  /*87f80*/  VIADD R153, R8, 0x2b ;  /* 0x0000002b08997836 */ /* 0x000fe20000000000 */
[----:B------:R-:W-:Y:S01]  /*87f90*/  LOP3.LUT R20, R20, 0xfffffffb, RZ, 0xc0, !PT ;  /* 0xfffffffb14147812 */ /* 0x000fe200078ec0ff */
[----:B------:R-:W-:Y:S01]  /*87fa0*/  VIADD R193, R190, UR5 ;  /* 0x00000005bec17c36 */ /* 0x000fe20008000000 */
[----:B------:R-:W-:Y:S01]  /*87fb0*/  ISETP.LT.AND P5, PT, R10, UR6, !P2 ;  /* 0x000000060a007c0c */ /* 0x000fe2000d7a1270 */
[----:B------:R-:W-:Y:S01]  /*87fc0*/  ULDC UR5, c[0x0][0x248] ;  /* 0x0000920000057ab9 */ /* 0x000fe20000000800 */
[----:B------:R-:W-:Y:S01]  /*87fd0*/  ISETP.LT.AND P4, PT, R11, UR13, !P2 ;  /* 0x0000000d0b007c0c */ /* 0x000fe2000d781270 */
[----:B------:R-:W-:Y:S01]  /*87fe0*/  ULDC UR27, c[0x0][0x228] ;  /* 0x00008a00001b7ab9 */ /* 0x000fe20000000800 */
[----:B------:R-:W-:-:S09]  /*87ff0*/  ISETP.LT.AND P3, PT, R12, UR14, !P2 ;  /* 0x0000000e0c007c0c */ /* 0x000fd2000d761270 */
[----:B------:R-:W-:Y:S01]  /*88000*/  @P5 LOP3.LUT R20, R20, 0x4, RZ, 0xfc, !PT ;  /* 0x0000000414145812 */ /* 0x000fe200078efcff */
[----:B------:R-:W-:Y:S01]  /*88010*/  VIADD R196, R193, UR5 ;  /* 0x00000005c1c47c36 */ /* 0x000fe20008000000 */
[----:B------:R-:W-:Y:S01]  /*88020*/  ISETP.LT.AND P2, PT, R9, UR12, !P2 ;  /* 0x0000000c09007c0c */ /* 0x000fe2000d741270 */
[----:B------:R-:W-:Y:S01]  /*88030*/  ULDC.64 UR12, c[0x0][0x228] ;  /* 0x00008a00000c7ab9 */ /* 0x000fe20000000a00 */
[----:B------:R-:W-:Y:S01]  /*88040*/  LOP3.LUT R20, R20, 0xfffffffd, RZ, 0xc0, !PT ;  /* 0xfffffffd14147812 */ /* 0x000fe200078ec0ff */
[----:B------:R-:W-:Y:S01]  /*88050*/  ULDC UR5, c[0x0][0x248] ;  /* 0x0000920000057ab9 */ /* 0x000fe20000000800 */
[----:B------:R-:W-:-:S09]  /*88060*/  ULDC UR14, c[0x0][0x228] ;  /* 0x00008a00000e7ab9 */ /* 0x000fd20000000800 */
[----:B------:R-:W-:Y:S02]  /*88070*/  @P2 LOP3.LUT R19, R19, 0x80000000, RZ, 0xfc, !PT ;  /* 0x8000000013132812 */ /* 0x000fe400078efcff */
[----:B------:R-:W-:Y:S02]  /*88080*/  ISETP.GE.AND P2, PT, R153, UR25, PT ;  /* 0x0000001999007c0c */ /* 0x000fe4000bf46270 */
[----:B------:R-:W-:Y:S02]  /*88090*/  @P4 LOP3.LUT R20, R20, 0x2, RZ, 0xfc, !PT ;  /* 0x0000000214144812 */ /* 0x000fe400078efcff */
[----:B------:R-:W-:Y:S01]  /*880a0*/  LOP3.LUT R19, R19, 0xbfffffff, RZ, 0xc0, !PT ;  /* 0xbfffffff13137812 */ /* 0x000fe200078ec0ff */
[----:B------:R-:W-:Y:S01]  /*880b0*/  VIADD R153, R8, 0x2a ;  /* 0x0000002a08997836 */ /* 0x000fe20000000000 */
[----:B------:R-:W-:Y:S01]  /*880c0*/  ISETP.LT.AND P5, PT, R10, UR12, !P2 ;  /* 0x0000000c0a007c0c */ /* 0x000fe2000d7a1270 */
[----:B------:R-:W-:Y:S01]  /*880d0*/  VIADD R195, R196, UR5 ;  /* 0x00000005c4c37c36 */ /* 0x000fe20008000000 */
[----:B------:R-:W-:Y:S01]  /*880e0*/  ISETP.LT.AND P4, PT, R11, UR19, !P2 ;  /* 0x000000130b007c0c */ /* 0x000fe2000d781270 */
[----:B------:R-:W-:Y:S01]  /*880f0*/  ULDC UR5, c[0x0][0x248] ;  /* 0x0000920000057ab9 */ /* 0x000fe20000000800 */
[----:B------:R-:W-:Y:S01]  /*88100*/  LOP3.LUT R20, R20, 0xfffffffe, RZ, 0xc0, !PT ;  /* 0xfffffffe14147812 */ /* 0x000fe200078ec0ff */
[----:B------:R-:W-:Y:S01]  /*88110*/  ULDC UR25, c[0x0][0x228] ;  /* 0x00008a0000197ab9 */ /* 0x000fe20000000800 */
[----:B------:R-:W-:-:S02]  /*88120*/  ULDC UR12, c[0x0][0x228] ;  /* 0x00008a00000c7ab9 */ /* 0x000fc40000000800 */
[----:B------:R-:W-:Y:S02]  /*88130*/  @P3 LOP3.LUT R20, R20, 0x1, RZ, 0xfc, !PT ;  /* 0x0000000114143812 */ /* 0x000fe400078efcff */
[----:B------:R-:W-:-:S03]  /*88140*/  ISETP.LT.AND P3, PT, R12, UR20, !P2 ;  /* 0x000000140c007c0c */ /* 0x000fc6000d761270 */
        /* <DEDUP_REMOVED lines=17> */
[----:B------:R-:W-:Y:S01]  /*88260*/  VIADD R194, R195, UR5 ;  /* 0x00000005c3c27c36 */ /* 0x000fe20008000000 */
[----:B------:R-:W-:-:S07]  /*88270*/  ULDC UR10, c[0x0][0x228] ;  /* 0x00008a00000a7ab9 */ /* 0x000fce0000000800 */
        /* <DEDUP_REMOVED lines=86> */
[----:B------:R-:W-:-:S07]  /*887e0*/  ULDC UR9, c[0x0][0x228] ;  /* 0x00008a0000097ab9 */ /* 0x000fce0000000800 */
        /* <DEDUP_REMOVED lines=36> */
[----:B------:R-:W-:Y:S01]  /*88a30*/  VIADD R205, R204, UR5 ;  /* 0x00000005cccd7c36 */ /* 0x000fe20008000000 */
[----:B------:R-:W-:Y:S01]  /*88a40*/  ISETP.LT.AND P4, PT, R11, UR57, !P2 ;  /* 0x000000390b007c0c */ /* 0x000fe2000d781270 */
[----:B------:R-:W-:Y:S01]  /*88a50*/  ULDC UR5, c[0x0][0x248] ;  /* 0x0000920000057ab9 */ /* 0x000fe20000000800 */
        /* <DEDUP_REMOVED lines=10> */
[----:B------:R-:W-:Y:S02]  /*88b00*/  ISETP.GE.AND P2, PT, R153, UR31, PT ;  /* 0x0000001f99007c0c */ /* 0x000fe4000bf46270 */
[----:B------:R-:W-:-:S02]  /*88b10*/  LOP3.LUT R19, R19, 0xfffffffd, RZ, 0xc0, !PT ;  /* 0xfffffffd13137812 */ /* 0x000fc400078ec0ff */
[----:B------:R-:W-:Y:S01]  /*88b20*/  LOP3.LUT R18, R18, 0xbfffffff, RZ, 0xc0, !PT ;  /* 0xbfffffff12127812 */ /* 0x000fe200078ec0ff */
[----:B------:R-:W-:Y:S01]  /*88b30*/  VIADD R153, R8, 0x22 ;  /* 0x0000002208997836 */ /* 0x000fe20000000000 */
[----:B------:R-:W-:Y:S01]  /*88b40*/  ISETP.LT.AND P5, PT, R10, UR20, !P2 ;  /* 0x000000140a007c0c */ /* 0x000fe2000d7a1270 */
[----:B------:R-:W-:Y:S01]  /*88b50*/  ULDC.64 UR30, c[0x0][0x228] ;  /* 0x00008a00001e7ab9 */ /* 0x000fe20000000a00 */
[----:B------:R-:W-:Y:S01]  /*88b60*/  @P4 LOP3.LUT R19, R19, 0x2, RZ, 0xfc, !PT ;  /* 0x0000000213134812 */ /* 0x000fe200078efcff */
[----:B------:R-:W-:Y:S01]  /*88b70*/  VIADD R207, R206, UR5 ;  /* 0x00000005cecf7c36 */ /* 0x000fe20008000000 */
[----:B------:R-:W-:Y:S01]  /*88b80*/  ISETP.LT.AND P4, PT, R11, UR55, !P2 ;  /* 0x000000370b007c0c */ /* 0x000fe2000d781270 */
[----:B------:R-:W-:Y:S01]  /*88b90*/  ULDC UR5, c[0x0][0x248] ;  /* 0x0000920000057ab9 */ /* 0x000fe20000000800 */
[----:B------:R-:W-:Y:S01]  /*88ba0*/  LOP3.LUT R19, R19, 0xfffffffe, RZ, 0xc0, !PT ;  /* 0xfffffffe13137812 */ /* 0x000fe200078ec0ff */
[----:B------:R-:W-:Y:S01]  /*88bb0*/  ULDC UR20, c[0x0][0x248] ;  /* 0x0000920000147ab9 */ /* 0x000fe20000000800 */
[----:B------:R-:W-:-:S02]  /*88bc0*/  ULDC UR55, c[0x0][0x228] ;  /* 0x00008a0000377ab9 */ /* 0x000fc40000000800 */
[----:B------:R-:W-:-:S03]  /*88bd0*/  @P3 LOP3.LUT R19, R19, 0x1, RZ, 0xfc, !PT ;  /* 0x0000000113133812 */ /* 0x000fc600078efcff */
[----:B------:R-:W-:Y:S02]  /*88be0*/  @P5 LOP3.LUT R18, R18, 0x40000000, RZ, 0xfc, !PT ;  /* 0x4000000012125812 */ /* 0x000fe400078efcff */
[----:B------:R-:W-:Y:S01]  /*88bf0*/  ISETP.LT.AND P3, PT, R12, UR34, !P2 ;  /* 0x000000220c007c0c */ /* 0x000fe2000d761270 */
        /* <DEDUP_REMOVED lines=18> */
[----:B------:R-:W-:Y:S01]  /*88d20*/  ULDC UR35, c[0x0][0x228] ;  /* 0x00008a0000237ab9 */ /* 0x000fe20000000800 */
[----:B------:R-:W-:Y:S01]  /*88d30*/  VIADD R209, R208, UR5 ;  /* 0x00000005d0d17c36 */ /* 0x000fe20008000000 */
[----:B------:R-:W-:-:S04]  /*88d40*/  ULDC UR30, c[0x0][0x248] ;  /* 0x00009200001e7ab9 */ /* 0x000fc80000000800 */
        /* <DEDUP_REMOVED lines=30> */
[----:B------:R-:W-:Y:S01]  /*88f30*/  VIADD R211, R210, UR5 ;  /* 0x00000005d2d37c36 */ /* 0x000fe20008000000 */
[----:B------:R-:W-:Y:S01]  /*88f40*/  ULDC UR5, c[0x0][0x248] ;  /* 0x0000920000057ab9 */ /* 0x000fe20000000800 */
[----:B------:R-:W-:Y:S01]  /*88f50*/  LOP3.LUT R18, R18, 0xfffbffff, RZ, 0xc0, !PT ;  /* 0xfffbffff12127812 */ /* 0x000fe200078ec0ff */
[----:B------:R-:W-:Y:S01]  /*88f60*/  VIADD R153, R8, 0x1f ;  /* 0x0000001f08997836 */ /* 0x000fe20000000000 */
[----:B------:R-:W-:Y:S01]  /*88f70*/  ISETP.LT.AND P5, PT, R10, UR34, !P2 ;  /* 0x000000220a007c0c */ /* 0x000fe2000d7a1270 */
[----:B------:R-:W-:Y:S01]  /*88f80*/  ULDC UR21, c[0x0][0x228] ;  /* 0x00008a0000157ab9 */ /* 0x000fe20000000800 */
[----:B------:R-:W-:Y:S01]  /*88f90*/  ISETP.LT.AND P4, PT, R11, UR38, !P2 ;  /* 0x000000260b007c0c */ /* 0x000fe2000d781270 */
[----:B------:R-:W-:Y:S01]  /*88fa0*/  VIADD R212, R211, UR5 ;  /* 0x00000005d3d47c36 */ /* 0x000fe20008000000 */
[----:B------:R-:W-:Y:S01]  /*88fb0*/  ULDC UR5, c[0x0][0x248] ;  /* 0x0000920000057ab9 */ /* 0x000fe20000000800 */
[----:B------:R-:W-:Y:S01]  /*88fc0*/  ISETP.LT.AND P3, PT, R12, UR37, !P2 ;  /* 0x000000250c007c0c */ /* 0x000fe2000d761270 */
[----:B------:R-:W-:Y:S01]  /*88fd0*/  ULDC UR38, c[0x0][0x228] ;  /* 0x00008a0000267ab9 */ /* 0x000fe20000000800 */
[----:B------:R-:W-:-:S06]  /*88fe0*/  VIADD R213, R212, UR5 ;  /* 0x00000005d4d57c36 */ /* 0x000fcc0008000000 */
[----:B------:R-:W-:Y:S01]  /*88ff0*/  @P5 LOP3.LUT R18, R18, 0x40000, RZ, 0xfc, !PT ;  /* 0x0004000012125812 */ /* 0x000fe200078efcff */
[----:B------:R-:W-:Y:S01]  /*89000*/  VIADD R214, R213, UR15 ;  /* 0x0000000fd5d67c36 */ /* 0x000fe20008000000 */
[----:B------:R-:W-:Y:S01]  /*89010*/  ULDC UR15, c[0x0][0x248] ;  /* 0x00009200000f7ab9 */ /* 0x000fe20000000800 */
[----:B------:R-:W-:Y:S01]  /*89020*/  ISETP.LT.AND P2, PT, R9, UR36, !P2 ;  /* 0x0000002409007c0c */ /* 0x000fe2000d741270 */
[----:B------:R-:W-:Y:S01]  /*89030*/  ULDC UR37, c[0x0][0x228] ;  /* 0x00008a0000257ab9 */ /* 0x000fe20000000800 */
[----:B------:R-:W-:Y:S01]  /*89040*/  LOP3.LUT R18, R18, 0xfffdffff, RZ, 0xc0, !PT ;  /* 0xfffdffff12127812 */ /* 0x000fe200078ec0ff */
[----:B------:R-:W-:Y:S01]  /*89050*/  VIADD R215, R214, UR15 ;  /* 0x0000000fd6d77c36 */ /* 0x000fe20008000000 */
[----:B------:R-:W-:Y:S01]  /*89060*/  ULDC UR5, c[0x0][0x228] ;  /* 0x00008a0000057ab9 */ /* 0x000fe20000000800 */
[----:B------:R-:W-:Y:S01]  /*89070*/  ULDC UR15, c[0x0][0x228] ;  /* 0x00008a00000f7ab9 */ /* 0x000fe20000000800 */
[----:B------:R-:W-:Y:S01]  /*89080*/  @P4 LOP3.LUT R18, R18, 0x20000, RZ, 0xfc, !PT ;  /* 0x0002000012124812 */ /* 0x000fe200078efcff */
[----:B------:R-:W-:Y:S01]  /*89090*/  VIADD R249, R215, UR20 ;  /* 0x00000014d7f97c36 */ /* 0x000fe20008000000 */
[----:B------:R-:W-:Y:S01]  /*890a0*/  ULDC UR20, c[0x0][0x248] ;  /* 0x0000920000147ab9 */ /* 0x000fe20000000800 */
[----:B------:R-:W-:Y:S01]  /*890b0*/  ULDC UR36, c[0x0][0x228] ;  /* 0x00008a0000247ab9 */ /* 0x000fe20000000800 */
[----:B------:R-:W-:Y:S01]  /*890c0*/  LOP3.LUT R18, R18, 0xfffeffff, RZ, 0xc0, !PT ;  /* 0xfffeffff12127812 */ /* 0x000fe200078ec0ff */
[----:B------:R-:W-:Y:S01]  /*890d0*/  VIADD R250, R249, UR20 ;  /* 0x00000014f9fa7c36 */ /* 0x000fe20008000000 */
[----:B------:R-:W-:-:S02]  /*890e0*/  ULDC UR20, c[0x0][0x228] ;  /* 0x00008a0000147ab9 */ /* 0x000fc40000000800 */
[----:B------:R-:W-:Y:S01]  /*890f0*/  @P3 LOP3.LUT R18, R18, 0x10000, RZ, 0xfc, !PT ;  /* 0x0001000012123812 */ /* 0x000fe200078efcff */
[----:B------:R-:W-:Y:S01]  /*89100*/  VIADD R251, R250, UR22 ;  /* 0x00000016fafb7c36 */ /* 0x000fe20008000000 */
[----:B------:R-:W-:Y:S02]  /*89110*/  ULDC UR22, c[0x0][0x228] ;  /* 0x00008a0000167ab9 */ /* 0x000fe40000000800 */
[----:B------:R-:W-:Y:S01]  /*89120*/  LOP3.LUT R18, R18, 0xffff7fff, RZ, 0xc0, !PT ;  /* 0xffff7fff12127812 */ /* 0x000fe200078ec0ff */
[----:B------:R-:W-:Y:S01]  /*89130*/  VIADD R252, R251, UR28 ;  /* 0x0000001cfbfc7c36 */ /* 0x000fe20008000000 */
[----:B------:R-:W-:Y:S02]  /*89140*/  ULDC.64 UR28, c[0x0][0x228] ;  /* 0x00008a00001c7ab9 */ /* 0x000fe40000000a00 */
        /* <DEDUP_REMOVED lines=11> */
[----:B------:R0:W-:Y:S01]  /*89200*/  STL [R1], R154 ;  /* 0x0000009a01007387 */ /* 0x0001e20000100800 */
[----:B------:R-:W-:Y:S01]  /*89210*/  ULDC UR37, c[0x0][0x228] ;  /* 0x00008a0000257ab9 */ /* 0x000fe20000000800 */
[----:B------:R-:W-:Y:S01]  /*89220*/  ULDC UR38, c[0x0][0x228] ;  /* 0x00008a0000267ab9 */ /* 0x000fe20000000800 */
[----:B------:R-:W-:-:S04]  /*89230*/  LOP3.LUT R18, R18, 0xffffdfff, RZ, 0xc0, !PT ;  /* 0xffffdfff12127812 */ /* 0x000fc800078ec0ff */
[----:B------:R-:W-:Y:S02]  /*89240*/  @P4 LOP3.LUT R18, R18, 0x2000, RZ, 0xfc, !PT ;  /* 0x0000200012124812 */ /* 0x000fe400078efcff */
[----:B------:R-:W-:Y:S01]  /*89250*/  ISETP.LT.AND P2, PT, R9, UR39, !P2 ;  /* 0x0000002709007c0c */ /* 0x000fe2000d741270 */
[----:B0-----:R-:W-:Y:S01]  /*89260*/  VIADD R154, R154, UR28 ;  /* 0x0000001c9a9a7c36 */ /* 0x001fe20008000000 */
        /* <DEDUP_REMOVED lines=16> */
[----:B0-----:R-:W-:Y:S01]  /*89370*/  VIADD R154, R154, UR28 ;  /* 0x0000001c9a9a7c36 */ /* 0x001fe20008000000 */
[----:B------:R-:W-:Y:S01]  /*89380*/  ISETP.LT.AND P2, PT, R9, UR41, !P2 ;  /* 0x0000002909007c0c */ /* 0x000fe2000d741270 */
[----:B------:R-:W-:Y:S01]  /*89390*/  ULDC UR28, c[0x0][0x248] ;  /* 0x00009200001c7ab9 */ /* 0x000fe20000000800 */
[----:B------:R-:W-:Y:S01]  /*893a0*/  LOP3.LUT R18, R18, 0xfffffdff, RZ, 0xc0, !PT ;  /* 0xfffffdff12127812 */ /* 0x000fe200078ec0ff */
[----:B------:R-:W-:Y:S01]  /*893b0*/  ULDC UR40, c[0x0][0x228] ;  /* 0x00008a0000287ab9 */ /* 0x000fe20000000800 */
[----:B------:R0:W-:Y:S01]  /*893c0*/  STL [R1+0x8], R154 ;  /* 0x0000089a01007387 */ /* 0x0001e20000100800 */
[----:B------:R-:W-:Y:S01]  /*893d0*/  ULDC UR42, c[0x0][0x228] ;  /* 0x00008a00002a7ab9 */ /* 0x000fe20000000800 */
[----:B------:R-:W-:Y:S01]  /*893e0*/  @P4 LOP3.LUT R18, R18, 0x200, RZ, 0xfc, !PT ;  /* 0x0000020012124812 */ /* 0x000fe200078efcff */
[----:B------:R-:W-:-:S03]  /*893f0*/  ULDC UR41, c[0x0][0x228] ;  /* 0x00008a0000297ab9 */ /* 0x000fc60000000800 */
        /* <DEDUP_REMOVED lines=8> */
[----:B0-----:R-:W-:Y:S01]  /*89480*/  VIADD R154, R154, UR28 ;  /* 0x0000001c9a9a7c36 */ /* 0x001fe20008000000 */
[----:B------:R-:W-:Y:S01]  /*89490*/  ISETP.LT.AND P4, PT, R11, UR45, !P2 ;  /* 0x0000002d0b007c0c */ /* 0x000fe2000d781270 */
[----:B------:R-:W-:Y:S01]  /*894a0*/  ULDC UR28, c[0x0][0x248] ;  /* 0x00009200001c7ab9 */ /* 0x000fe20000000800 */
[----:B------:R-:W-:Y:S01]  /*894b0*/  ISETP.LT.AND P3, PT, R12, UR44, !P2 ;  /* 0x0000002c0c007c0c */ /* 0x000fe2000d761270 */
[----:B------:R-:W-:Y:S01]  /*894c0*/  ULDC.64 UR34, c[0x0][0x228] ;  /* 0x00008a0000227ab9 */ /* 0x000fe20000000a00 */
[----:B------:R-:W-:-:S07]  /*894d0*/  ULDC UR32, c[0x0][0x228] ;  /* 0x00008a0000207ab9 */ /* 0x000fce0000000800 */
[----:B------:R-:W-:Y:S01]  /*894e0*/  @P5 LOP3.LUT R18, R18, 0x40, RZ, 0xfc, !PT ;  /* 0x0000004012125812 */ /* 0x000fe200078efcff */
[----:B------:R0:W-:Y:S01]  /*894f0*/  STL [R1+0xc], R154 ;  /* 0x00000c9a01007387 */ /* 0x0001e20000100800 */
[----:B------:R-:W-:Y:S01]  /*89500*/  ULDC UR44, c[0x0][0x228] ;  /* 0x00008a00002c7ab9 */ /* 0x000fe20000000800 */
[----:B------:R-:W-:Y:S01]  /*89510*/  LOP3.LUT R15, R15, 0x7fffffff, RZ, 0xc0, !PT ;  /* 0x7fffffff0f0f7812 */ /* 0x000fe200078ec0ff */
        /* <DEDUP_REMOVED lines=11> */
[----:B------:R-:W-:Y:S01]  /*895d0*/  ISETP.GE.AND P2, PT, R153, UR29, PT ;  /* 0x0000001d99007c0c */ /* 0x000fe2000bf46270 */
[----:B------:R0:W-:Y:S03]  /*895e0*/  STL [R1+0x10], R154 ;  /* 0x0000109a01007387 */ /* 0x0001e60000100800 */
[----:B------:R-:W-:Y:S02]  /*895f0*/  ISETP.LT.AND P5, PT, R10, UR34, !P2 ;  /* 0x000000220a007c0c */ /* 0x000fe4000d7a1270 */
[----:B------:R-:W-:Y:S01]  /*89600*/  ISETP.LT.AND P4, PT, R11, UR30, !P2 ;  /* 0x0000001e0b007c0c */ /* 0x000fe2000d781270 */
[----:B------:R-:W-:Y:S01]  /*89610*/  VIADD R153, R8, 0x1b ;  /* 0x0000001b08997836 */ /* 0x000fe20000000000 */
[----:B------:R-:W-:Y:S01]  /*89620*/  ISETP.LT.AND P3, PT, R12, UR47, !P2 ;  /* 0x0000002f0c007c0c */ /* 0x000fe2000d761270 */
[----:B------:R-:W-:Y:S01]  /*89630*/  ULDC UR30, c[0x0][0x248] ;  /* 0x00009200001e7ab9 */ /* 0x000fe20000000800 */
[----:B------:R-:W-:Y:S01]  /*89640*/  ISETP.LT.AND P2, PT, R9, UR46, !P2 ;  /* 0x0000002e09007c0c */ /* 0x000fe2000d741270 */
[----:B0-----:R-:W-:Y:S01]  /*89650*/  VIADD R154, R154, UR28 ;  /* 0x0000001c9a9a7c36 */ /* 0x001fe20008000000 */
[----:B------:R-:W-:Y:S01]  /*89660*/  ULDC UR28, c[0x0][0x248] ;  /* 0x00009200001c7ab9 */ /* 0x000fe20000000800 */
[----:B------:R-:W-:Y:S01]  /*89670*/  LOP3.LUT R18, R18, 0xfffffffb, RZ, 0xc0, !PT ;  /* 0xfffffffb12127812 */ /* 0x000fe200078ec0ff */
[----:B------:R-:W-:Y:S01]  /*89680*/  ULDC UR47, c[0x0][0x228] ;  /* 0x00008a00002f7ab9 */ /* 0x000fe20000000800 */
[----:B------:R-:W-:Y:S01]  /*89690*/  ULDC UR46, c[0x0][0x228] ;  /* 0x00008a00002e7ab9 */ /* 0x000fe20000000800 */
[----:B------:R0:W-:Y:S01]  /*896a0*/  STL [R1+0x14], R154 ;  /* 0x0000149a01007387 */ /* 0x0001e20000100800 */
[----:B------:R-:W-:Y:S01]  /*896b0*/  @P5 LOP3.LUT R18, R18, 0x4, RZ, 0xfc, !PT ;  /* 0x0000000412125812 */ /* 0x000fe200078efcff */
[----:B0-----:R-:W-:-:S05]  /*896c0*/  VIADD R154, R154, UR28 ;  /* 0x0000001c9a9a7c36 */ /* 0x001fca0008000000 */
[----:B------:R-:W-:Y:S01]  /*896d0*/  @P2 LOP3.LUT R17, R17, 0x80000000, RZ, 0xfc, !PT ;  /* 0x8000000011112812 */ /* 0x000fe200078efcff */
[----:B------:R-:W-:Y:S01]  /*896e0*/  ULDC UR28, c[0x0][0x248] ;  /* 0x00009200001c7ab9 */ /* 0x000fe20000000800 */
[----:B------:R-:W-:Y:S01]  /*896f0*/  ISETP.GE.AND P2, PT, R153, UR31, PT ;  /* 0x0000001f99007c0c */ /* 0x000fe2000bf46270 */
[----:B------:R0:W-:Y:S01]  /*89700*/  STL [R1+0x18], R154 ;  /* 0x0000189a01007387 */ /* 0x0001e20000100800 */
[----:B------:R-:W-:Y:S01]  /*89710*/  LOP3.LUT R18, R18, 0xfffffffd, RZ, 0xc0, !PT ;  /* 0xfffffffd12127812 */ /* 0x000fe200078ec0ff */
[----:B0-----:R-:W-:Y:S01]  /*89720*/  VIADD R154, R154, UR28 ;  /* 0x0000001c9a9a7c36 */ /* 0x001fe20008000000 */
[----:B------:R-:W-:Y:S02]  /*89730*/  ULDC.64 UR28, c[0x0][0x228] ;  /* 0x00008a00001c7ab9 */ /* 0x000fe40000000a00 */
[----:B------:R-:W-:Y:S02]  /*89740*/  ISETP.LT.AND P5, PT, R10, UR28, !P2 ;  /* 0x0000001c0a007c0c */ /* 0x000fe4000d7a1270 */
[----:B------:R-:W-:-:S02]  /*89750*/  LOP3.LUT R17, R17, 0xbfffffff, RZ, 0xc0, !PT ;  /* 0xbfffffff11117812 */ /* 0x000fc400078ec0ff */
[----:B------:R-:W-:Y:S01]  /*89760*/  @P4 LOP3.LUT R18, R18, 0x2, RZ, 0xfc, !PT ;  /* 0x0000000212124812 */ /* 0x000fe200078efcff */
[----:B------:R-:W-:Y:S01]  /*89770*/  VIADD R153, R8, 0x1a ;  /* 0x0000001a08997836 */ /* 0x000fe20000000000 */
[----:B------:R-:W-:Y:S01]  /*89780*/  ISETP.LT.AND P4, PT, R11, UR32, !P2 ;  /* 0x000000200b007c0c */ /* 0x000fe2000d781270 */
[----:B------:R0:W-:Y:S01]  /*89790*/  STL [R1+0x1c], R154 ;  /* 0x00001c9a01007387 */ /* 0x0001e20000100800 */
[----:B------:R-:W-:Y:S01]  /*897a0*/  LOP3.LUT R18, R18, 0xfffffffe, RZ, 0xc0, !PT ;  /* 0xfffffffe12127812 */ /* 0x000fe200078ec0ff */
[----:B------:R-:W-:Y:S01]  /*897b0*/  ULDC UR32, c[0x0][0x228] ;  /* 0x00008a0000207ab9 */ /* 0x000fe20000000800 */
[----:B------:R-:W-:-:S03]  /*897c0*/  ULDC UR28, c[0x0][0x248] ;  /* 0x00009200001c7ab9 */ /* 0x000fc60000000800 */
[----:B------:R-:W-:Y:S02]  /*897d0*/  @P5 LOP3.LUT R17, R17, 0x40000000, RZ, 0xfc, !PT ;  /* 0x4000000011115812 */ /* 0x000fe400078efcff */
[----:B------:R-:W-:Y:S02]  /*897e0*/  @P3 LOP3.LUT R18, R18, 0x1, RZ, 0xfc, !PT ;  /* 0x0000000112123812 */ /* 0x000fe400078efcff */
[----:B------:R-:W-:Y:S01]  /*897f0*/  ISETP.LT.AND P3, PT, R12, UR49, !P2 ;  /* 0x000000310c007c0c */ /* 0x000fe2000d761270 */
[----:B0-----:R-:W-:Y:S01]  /*89800*/  VIADD R154, R154, UR30 ;  /* 0x0000001e9a9a7c36 */ /* 0x001fe20008000000 */
[----:B------:R-:W-:Y:S01]  /*89810*/  LOP3.LUT R17, R17, 0xdfffffff, RZ, 0xc0, !PT ;  /* 0xdfffffff11117812 */ /* 0x000fe200078ec0ff */
[----:B------:R-:W-:Y:S01]  /*89820*/  ULDC.64 UR30, c[0x0][0x228] ;  /* 0x00008a00001e7ab9 */ /* 0x000fe20000000a00 */
[----:B------:R-:W-:Y:S02]  /*89830*/  ULDC UR49, c[0x0][0x228] ;  /* 0x00008a0000317ab9 */ /* 0x000fe40000000800 */
[----:B------:R-:W-:-:S02]  /*89840*/  @P4 LOP3.LUT R17, R17, 0x20000000, RZ, 0xfc, !PT ;  /* 0x2000000011114812 */ /* 0x000fc400078efcff */
[----:B------:R-:W-:Y:S01]  /*89850*/  ISETP.LT.AND P2, PT, R9, UR48, !P2 ;  /* 0x0000003009007c0c */ /* 0x000fe2000d741270 */
[----:B------:R0:W-:Y:S01]  /*89860*/  STL [R1+0x404], R154 ;  /* 0x0004049a01007387 */ /* 0x0001e20000100800 */
[----:B------:R-:W-:Y:S01]  /*89870*/  LOP3.LUT R17, R17, 0xefffffff, RZ, 0xc0, !PT ;  /* 0xefffffff11117812 */ /* 0x000fe200078ec0ff */
[----:B------:R-:W-:-:S03]  /*89880*/  ULDC UR48, c[0x0][0x228] ;  /* 0x00008a0000307ab9 */ /* 0x000fc60000000800 */
        /* <DEDUP_REMOVED lines=30> */
[----:B0-----:R-:W-:Y:S01]  /*89a70*/  VIADD R154, R154, UR28 ;  /* 0x0000001c9a9a7c36 */ /* 0x001fe20008000000 */
[----:B------:R-:W-:Y:S01]  /*89a80*/  ISETP.LT.AND P3, PT, R12, UR58, !P2 ;  /* 0x0000003a0c007c0c */ /* 0x000fe2000d761270 */
[----:B------:R-:W-:Y:S01]  /*89a90*/  ULDC UR28, c[0x0][0x248] ;  /* 0x00009200001c7ab9 */ /* 0x000fe20000000800 */
[----:B------:R-:W-:-:S07]  /*89aa0*/  ULDC UR32, c[0x0][0x248] ;  /* 0x0000920000207ab9 */ /* 0x000fce0000000800 */
[----:B------:R-:W-:Y:S01]  /*89ab0*/  @P5 LOP3.LUT R17, R17, 0x400000, RZ, 0xfc, !PT ;  /* 0x0040000011115812 */ /* 0x000fe200078efcff */
[----:B------:R0:W-:Y:S01]  /*89ac0*/  STL [R1+0x40c], R154 ;  /* 0x00040c9a01007387 */ /* 0x0001e20000100800 */
        /* <DEDUP_REMOVED lines=15> */
[----:B------:R0:W-:Y:S01]  /*89bc0*/  STL [R1+0xc70], R154 ;  /* 0x000c709a01007387 */ /* 0x0001e20000100800 */
[----:B------:R-:W-:Y:S01]  /*89bd0*/  ISETP.LT.AND P4, PT, R11, UR30, !P2 ;  /* 0x0000001e0b007c0c */ /* 0x000fe2000d781270 */
[----:B------:R-:W-:Y:S01]  /*89be0*/  VIADD R153, R8, 0x17 ;  /* 0x0000001708997836 */ /* 0x000fe20000000000 */
[----:B------:R-:W-:Y:S01]  /*89bf0*/  ISETP.LT.AND P3, PT, R12, UR25, !P2 ;  /* 0x000000190c007c0c */ /* 0x000fe2000d761270 */
[----:B------:R-:W-:Y:S01]  /*89c00*/  ULDC UR30, c[0x0][0x228] ;  /* 0x00008a00001e7ab9 */ /* 0x000fe20000000800 */
[----:B------:R-:W-:-:S05]  /*89c10*/  ULDC UR34, c[0x0][0x248] ;  /* 0x0000920000227ab9 */ /* 0x000fca0000000800 */
[----:B------:R-:W-:Y:S01]  /*89c20*/  @P5 LOP3.LUT R17, R17, 0x40000, RZ, 0xfc, !PT ;  /* 0x0004000011115812 */ /* 0x000fe200078efcff */
[----:B0-----:R-:W-:Y:S01]  /*89c30*/  VIADD R154, R154, UR28 ;  /* 0x0000001c9a9a7c36 */ /* 0x001fe20008000000 */
[----:B------:R-:W-:Y:S01]  /*89c40*/  ISETP.LT.AND P2, PT, R9, UR26, !P2 ;  /* 0x0000001a09007c0c */ /* 0x000fe2000d741270 */
[----:B------:R-:W-:Y:S01]  /*89c50*/  ULDC UR25, c[0x0][0x248] ;  /* 0x0000920000197ab9 */ /* 0x000fe20000000800 */
[----:B------:R-:W-:Y:S01]  /*89c60*/  LOP3.LUT R17, R17, 0xfffdffff, RZ, 0xc0, !PT ;  /* 0xfffdffff11117812 */ /* 0x000fe200078ec0ff */
[----:B------:R-:W-:-:S03]  /*89c70*/  ULDC.64 UR28, c[0x0][0x228] ;  /* 0x00008a00001c7ab9 */ /* 0x000fc60000000a00 */
[----:B------:R-:W-:-:S04]  /*89c80*/  @P4 LOP3.LUT R17, R17, 0x20000, RZ, 0xfc, !PT ;  /* 0x0002000011114812 */ /* 0x000fc800078efcff */
[----:B------:R-:W-:Y:S01]  /*89c90*/  LOP3.LUT R17, R17, 0xfffeffff, RZ, 0xc0, !PT ;  /* 0xfffeffff11117812 */ /* 0x000fe200078ec0ff */
[----:B------:R0:W-:Y:S03]  /*89ca0*/  STL [R1+0xc74], R154 ;  /* 0x000c749a01007387 */ /* 0x0001e60000100800 */
[----:B------:R-:W-:-:S04]  /*89cb0*/  @P3 LOP3.LUT R17, R17, 0x10000, RZ, 0xfc, !PT ;  /* 0x0001000011113812 */ /* 0x000fc800078efcff */
[----:B------:R-:W-:Y:S01]  /*89cc0*/  LOP3.LUT R17, R17, 0xffff7fff, RZ, 0xc0, !PT ;  /* 0xffff7fff11117812 */ /* 0x000fe200078ec0ff */
[----:B0-----:R-:W-:Y:S01]  /*89cd0*/  VIADD R154, R154, UR27 ;  /* 0x0000001b9a9a7c36 */ /* 0x001fe20008000000 */
[----:B------:R-:W-:Y:S02]  /*89ce0*/  ULDC UR27, c[0x0][0x248] ;  /* 0x00009200001b7ab9 */ /* 0x000fe40000000800 */
[----:B------:R-:W-:Y:S02]  /*89cf0*/  @P2 LOP3.LUT R17, R17, 0x8000, RZ, 0xfc, !PT ;  /* 0x0000800011112812 */ /* 0x000fe400078efcff */
[----:B------:R-:W-:Y:S01]  /*89d00*/  ISETP.GE.AND P2, PT, R153, UR31, PT ;  /* 0x0000001f99007c0c */ /* 0x000fe2000bf46270 */
[----:B------:R0:W-:Y:S01]  /*89d10*/  STL [R1+0xc78], R154 ;  /* 0x000c789a01007387 */ /* 0x0001e20000100800 */
[----:B------:R-:W-:Y:S01]  /*89d20*/  LOP3.LUT R17, R17, 0xffffbfff, RZ, 0xc0, !PT ;  /* 0xffffbfff11117812 */ /* 0x000fe200078ec0ff */
[----:B------:R-:W-:Y:S01]  /*89d30*/  VIADD R153, R8, 0x16 ;  /* 0x0000001608997836 */ /* 0x000fe20000000000 */
[----:B------:R-:W-:Y:S01]  /*89d40*/  ULDC UR31, c[0x0][0x248] ;  /* 0x00009200001f7ab9 */ /* 0x000fe20000000800 */
[----:B0-----:R-:W-:Y:S01]  /*89d50*/  VIADD R154, R154, UR27 ;  /* 0x0000001b9a9a7c36 */ /* 0x001fe20008000000 */
[----:B------:R-:W-:-:S02]  /*89d60*/  ULDC.64 UR26, c[0x0][0x228] ;  /* 0x00008a00001a7ab9 */ /* 0x000fc40000000a00 */
[----:B------:R-:W-:Y:S01]  /*89d70*/  ISETP.LT.AND P5, PT, R10, UR26, !P2 ;  /* 0x0000001a0a007c0c */ /* 0x000fe2000d7a1270 */
[----:B------:R-:W-:Y:S01]  /*89d80*/  ULDC UR26, c[0x0][0x228] ;  /* 0x00008a00001a7ab9 */ /* 0x000fe20000000800 */
[----:B------:R-:W-:Y:S02]  /*89d90*/  ISETP.LT.AND P4, PT, R11, UR30, !P2 ;  /* 0x0000001e0b007c0c */ /* 0x000fe4000d781270 */
[----:B------:R-:W-:Y:S01]  /*89da0*/  ISETP.LT.AND P3, PT, R12, UR24, !P2 ;  /* 0x000000180c007c0c */ /* 0x000fe2000d761270 */
[----:B------:R0:W-:Y:S08]  /*89db0*/  STL [R1+0xc7c], R154 ;  /* 0x000c7c9a01007387 */ /* 0x0001f00000100800 */
[----:B------:R-:W-:Y:S01]  /*89dc0*/  @P5 LOP3.LUT R17, R17, 0x4000, RZ, 0xfc, !PT ;  /* 0x0000400011115812 */ /* 0x000fe200078efcff */
[----:B------:R-:W-:-:S03]  /*89dd0*/  ULDC UR30, c[0x0][0x228] ;  /* 0x00008a00001e7ab9 */ /* 0x000fc60000000800 */
        /* <DEDUP_REMOVED lines=8> */
[----:B------:R-:W-:Y:S01]  /*89e60*/  LOP3.LUT R17, R17, 0xfffff7ff, RZ, 0xc0, !PT ;  /* 0xfffff7ff11117812 */ /* 0x000fe200078ec0ff */
[----:B------:R0:W-:Y:S03]  /*89e70*/  STL [R1+0xc80], R154 ;  /* 0x000c809a01007387 */ /* 0x0001e60000100800 */
[----:B------:R-:W-:Y:S02]  /*89e80*/  @P2 LOP3.LUT R17, R17, 0x800, RZ, 0xfc, !PT ;  /* 0x0000080011112812 */ /* 0x000fe400078efcff */
[----:B------:R-:W-:Y:S01]  /*89e90*/  ISETP.GE.AND P2, PT, R153, UR33, PT ;  /* 0x0000002199007c0c */ /* 0x000fe2000bf46270 */
[----:B0-----:R-:W-:Y:S01]  /*89ea0*/  VIADD R154, R154, UR25 ;  /* 0x000000199a9a7c36 */ /* 0x001fe20008000000 */
[----:B------:R-:W-:Y:S01]  /*89eb0*/  ULDC.64 UR24, c[0x0][0x228] ;  /* 0x00008a0000187ab9 */ /* 0x000fe20000000a00 */
[----:B------:R-:W-:Y:S01]  /*89ec0*/  LOP3.LUT R17, R17, 0xfffffbff, RZ, 0xc0, !PT ;  /* 0xfffffbff11117812 */ /* 0x000fe200078ec0ff */
[----:B------:R-:W-:Y:S01]  /*89ed0*/  VIADD R153, R8, 0x15 ;  /* 0x0000001508997836 */ /* 0x000fe20000000000 */
[----:B------:R-:W-:Y:S01]  /*89ee0*/  ISETP.LT.AND P5, PT, R10, UR24, !P2 ;  /* 0x000000180a007c0c */ /* 0x000fe2000d7a1270 */
[----:B------:R-:W-:Y:S01]  /*89ef0*/  ULDC UR33, c[0x0][0x248] ;  /* 0x0000920000217ab9 */ /* 0x000fe20000000800 */
[----:B------:R-:W-:-:S02]  /*89f00*/  ISETP.LT.AND P4, PT, R11, UR13, !P2 ;  /* 0x0000000d0b007c0c */ /* 0x000fc4000d781270 */
[----:B------:R-:W-:Y:S01]  /*89f10*/  ISETP.LT.AND P3, PT, R12, UR14, !P2 ;  /* 0x0000000e0c007c0c */ /* 0x000fe2000d761270 */
[----:B------:R0:W-:Y:S01]  /*89f20*/  STL [R1+0xc84], R154 ;  /* 0x000c849a01007387 */ /* 0x0001e20000100800 */
[----:B------:R-:W-:Y:S01]  /*89f30*/  LOP3.LUT R14, R14, 0x7fffffff, RZ, 0xc0, !PT ;  /* 0x7fffffff0e0e7812 */ /* 0x000fe200078ec0ff */
[----:B------:R-:W-:Y:S01]  /*89f40*/  ULDC UR14, c[0x0][0x228] ;  /* 0x00008a00000e7ab9 */ /* 0x000fe20000000800 */
[----:B------:R-:W-:-:S05]  /*89f50*/  ULDC UR24, c[0x0][0x228] ;  /* 0x00008a0000187ab9 */ /* 0x000fca0000000800 */
[----:B------:R-:W-:-:S04]  /*89f60*/  @P5 LOP3.LUT R17, R17, 0x400, RZ, 0xfc, !PT ;  /* 0x0000040011115812 */ /* 0x000fc800078efcff */
        /* <DEDUP_REMOVED lines=12> */
[----:B------:R0:W-:Y:S01]  /*8a030*/  STL [R1+0xc88], R154 ;  /* 0x000c889a01007387 */ /* 0x0001e20000100800 */
[----:B------:R-:W-:Y:S01]  /*8a040*/  ISETP.LT.AND P5, PT, R10, UR28, !P2 ;  /* 0x0000001c0a007c0c */ /* 0x000fe2000d7a1270 */
[----:B------:R-:W-:Y:S01]  /*8a050*/  VIADD R153, R8, 0x14 ;  /* 0x0000001408997836 */ /* 0x000fe20000000000 */
        /* <DEDUP_REMOVED lines=13> */
[----:B------:R-:W-:Y:S01]  /*8a130*/  @P3 LOP3.LUT R17, R17, 0x10, RZ, 0xfc, !PT ;  /* 0x0000001011113812 */ /* 0x000fe200078efcff */
[----:B------:R0:W-:Y:S03]  /*8a140*/  STL [R1+0xc8c], R154 ;  /* 0x000c8c9a01007387 */ /* 0x0001e60000100800 */
[----:B------:R-:W-:-:S04]  /*8a150*/  LOP3.LUT R17, R17, 0xfffffff7, RZ, 0xc0, !PT ;  /* 0xfffffff711117812 */ /* 0x000fc800078ec0ff */
[----:B------:R-:W-:Y:S01]  /*8a160*/  @P2 LOP3.LUT R17, R17, 0x8, RZ, 0xfc, !PT ;  /* 0x0000000811112812 */ /* 0x000fe200078efcff */
[----:B0-----:R-:W-:Y:S01]  /*8a170*/  VIADD R154, R154, UR8 ;  /* 0x000000089a9a7c36 */ /* 0x001fe20008000000 */
[----:B------:R-:W-:Y:S01]  /*8a180*/  ULDC UR8, c[0x0][0x248] ;  /* 0x0000920000087ab9 */ /* 0x000fe20000000800 */
[----:B------:R-:W-:-:S03]  /*8a190*/  ISETP.GE.AND P2, PT, R153, UR27, PT ;  /* 0x0000001b99007c0c */ /* 0x000fc6000bf46270 */
[----:B------:R0:W-:Y:S01]  /*8a1a0*/  STL [R1+0xc90], R154 ;  /* 0x000c909a01007387 */ /* 0x0001e20000100800 */
[----:B------:R-:W-:Y:S01]  /*8a1b0*/  ISETP.LT.AND P5, PT, R10, UR10, !P2 ;  /* 0x0000000a0a007c0c */ /* 0x000fe2000d7a1270 */
[----:B------:R-:W-:Y:S01]  /*8a1c0*/  VIADD R153, R8, 0x13 ;  /* 0x0000001308997836 */ /* 0x000fe20000000000 */
[----:B------:R-:W-:Y:S01]  /*8a1d0*/  ISETP.LT.AND P4, PT, R11, UR6, !P2 ;  /* 0x000000060b007c0c */ /* 0x000fe2000d781270 */
[----:B------:R-:W-:Y:S01]  /*8a1e0*/  ULDC UR6, c[0x0][0x248] ;  /* 0x0000920000067ab9 */ /* 0x000fe20000000800 */
[----:B------:R-:W-:Y:S01]  /*8a1f0*/  ISETP.LT.AND P3, PT, R12, UR7, !P2 ;  /* 0x000000070c007c0c */ /* 0x000fe2000d761270 */
[----:B------:R-:W-:Y:S01]  /*8a200*/  ULDC UR10, c[0x0][0x228] ;  /* 0x00008a00000a7ab9 */ /* 0x000fe20000000800 */
[----:B------:R-:W-:Y:S01]  /*8a210*/  ISETP.LT.AND P2, PT, R9, UR9, !P2 ;  /* 0x0000000909007c0c */ /* 0x000fe2000d741270 */
[----:B------:R-:W-:Y:S01]  /*8a220*/  ULDC UR27, c[0x0][0x228] ;  /* 0x00008a00001b7ab9 */ /* 0x000fe20000000800 */
[----:B0-----:R-:W-:Y:S01]  /*8a230*/  VIADD R154, R154, UR8 ;  /* 0x000000089a9a7c36 */ /* 0x001fe20008000000 */
[----:B------:R-:W-:-:S04]  /*8a240*/  ULDC UR8, c[0x0][0x248] ;  /* 0x0000920000087ab9 */ /* 0x000fc80000000800 */
[----:B------:R0:W-:Y:S02]  /*8a250*/  STL [R1+0xc94], R154 ;  /* 0x000c949a01007387 */ /* 0x0001e40000100800 */
[----:B0-----:R-:W-:Y:S01]  /*8a260*/  VIADD R154, R154, UR8 ;  /* 0x000000089a9a7c36 */ /* 0x001fe20008000000 */
[----:B------:R-:W-:-:S04]  /*8a270*/  ULDC UR8, c[0x0][0x248] ;  /* 0x0000920000087ab9 */ /* 0x000fc80000000800 */
[----:B------:R0:W-:Y:S01]  /*8a280*/  STL [R1+0xc98], R154 ;  /* 0x000c989a01007387 */ /* 0x0001e20000100800 */
[----:B------:R-:W-:Y:S02]  /*8a290*/  LOP3.LUT R17, R17, 0xfffffffb, RZ, 0xc0, !PT ;  /* 0xfffffffb11117812 */ /* 0x000fe400078ec0ff */
[----:B------:R-:W-:Y:S02]  /*8a2a0*/  @P2 LOP3.LUT R16, R16, 0x80000000, RZ, 0xfc, !PT ;  /* 0x8000000010102812 */ /* 0x000fe400078efcff */
[----:B------:R-:W-:Y:S01]  /*8a2b0*/  ISETP.GE.AND P2, PT, R153, UR25, PT ;  /* 0x0000001999007c0c */ /* 0x000fe2000bf46270 */
[----:B0-----:R-:W-:Y:S01]  /*8a2c0*/  VIADD R154, R154, UR8 ;  /* 0x000000089a9a7c36 */ /* 0x001fe20008000000 */
[----:B------:R-:W-:Y:S02]  /*8a2d0*/  @P5 LOP3.LUT R17, R17, 0x4, RZ, 0xfc, !PT ;  /* 0x0000000411115812 */ /* 0x000fe400078efcff */
[----:B------:R-:W-:Y:S01]  /*8a2e0*/  LOP3.LUT R16, R16, 0xbfffffff, RZ, 0xc0, !PT ;  /* 0xbfffffff10107812 */ /* 0x000fe200078ec0ff */
[----:B------:R-:W-:Y:S01]  /*8a2f0*/  VIADD R153, R8, 0x12 ;  /* 0x0000001208997836 */ /* 0x000fe20000000000 */
[----:B------:R0:W-:Y:S01]  /*8a300*/  STL [R1+0xc9c], R154 ;  /* 0x000c9c9a01007387 */ /* 0x0001e20000100800 */
[----:B------:R-:W-:Y:S01]  /*8a310*/  LOP3.LUT R17, R17, 0xfffffffd, RZ, 0xc0, !PT ;  /* 0xfffffffd11117812 */ /* 0x000fe200078ec0ff */
[----:B------:R-:W-:Y:S01]  /*8a320*/  ULDC UR8, c[0x0][0x248] ;  /* 0x0000920000087ab9 */ /* 0x000fe20000000800 */
[----:B------:R-:W-:Y:S01]  /*8a330*/  ULDC UR25, c[0x0][0x228] ;  /* 0x00008a0000197ab9 */ /* 0x000fe20000000800 */
[----:B0-----:R-:W-:Y:S01]  /*8a340*/  VIADD R154, R154, UR6 ;  /* 0x000000069a9a7c36 */ /* 0x001fe20008000000 */
[----:B------:R-:W-:-:S02]  /*8a350*/  ULDC.64 UR6, c[0x0][0x228] ;  /* 0x00008a0000067ab9 */ /* 0x000fc40000000a00 */
[----:B------:R-:W-:Y:S01]  /*8a360*/  ISETP.LT.AND P5, PT, R10, UR6, !P2 ;  /* 0x000000060a007c0c */ /* 0x000fe2000d7a1270 */
[----:B------:R-:W-:Y:S01]  /*8a370*/  ULDC UR6, c[0x0][0x248] ;  /* 0x0000920000067ab9 */ /* 0x000fe20000000800 */
[----:B------:R-:W-:Y:S02]  /*8a380*/  @P4 LOP3.LUT R17, R17, 0x2, RZ, 0xfc, !PT ;  /* 0x0000000211114812 */ /* 0x000fe400078efcff */
[----:B------:R-:W-:Y:S01]  /*8a390*/  ISETP.LT.AND P4, PT, R11, UR54, !P2 ;  /* 0x000000360b007c0c */ /* 0x000fe2000d781270 */
[----:B------:R0:W-:Y:S01]  /*8a3a0*/  STL [R1+0xca0], R154 ;  /* 0x000ca09a01007387 */ /* 0x0001e20000100800 */
[----:B------:R-:W-:Y:S01]  /*8a3b0*/  LOP3.LUT R17, R17, 0xfffffffe, RZ, 0xc0, !PT ;  /* 0xfffffffe11117812 */ /* 0x000fe200078ec0ff */
[----:B------:R-:W-:-:S03]  /*8a3c0*/  ULDC UR54, c[0x0][0x228] ;  /* 0x00008a0000367ab9 */ /* 0x000fc60000000800 */
[----:B------:R-:W-:-:S03]  /*8a3d0*/  @P3 LOP3.LUT R17, R17, 0x1, RZ, 0xfc, !PT ;  /* 0x0000000111113812 */ /* 0x000fc600078efcff */
[----:B------:R-:W-:Y:S02]  /*8a3e0*/  @P5 LOP3.LUT R16, R16, 0x40000000, RZ, 0xfc, !PT ;  /* 0x4000000010105812 */ /* 0x000fe400078efcff */
[----:B------:R-:W-:Y:S01]  /*8a3f0*/  ISETP.LT.AND P3, PT, R12, UR51, !P2 ;  /* 0x000000330c007c0c */ /* 0x000fe2000d761270 */
[----:B0-----:R-:W-:Y:S01]  /*8a400*/  VIADD R154, R154, UR8 ;  /* 0x000000089a9a7c36 */ /* 0x001fe20008000000 */
[----:B------:R-:W-:Y:S01]  /*8a410*/  LOP3.LUT R16, R16, 0xdfffffff, RZ, 0xc0, !PT ;  /* 0xdfffffff10107812 */ /* 0x000fe200078ec0ff */
[----:B------:R-:W-:Y:S01]  /*8a420*/  ULDC.64 UR8, c[0x0][0x228] ;  /* 0x00008a0000087ab9 */ /* 0x000fe20000000a00 */
[----:B------:R-:W-:Y:S02]  /*8a430*/  ULDC UR51, c[0x0][0x248] ;  /* 0x0000920000337ab9 */ /* 0x000fe40000000800 */
[----:B------:R-:W-:Y:S02]  /*8a440*/  @P4 LOP3.LUT R16, R16, 0x20000000, RZ, 0xfc, !PT ;  /* 0x2000000010104812 */ /* 0x000fe400078efcff */
[----:B------:R-:W-:Y:S01]  /*8a450*/  ISETP.LT.AND P2, PT, R9, UR50, !P2 ;  /* 0x0000003209007c0c */ /* 0x000fe2000d741270 */
[----:B------:R0:W-:Y:S01]  /*8a460*/  STL [R1+0xca4], R154 ;  /* 0x000ca49a01007387 */ /* 0x0001e20000100800 */
[----:B------:R-:W-:Y:S01]  /*8a470*/  LOP3.LUT R16, R16, 0xefffffff, RZ, 0xc0, !PT ;  /* 0xefffffff10107812 */ /* 0x000fe200078ec0ff */
[----:B------:R-:W-:-:S03]  /*8a480*/  ULDC UR50, c[0x0][0x248] ;  /* 0x0000920000327ab9 */ /* 0x000fc60000000800 */
[----:B------:R-:W-:-:S04]  /*8a490*/  @P3 LOP3.LUT R16, R16, 0x10000000, RZ, 0xfc, !PT ;  /* 0x1000000010103812 */ /* 0x000fc800078efcff */
[----:B------:R-:W-:-:S04]  /*8a4a0*/  LOP3.LUT R16, R16, 0xf7ffffff, RZ, 0xc0, !PT ;  /* 0xf7ffffff10107812 */ /* 0x000fc800078ec0ff */
[----:B------:R-:W-:Y:S02]  /*8a4b0*/  @P2 LOP3.LUT R16, R16, 0x8000000, RZ, 0xfc, !PT ;  /* 0x0800000010102812 */ /* 0x000fe400078efcff */
[----:B------:R-:W-:Y:S02]  /*8a4c0*/  ISETP.GE.AND P2, PT, R153, UR29, PT ;  /* 0x0000001d99007c0c */ /* 0x000fe4000bf46270 */
[----:B------:R-:W-:Y:S01]  /*8a4d0*/  LOP3.LUT R16, R16, 0xfbffffff, RZ, 0xc0, !PT ;  /* 0xfbffffff10107812 */ /* 0x000fe200078ec0ff */
[----:B0-----:R-:W-:Y:S01]  /*8a4e0*/  VIADD R154, R154, UR6 ;  /* 0x000000069a9a7c36 */ /* 0x001fe20008000000 */
[----:B------:R-:W-:Y:S01]  /*8a4f0*/  ISETP.LT.AND P5, PT, R10, UR8, !P2 ;  /* 0x000000080a007c0c */ /* 0x000fe2000d7a1270 */
[----:B------:R-:W-:Y:S01]  /*8a500*/  VIADD R153, R8, 0x11 ;  /* 0x0000001108997836 */ /* 0x000fe20000000000 */
[----:B------:R-:W-:Y:S01]  /*8a510*/  ISETP.LT.AND P4, PT, R11, UR57, !P2 ;  /* 0x000000390b007c0c */ /* 0x000fe2000d781270 */
[----:B------:R-:W-:Y:S01]  /*8a520*/  ULDC UR8, c[0x0][0x248] ;  /* 0x0000920000087ab9 */ /* 0x000fe20000000800 */
[----:B------:R-:W-:Y:S01]  /*8a530*/  ISETP.LT.AND P3, PT, R12, UR56, !P2 ;  /* 0x000000380c007c0c */ /* 0x000fe2000d761270 */
[----:B------:R0:W-:Y:S01]  /*8a540*/  STL [R1+0xca8], R154 ;  /* 0x000ca89a01007387 */ /* 0x0001e20000100800 */
[----:B------:R-:W-:Y:S01]  /*8a550*/  ULDC UR6, c[0x0][0x228] ;  /* 0x00008a0000067ab9 */ /* 0x000fe20000000800 */
[----:B------:R-:W-:-:S06]  /*8a560*/  ULDC UR29, c[0x0][0x228] ;  /* 0x00008a00001d7ab9 */ /* 0x000fcc0000000800 */
[----:B------:R-:W-:Y:S01]  /*8a570*/  @P5 LOP3.LUT R16, R16, 0x4000000, RZ, 0xfc, !PT ;  /* 0x0400000010105812 */ /* 0x000fe200078efcff */
[----:B------:R-:W-:Y:S01]  /*8a580*/  ULDC UR57, c[0x0][0x228] ;  /* 0x00008a0000397ab9 */ /* 0x000fe20000000800 */
[----:B------:R-:W-:Y:S02]  /*8a590*/  ULDC UR56, c[0x0][0x248] ;  /* 0x0000920000387ab9 */ /* 0x000fe40000000800 */
[----:B------:R-:W-:-:S04]  /*8a5a0*/  LOP3.LUT R16, R16, 0xfdffffff, RZ, 0xc0, !PT ;  /* 0xfdffffff10107812 */ /* 0x000fc800078ec0ff */
[----:B------:R-:W-:Y:S02]  /*8a5b0*/  @P4 LOP3.LUT R16, R16, 0x2000000, RZ, 0xfc, !PT ;  /* 0x0200000010104812 */ /* 0x000fe400078efcff */
[----:B------:R-:W-:Y:S01]  /*8a5c0*/  ISETP.LT.AND P2, PT, R9, UR55, !P2 ;  /* 0x0000003709007c0c */ /* 0x000fe2000d741270 */
[----:B0-----:R-:W-:Y:S01]  /*8a5d0*/  VIADD R154, R154, UR12 ;  /* 0x0000000c9a9a7c36 */ /* 0x001fe20008000000 */
[----:B------:R-:W-:Y:S01]  /*8a5e0*/  LOP3.LUT R16, R16, 0xfeffffff, RZ, 0xc0, !PT ;  /* 0xfeffffff10107812 */ /* 0x000fe200078ec0ff */
[----:B------:R-:W-:Y:S01]  /*8a5f0*/  ULDC.64 UR12, c[0x0][0x228] ;  /* 0x00008a00000c7ab9 */ /* 0x000fe20000000a00 */
        /* <DEDUP_REMOVED lines=8> */
[----:B------:R0:W-:Y:S01]  /*8a680*/  STL [R1+0xcac], R154 ;  /* 0x000cac9a01007387 */ /* 0x0001e20000100800 */
        /* <DEDUP_REMOVED lines=56> */
[----:B------:R-:W-:Y:S01]  /*8aa10*/  ISETP.LT.AND P5, PT, R10, UR20, !P2 ;  /* 0x000000140a007c0c */ /* 0x000fe2000d7a1270 */
[----:B------:R0:W-:Y:S01]  /*8aa20*/  STL [R1+0xcd4], R154 ;  /* 0x000cd49a01007387 */ /* 0x0001e20000100800 */
[----:B------:R-:W-:Y:S02]  /*8aa30*/  ISETP.LT.AND P4, PT, R11, UR36, !P2 ;  /* 0x000000240b007c0c */ /* 0x000fe4000d781270 */
[----:B------:R-:W-:Y:S01]  /*8aa40*/  LOP3.LUT R16, R16, 0xfffffbff, RZ, 0xc0, !PT ;  /* 0xfffffbff10107812 */ /* 0x000fe200078ec0ff */
[----:B------:R-:W-:Y:S01]  /*8aa50*/  VIADD R153, R8, 0xd ;  /* 0x0000000d08997836 */ /* 0x000fe20000000000 */
[----:B------:R-:W-:Y:S01]  /*8aa60*/  ISETP.LT.AND P3, PT, R12, UR39, !P2 ;  /* 0x000000270c007c0c */ /* 0x000fe2000d761270 */
[----:B------:R-:W-:Y:S01]  /*8aa70*/  ULDC UR20, c[0x0][0x248] ;  /* 0x0000920000147ab9 */ /* 0x000fe20000000800 */
[----:B------:R-:W-:Y:S01]  /*8aa80*/  ULDC UR36, c[0x0][0x248] ;  /* 0x0000920000247ab9 */ /* 0x000fe20000000800 */
[----:B0-----:R-:W-:-:S04]  /*8aa90*/  VIADD R154, R154, UR5 ;  /* 0x000000059a9a7c36 */ /* 0x001fc80008000000 */
[----:B------:R-:W-:Y:S01]  /*8aaa0*/  @P5 LOP3.LUT R16, R16, 0x400, RZ, 0xfc, !PT ;  /* 0x0000040010105812 */ /* 0x000fe200078efcff */
[----:B------:R-:W-:Y:S01]  /*8aab0*/  ULDC UR5, c[0x0][0x228] ;  /* 0x00008a0000057ab9 */ /* 0x000fe20000000800 */
[----:B------:R0:W-:Y:S02]  /*8aac0*/  STL [R1+0xd10], R154 ;  /* 0x000d109a01007387 */ /* 0x0001e40000100800 */
[----:B------:R-:W-:Y:S01]  /*8aad0*/  LOP3.LUT R16, R16, 0xfffffdff, RZ, 0xc0, !PT ;  /* 0xfffffdff10107812 */ /* 0x000fe200078ec0ff */
[----:B0-----:R-:W-:Y:S01]  /*8aae0*/  VIADD R154, R154, UR12 ;  /* 0x0000000c9a9a7c36 */ /* 0x001fe20008000000 */
[----:B------:R-:W-:Y:S02]  /*8aaf0*/  ULDC UR12, c[0x0][0x248] ;  /* 0x00009200000c7ab9 */ /* 0x000fe40000000800 */
[----:B------:R-:W-:Y:S02]  /*8ab00*/  @P4 LOP3.LUT R16, R16, 0x200, RZ, 0xfc, !PT ;  /* 0x0000020010104812 */ /* 0x000fe400078efcff */
[----:B------:R0:W-:Y:S01]  /*8ab10*/  STL [R1+0xd14], R154 ;  /* 0x000d149a01007387 */ /* 0x0001e20000100800 */
[----:B------:R-:W-:Y:S01]  /*8ab20*/  ISETP.LT.AND P2, PT, R9, UR37, !P2 ;  /* 0x0000002509007c0c */ /* 0x000fe2000d741270 */
[----:B------:R-:W-:Y:S01]  /*8ab30*/  ULDC UR37, c[0x0][0x248] ;  /* 0x0000920000257ab9 */ /* 0x000fe20000000800 */
[----:B------:R-:W-:Y:S01]  /*8ab40*/  LOP3.LUT R16, R16, 0xfffffeff, RZ, 0xc0, !PT ;  /* 0xfffffeff10107812 */ /* 0x000fe200078ec0ff */
[----:B0-----:R-:W-:-:S03]  /*8ab50*/  VIADD R154, R154, UR12 ;  /* 0x0000000c9a9a7c36 */ /* 0x001fc60008000000 */
[----:B------:R-:W-:Y:S01]  /*8ab60*/  @P3 LOP3.LUT R16, R16, 0x100, RZ, 0xfc, !PT ;  /* 0x0000010010103812 */ /* 0x000fe200078efcff */
[----:B------:R-:W-:Y:S01]  /*8ab70*/  ULDC UR12, c[0x0][0x248] ;  /* 0x00009200000c7ab9 */ /* 0x000fe20000000800 */
[----:B------:R0:W-:Y:S02]  /*8ab80*/  STL [R1+0xd0c], R154 ;  /* 0x000d0c9a01007387 */ /* 0x0001e40000100800 */
[----:B------:R-:W-:Y:S01]  /*8ab90*/  LOP3.LUT R16, R16, 0xffffff7f, RZ, 0xc0, !PT ;  /* 0xffffff7f10107812 */ /* 0x000fe200078ec0ff */
[----:B0-----:R-:W-:-:S03]  /*8aba0*/  VIADD R154, R154, UR16 ;  /* 0x000000109a9a7c36 */ /* 0x001fc60008000000 */
[----:B------:R-:W-:Y:S01]  /*8abb0*/  @P2 LOP3.LUT R16, R16, 0x80, RZ, 0xfc, !PT ;  /* 0x0000008010102812 */ /* 0x000fe200078efcff */
[----:B------:R-:W-:Y:S01]  /*8abc0*/  ULDC UR16, c[0x0][0x248] ;  /* 0x0000920000107ab9 */ /* 0x000fe20000000800 */
[----:B------:R0:W-:Y:S01]  /*8abd0*/  STL [R1+0xd08], R154 ;  /* 0x000d089a01007387 */ /* 0x0001e20000100800 */
[----:B------:R-:W-:Y:S01]  /*8abe0*/  ISETP.GE.AND P2, PT, R153, UR17, PT ;  /* 0x0000001199007c0c */ /* 0x000fe2000bf46270 */
[----:B0-----:R-:W-:-:S03]  /*8abf0*/  VIADD R154, R154, UR15 ;  /* 0x0000000f9a9a7c36 */ /* 0x001fc60008000000 */
[----:B------:R-:W-:Y:S02]  /*8ac00*/  ISETP.LT.AND P4, PT, R11, UR38, !P2 ;  /* 0x000000260b007c0c */ /* 0x000fe4000d781270 */
[----:B------:R-:W-:Y:S01]  /*8ac10*/  LOP3.LUT R16, R16, 0xffffffbf, RZ, 0xc0, !PT ;  /* 0xffffffbf10107812 */ /* 0x000fe200078ec0ff */
[----:B------:R-:W-:Y:S01]  /*8ac20*/  VIADD R153, R8, 0xc ;  /* 0x0000000c08997836 */ /* 0x000fe20000000000 */
[----:B------:R0:W-:Y:S01]  /*8ac30*/  STL [R1+0xd04], R154 ;  /* 0x000d049a01007387 */ /* 0x0001e20000100800 */
[----:B------:R-:W-:Y:S01]  /*8ac40*/  ISETP.LT.AND P3, PT, R12, UR40, !P2 ;  /* 0x000000280c007c0c */ /* 0x000fe2000d761270 */
[----:B------:R-:W-:Y:S01]  /*8ac50*/  ULDC.64 UR38, c[0x0][0x228] ;  /* 0x00008a0000267ab9 */ /* 0x000fe20000000a00 */
[----:B------:R-:W-:Y:S01]  /*8ac60*/  ULDC UR15, c[0x0][0x248] ;  /* 0x00009200000f7ab9 */ /* 0x000fe20000000800 */
[----:B------:R-:W-:Y:S01]  /*8ac70*/  ULDC UR40, c[0x0][0x248] ;  /* 0x0000920000287ab9 */ /* 0x000fe20000000800 */
[----:B0-----:R-:W-:Y:S01]  /*8ac80*/  VIADD R154, R154, UR12 ;  /* 0x0000000c9a9a7c36 */ /* 0x001fe20008000000 */
[----:B------:R-:W-:-:S02]  /*8ac90*/  ULDC.64 UR12, c[0x0][0x228] ;  /* 0x00008a00000c7ab9 */ /* 0x000fc40000000a00 */
[----:B------:R-:W-:Y:S01]  /*8aca0*/  ISETP.LT.AND P5, PT, R10, UR12, !P2 ;  /* 0x0000000c0a007c0c */ /* 0x000fe2000d7a1270 */
[----:B------:R-:W-:Y:S01]  /*8acb0*/  ULDC UR12, c[0x0][0x248] ;  /* 0x00009200000c7ab9 */ /* 0x000fe20000000800 */
[----:B------:R-:W-:Y:S01]  /*8acc0*/  ISETP.LT.AND P2, PT, R9, UR42, !P2 ;  /* 0x0000002a09007c0c */ /* 0x000fe2000d741270 */
[----:B------:R0:W-:Y:S01]  /*8acd0*/  STL [R1+0xd00], R154 ;  /* 0x000d009a01007387 */ /* 0x0001e20000100800 */
[----:B------:R-:W-:-:S09]  /*8ace0*/  ULDC UR42, c[0x0][0x248] ;  /* 0x00009200002a7ab9 */ /* 0x000fd20000000800 */
[----:B------:R-:W-:-:S04]  /*8acf0*/  @P5 LOP3.LUT R16, R16, 0x40, RZ, 0xfc, !PT ;  /* 0x0000004010105812 */ /* 0x000fc800078efcff */
[----:B------:R-:W-:-:S04]  /*8ad00*/  LOP3.LUT R16, R16, 0xffffffdf, RZ, 0xc0, !PT ;  /* 0xffffffdf10107812 */ /* 0x000fc800078ec0ff */
[----:B------:R-:W-:Y:S01]  /*8ad10*/  @P4 LOP3.LUT R16, R16, 0x20, RZ, 0xfc, !PT ;  /* 0x0000002010104812 */ /* 0x000fe200078efcff */
[----:B0-----:R-:W-:Y:S01]  /*8ad20*/  VIADD R154, R154, UR9 ;  /* 0x000000099a9a7c36 */ /* 0x001fe20008000000 */
[----:B------:R-:W-:Y:S02]  /*8ad30*/  ULDC UR9, c[0x0][0x248] ;  /* 0x0000920000097ab9 */ /* 0x000fe40000000800 */
[----:B------:R-:W-:-:S04]  /*8ad40*/  LOP3.LUT R16, R16, 0xffffffef, RZ, 0xc0, !PT ;  /* 0xffffffef10107812 */ /* 0x000fc800078ec0ff */
[----:B------:R-:W-:Y:S01]  /*8ad50*/  @P3 LOP3.LUT R16, R16, 0x10, RZ, 0xfc, !PT ;  /* 0x0000001010103812 */ /* 0x000fe200078efcff */
[----:B------:R0:W-:Y:S03]  /*8ad60*/  STL [R1+0xcfc], R154 ;  /* 0x000cfc9a01007387 */ /* 0x0001e60000100800 */
[----:B------:R-:W-:Y:S01]  /*8ad70*/  LOP3.LUT R16, R16, 0xfffffff7, RZ, 0xc0, !PT ;  /* 0xfffffff710107812 */ /* 0x000fe200078ec0ff */
[----:B0-----:R-:W-:-:S03]  /*8ad80*/  VIADD R154, R154, UR22 ;  /* 0x000000169a9a7c36 */ /* 0x001fc60008000000 */
[----:B------:R-:W-:Y:S01]  /*8ad90*/  @P2 LOP3.LUT R16, R16, 0x8, RZ, 0xfc, !PT ;  /* 0x0000000810102812 */ /* 0x000fe200078efcff */
[----:B------:R-:W-:Y:S01]  /*8ada0*/  ULDC UR22, c[0x0][0x248] ;  /* 0x0000920000167ab9 */ /* 0x000fe20000000800 */
[----:B------:R-:W-:Y:S01]  /*8adb0*/  ISETP.GE.AND P2, PT, R153, UR19, PT ;  /* 0x0000001399007c0c */ /* 0x000fe2000bf46270 */
[----:B------:R0:W-:Y:S01]  /*8adc0*/  STL [R1+0xcf8], R154 ;  /* 0x000cf89a01007387 */ /* 0x0001e20000100800 */
[----:B------:R-:W-:Y:S02]  /*8add0*/  VIADD R153, R8, 0xb ;  /* 0x0000000b08997836 */ /* 0x000fe40000000000 */
[----:B------:R-:W-:Y:S01]  /*8ade0*/  ISETP.LT.AND P4, PT, R11, UR41, !P2 ;  /* 0x000000290b007c0c */ /* 0x000fe2000d781270 */
[----:B------:R-:W-:Y:S01]  /*8adf0*/  ULDC UR19, c[0x0][0x248] ;  /* 0x0000920000137ab9 */ /* 0x000fe20000000800 */
[----:B------:R-:W-:Y:S01]  /*8ae00*/  ISETP.LT.AND P3, PT, R12, UR43, !P2 ;  /* 0x0000002b0c007c0c */ /* 0x000fe2000d761270 */
[----:B------:R-:W-:Y:S01]  /*8ae10*/  ULDC UR43, c[0x0][0x248] ;  /* 0x00009200002b7ab9 */ /* 0x000fe20000000800 */
[----:B0-----:R-:W-:Y:S01]  /*8ae20*/  VIADD R154, R154, UR16 ;  /* 0x000000109a9a7c36 */ /* 0x001fe20008000000 */
[----:B------:R-:W-:-:S02]  /*8ae30*/  ULDC.64 UR16, c[0x0][0x228] ;  /* 0x00008a0000107ab9 */ /* 0x000fc40000000a00 */
[----:B------:R-:W-:Y:S01]  /*8ae40*/  ISETP.LT.AND P5, PT, R10, UR16, !P2 ;  /* 0x000000100a007c0c */ /* 0x000fe2000d7a1270 */
[----:B------:R-:W-:Y:S01]  /*8ae50*/  ULDC UR16, c[0x0][0x248] ;  /* 0x0000920000107ab9 */ /* 0x000fe20000000800 */
[----:B------:R-:W-:Y:S01]  /*8ae60*/  ISETP.LT.AND P2, PT, R9, UR44, !P2 ;  /* 0x0000002c09007c0c */ /* 0x000fe2000d741270 */
[----:B------:R0:W-:Y:S01]  /*8ae70*/  STL [R1+0xcf4], R154 ;  /* 0x000cf49a01007387 */ /* 0x0001e20000100800 */
[----:B------:R-:W-:Y:S01]  /*8ae80*/  LOP3.LUT R16, R16, 0xfffffffb, RZ, 0xc0, !PT ;  /* 0xfffffffb10107812 */ /* 0x000fe200078ec0ff */
[----:B------:R-:W-:Y:S01]  /*8ae90*/  ULDC UR44, c[0x0][0x228] ;  /* 0x00008a00002c7ab9 */ /* 0x000fe20000000800 */
[----:B0-----:R-:W-:-:S09]  /*8aea0*/  VIADD R154, R154, UR33 ;  /* 0x000000219a9a7c36 */ /* 0x001fd20008000000 */
[----:B------:R-:W-:Y:S02]  /*8aeb0*/  @P2 LOP3.LUT R15, R15, 0x80000000, RZ, 0xfc, !PT ;  /* 0x800000000f0f2812 */ /* 0x000fe400078efcff */
[----:B------:R-:W-:Y:S01]  /*8aec0*/  ISETP.GE.AND P2, PT, R153, UR21, PT ;  /* 0x0000001599007c0c */ /* 0x000fe2000bf46270 */
[----:B------:R0:W-:Y:S01]  /*8aed0*/  STL [R1+0xcf0], R154 ;  /* 0x000cf09a01007387 */ /* 0x0001e20000100800 */
[----:B------:R-:W-:Y:S02]  /*8aee0*/  @P5 LOP3.LUT R16, R16, 0x4, RZ, 0xfc, !PT ;  /* 0x0000000410105812 */ /* 0x000fe400078efcff */
[----:B------:R-:W-:Y:S01]  /*8aef0*/  LOP3.LUT R15, R15, 0xbfffffff, RZ, 0xc0, !PT ;  /* 0xbfffffff0f0f7812 */ /* 0x000fe200078ec0ff */
[----:B------:R-:W-:Y:S01]  /*8af00*/  VIADD R153, R8, 0xa ;  /* 0x0000000a08997836 */ /* 0x000fe20000000000 */
[----:B------:R-:W-:Y:S01]  /*8af10*/  ULDC UR21, c[0x0][0x248] ;  /* 0x0000920000157ab9 */ /* 0x000fe20000000800 */
[----:B0-----:R-:W-:Y:S01]  /*8af20*/  VIADD R154, R154, UR32 ;  /* 0x000000209a9a7c36 */ /* 0x001fe20008000000 */
[----:B------:R-:W-:-:S02]  /*8af30*/  ULDC.64 UR32, c[0x0][0x228] ;  /* 0x00008a0000207ab9 */ /* 0x000fc40000000a00 */
[----:B------:R-:W-:Y:S02]  /*8af40*/  ISETP.LT.AND P5, PT, R10, UR32, !P2 ;  /* 0x000000200a007c0c */ /* 0x000fe4000d7a1270 */
[----:B------:R-:W-:-:S04]  /*8af50*/  LOP3.LUT R16, R16, 0xfffffffd, RZ, 0xc0, !PT ;  /* 0xfffffffd10107812 */ /* 0x000fc800078ec0ff */
[----:B------:R-:W-:Y:S02]  /*8af60*/  @P4 LOP3.LUT R16, R16, 0x2, RZ, 0xfc, !PT ;  /* 0x0000000210104812 */ /* 0x000fe400078efcff */
[----:B------:R-:W-:Y:S01]  /*8af70*/  ISETP.LT.AND P4, PT, R11, UR45, !P2 ;  /* 0x0000002d0b007c0c */ /* 0x000fe2000d781270 */
[----:B------:R0:W-:Y:S01]  /*8af80*/  STL [R1+0xcec], R154 ;  /* 0x000cec9a01007387 */ /* 0x0001e20000100800 */
[----:B------:R-:W-:Y:S01]  /*8af90*/  LOP3.LUT R16, R16, 0xfffffffe, RZ, 0xc0, !PT ;  /* 0xfffffffe10107812 */ /* 0x000fe200078ec0ff */
[----:B------:R-:W-:Y:S02]  /*8afa0*/  ULDC UR45, c[0x0][0x228] ;  /* 0x00008a00002d7ab9 */ /* 0x000fe40000000800 */
[----:B------:R-:W-:Y:S02]  /*8afb0*/  @P5 LOP3.LUT R15, R15, 0x40000000, RZ, 0xfc, !PT ;  /* 0x400000000f0f5812 */ /* 0x000fe400078efcff */
[----:B------:R-:W-:Y:S02]  /*8afc0*/  @P3 LOP3.LUT R16, R16, 0x1, RZ, 0xfc, !PT ;  /* 0x0000000110103812 */ /* 0x000fe400078efcff */
[----:B------:R-:W-:Y:S01]  /*8afd0*/  ISETP.LT.AND P3, PT, R12, UR47, !P2 ;  /* 0x0000002f0c007c0c */ /* 0x000fe2000d761270 */
[----:B------:R-:W-:Y:S01]  /*8afe0*/  ULDC UR47, c[0x0][0x248] ;  /* 0x00009200002f7ab9 */ /* 0x000fe20000000800 */
[----:B------:R-:W-:-:S04]  /*8aff0*/  LOP3.LUT R15, R15, 0xdfffffff, RZ, 0xc0, !PT ;  /* 0xdfffffff0f0f7812 */ /* 0x000fc800078ec0ff */
[----:B------:R-:W-:Y:S02]  /*8b000*/  @P4 LOP3.LUT R15, R15, 0x20000000, RZ, 0xfc, !PT ;  /* 0x200000000f0f4812 */ /* 0x000fe400078efcff */
[----:B------:R-:W-:Y:S01]  /*8b010*/  ISETP.LT.AND P2, PT, R9, UR46, !P2 ;  /* 0x0000002e09007c0c */ /* 0x000fe2000d741270 */
[----:B0-----:R-:W-:Y:S01]  /*8b020*/  VIADD R154, R154, UR35 ;  /* 0x000000239a9a7c36 */ /* 0x001fe20008000000 */
[----:B------:R-:W-:Y:S01]  /*8b030*/  LOP3.LUT R15, R15, 0xefffffff, RZ, 0xc0, !PT ;  /* 0xefffffff0f0f7812 */ /* 0x000fe200078ec0ff */
[----:B------:R-:W-:-:S03]  /*8b040*/  ULDC UR46, c[0x0][0x248] ;  /* 0x00009200002e7ab9 */ /* 0x000fc60000000800 */
        /* <DEDUP_REMOVED lines=11> */
[----:B------:R-:W-:Y:S01]  /*8b100*/  ISETP.LT.AND P4, PT, R11, UR54, !P2 ;  /* 0x000000360b007c0c */ /* 0x000fe2000d781270 */
[----:B------:R-:W-:Y:S01]  /*8b110*/  ULDC UR54, c[0x0][0x228] ;  /* 0x00008a0000367ab9 */ /* 0x000fe20000000800 */
        /* <DEDUP_REMOVED lines=22> */
[----:B------:R-:W-:Y:S01]  /*8b280*/  ULDC UR38, c[0x0][0x228] ;  /* 0x00008a0000267ab9 */ /* 0x000fe20000000800 */
[----:B------:R-:W-:-:S07]  /*8b290*/  ULDC UR17, c[0x0][0x248] ;  /* 0x0000920000117ab9 */ /* 0x000fce0000000800 */
[----:B------:R-:W-:Y:S01]  /*8b2a0*/  @P5 LOP3.LUT R15, R15, 0x400000, RZ, 0xfc, !PT ;  /* 0x004000000f0f5812 */ /* 0x000fe200078efcff */
[----:B0-----:R-:W-:Y:S01]  /*8b2b0*/  VIADD R154, R154, UR15 ;  /* 0x0000000f9a9a7c36 */ /* 0x001fe20008000000 */
[----:B------:R-:W-:Y:S01]  /*8b2c0*/  ISETP.LT.AND P2, PT, R9, UR60, !P2 ;  /* 0x0000003c09007c0c */ /* 0x000fe2000d741270 */
[----:B------:R-:W-:Y:S01]  /*8b2d0*/  ULDC UR60, c[0x0][0x228] ;  /* 0x00008a00003c7ab9 */ /* 0x000fe20000000800 */
[----:B------:R-:W-:Y:S01]  /*8b2e0*/  LOP3.LUT R15, R15, 0xffdfffff, RZ, 0xc0, !PT ;  /* 0xffdfffff0f0f7812 */ /* 0x000fe200078ec0ff */
[----:B------:R-:W-:Y:S01]  /*8b2f0*/  ULDC UR15, c[0x0][0x248] ;  /* 0x00009200000f7ab9 */ /* 0x000fe20000000800 */
[----:B------:R-:W-:Y:S02]  /*8b300*/  ULDC UR54, c[0x0][0x248] ;  /* 0x0000920000367ab9 */ /* 0x000fe40000000800 */
[----:B------:R-:W-:-:S04]  /*8b310*/  @P4 LOP3.LUT R15, R15, 0x200000, RZ, 0xfc, !PT ;  /* 0x002000000f0f4812 */ /* 0x000fc800078efcff */
[----:B------:R-:W-:Y:S01]  /*8b320*/  LOP3.LUT R15, R15, 0xffefffff, RZ, 0xc0, !PT ;  /* 0xffefffff0f0f7812 */ /* 0x000fe200078ec0ff */
[----:B------:R0:W-:Y:S03]  /*8b330*/  STL [R1+0xcdc], R154 ;  /* 0x000cdc9a01007387 */ /* 0x0001e60000100800 */
[----:B------:R-:W-:-:S04]  /*8b340*/  @P3 LOP3.LUT R15, R15, 0x100000, RZ, 0xfc, !PT ;  /* 0x001000000f0f3812 */ /* 0x000fc800078efcff */
[----:B------:R-:W-:Y:S01]  /*8b350*/  LOP3.LUT R15, R15, 0xfff7ffff, RZ, 0xc0, !PT ;  /* 0xfff7ffff0f0f7812 */ /* 0x000fe200078ec0ff */
[----:B0-----:R-:W-:-:S03]  /*8b360*/  VIADD R154, R154, UR9 ;  /* 0x000000099a9a7c36 */ /* 0x001fc60008000000 */
[----:B------:R-:W-:Y:S01]  /*8b370*/  @P2 LOP3.LUT R15, R15, 0x80000, RZ, 0xfc, !PT ;  /* 0x000800000f0f2812 */ /* 0x000fe200078efcff */
[----:B------:R-:W-:Y:S01]  /*8b380*/  ULDC UR9, c[0x0][0x248] ;  /* 0x0000920000097ab9 */ /* 0x000fe20000000800 */
[----:B------:R-:W-:Y:S01]  /*8b390*/  ISETP.GE.AND P2, PT, R153, UR33, PT ;  /* 0x0000002199007c0c */ /* 0x000fe2000bf46270 */
[----:B------:R0:W-:Y:S01]  /*8b3a0*/  STL [R1+0xcd8], R154 ;  /* 0x000cd89a01007387 */ /* 0x0001e20000100800 */
[----:B------:R-:W-:Y:S01]  /*8b3b0*/  LOP3.LUT R15, R15, 0xfffbffff, RZ, 0xc0, !PT ;  /* 0xfffbffff0f0f7812 */ /* 0x000fe200078ec0ff */
[----:B------:R-:W-:Y:S01]  /*8b3c0*/  VIADD R153, R8, 0x7 ;  /* 0x0000000708997836 */ /* 0x000fe20000000000 */
[----:B------:R-:W-:Y:S01]  /*8b3d0*/  ULDC.64 UR32, c[0x0][0x228] ;  /* 0x00008a0000207ab9 */ /* 0x000fe20000000a00 */
[----:B0-----:R-:W-:Y:S01]  /*8b3e0*/  VIADD R154, R154, UR40 ;  /* 0x000000289a9a7c36 */ /* 0x001fe20008000000 */
[----:B------:R-:W-:Y:S02]  /*8b3f0*/  ULDC.64 UR40, c[0x0][0x228] ;  /* 0x00008a0000287ab9 */ /* 0x000fe40000000a00 */
[----:B------:R-:W-:Y:S01]  /*8b400*/  ISETP.LT.AND P5, PT, R10, UR40, !P2 ;  /* 0x000000280a007c0c */ /* 0x000fe2000d7a1270 */
[----:B------:R-:W-:Y:S01]  /*8b410*/  ULDC UR40, c[0x0][0x248] ;  /* 0x0000920000287ab9 */ /* 0x000fe20000000800 */
[----:B------:R-:W-:-:S02]  /*8b420*/  ISETP.LT.AND P4, PT, R11, UR57, !P2 ;  /* 0x000000390b007c0c */ /* 0x000fc4000d781270 */
[----:B------:R-:W-:Y:S01]  /*8b430*/  ISETP.LT.AND P3, PT, R12, UR61, !P2 ;  /* 0x0000003d0c007c0c */ /* 0x000fe2000d761270 */
[----:B------:R-:W-:-:S08]  /*8b440*/  ULDC UR61, c[0x0][0x228] ;  /* 0x00008a00003d7ab9 */ /* 0x000fd00000000800 */
[----:B------:R-:W-:Y:S01]  /*8b450*/  @P5 LOP3.LUT R15, R15, 0x40000, RZ, 0xfc, !PT ;  /* 0x000400000f0f5812 */ /* 0x000fe200078efcff */
[----:B------:R0:W-:Y:S01]  /*8b460*/  STL [R1+0xcd0], R154 ;  /* 0x000cd09a01007387 */ /* 0x0001e20000100800 */
[----:B------:R-:W-:Y:S02]  /*8b470*/  ULDC UR57, c[0x0][0x248] ;  /* 0x0000920000397ab9 */ /* 0x000fe40000000800 */
        /* <DEDUP_REMOVED lines=19> */
[----:B------:R-:W-:-:S04]  /*8b5b0*/  @P5 LOP3.LUT R15, R15, 0x4000, RZ, 0xfc, !PT ;  /* 0x000040000f0f5812 */ /* 0x000fc800078efcff */
        /* <DEDUP_REMOVED lines=14> */
[----:B------:R0:W-:Y:S01]  /*8b6a0*/  STL [R1+0xcc8], R154 ;  /* 0x000cc89a01007387 */ /* 0x0001e20000100800 */
[----:B------:R-:W-:Y:S01]  /*8b6b0*/  ISETP.LT.AND P3, PT, R12, UR60, !P2 ;  /* 0x0000003c0c007c0c */ /* 0x000fe2000d761270 */
[----:B------:R-:W-:Y:S01]  /*8b6c0*/  VIADD R153, R8, 0x5 ;  /* 0x0000000508997836 */ /* 0x000fe20000000000 */
[----:B------:R-:W-:-:S05]  /*8b6d0*/  ULDC UR61, c[0x0][0x228] ;  /* 0x00008a00003d7ab9 */ /* 0x000fca0000000800 */
        /* <DEDUP_REMOVED lines=8> */
[----:B------:R-:W-:Y:S02]  /*8b760*/  ULDC.64 UR38, c[0x0][0x228] ;  /* 0x00008a0000267ab9 */ /* 0x000fe40000000a00 */
[----:B------:R-:W-:-:S04]  /*8b770*/  @P3 LOP3.LUT R15, R15, 0x100, RZ, 0xfc, !PT ;  /* 0x000001000f0f3812 */ /* 0x000fc800078efcff */
[----:B------:R-:W-:Y:S01]  /*8b780*/  LOP3.LUT R15, R15, 0xffffff7f, RZ, 0xc0, !PT ;  /* 0xffffff7f0f0f7812 */ /* 0x000fe200078ec0ff */
[----:B------:R0:W-:Y:S03]  /*8b790*/  STL [R1+0xcc4], R154 ;  /* 0x000cc49a01007387 */ /* 0x0001e60000100800 */
[----:B------:R-:W-:Y:S02]  /*8b7a0*/  @P2 LOP3.LUT R15, R15, 0x80, RZ, 0xfc, !PT ;  /* 0x000000800f0f2812 */ /* 0x000fe400078efcff */
[----:B------:R-:W-:Y:S01]  /*8b7b0*/  ISETP.GE.AND P2, PT, R153, UR41, PT ;  /* 0x0000002999007c0c */ /* 0x000fe2000bf46270 */
[----:B0-----:R-:W-:Y:S01]  /*8b7c0*/  VIADD R154, R154, UR12 ;  /* 0x0000000c9a9a7c36 */ /* 0x001fe20008000000 */
[----:B------:R-:W-:Y:S02]  /*8b7d0*/  ULDC.64 UR12, c[0x0][0x228] ;  /* 0x00008a00000c7ab9 */ /* 0x000fe40000000a00 */
[----:B------:R-:W-:-:S02]  /*8b7e0*/  ISETP.LT.AND P5, PT, R10, UR12, !P2 ;  /* 0x0000000c0a007c0c */ /* 0x000fc4000d7a1270 */
[----:B------:R-:W-:Y:S02]  /*8b7f0*/  ISETP.LT.AND P4, PT, R11, UR20, !P2 ;  /* 0x000000140b007c0c */ /* 0x000fe4000d781270 */
[----:B------:R-:W-:Y:S02]  /*8b800*/  LOP3.LUT R15, R15, 0xffffffbf, RZ, 0xc0, !PT ;  /* 0xffffffbf0f0f7812 */ /* 0x000fe400078ec0ff */
[----:B------:R-:W-:-:S07]  /*8b810*/  ISETP.LT.AND P3, PT, R12, UR61, !P2 ;  /* 0x0000003d0c007c0c */ /* 0x000fce000d761270 */
[----:B------:R-:W-:-:S04]  /*8b820*/  @P5 LOP3.LUT R15, R15, 0x40, RZ, 0xfc, !PT ;  /* 0x000000400f0f5812 */ /* 0x000fc800078efcff */
[----:B------:R-:W-:-:S04]  /*8b830*/  LOP3.LUT R15, R15, 0xffffffdf, RZ, 0xc0, !PT ;  /* 0xffffffdf0f0f7812 */ /* 0x000fc800078ec0ff */
[----:B------:R-:W-:Y:S02]  /*8b840*/  @P4 LOP3.LUT R15, R15, 0x20, RZ, 0xfc, !PT ;  /* 0x000000200f0f4812 */ /* 0x000fe400078efcff */
[----:B------:R-:W-:Y:S01]  /*8b850*/  ISETP.LT.AND P2, PT, R9, UR60, !P2 ;  /* 0x0000003c09007c0c */ /* 0x000fe2000d741270 */
[----:B------:R-:W-:Y:S01]  /*8b860*/  VIADD R153, R8, 0x4 ;  /* 0x0000000408997836 */ /* 0x000fe20000000000 */
[----:B------:R-:W-:Y:S01]  /*8b870*/  LOP3.LUT R15, R15, 0xffffffef, RZ, 0xc0, !PT ;  /* 0xffffffef0f0f7812 */ /* 0x000fe200078ec0ff */
[----:B------:R0:W-:Y:S01]  /*8b880*/  STL [R1+0xcc0], R154 ;  /* 0x000cc09a01007387 */ /* 0x0001e20000100800 */
[----:B------:R-:W-:Y:S02]  /*8b890*/  ULDC UR60, c[0x0][0x228] ;  /* 0x00008a00003c7ab9 */ /* 0x000fe40000000800 */
[----:B------:R-:W-:-:S04]  /*8b8a0*/  @P3 LOP3.LUT R15, R15, 0x10, RZ, 0xfc, !PT ;  /* 0x000000100f0f3812 */ /* 0x000fc800078efcff */
[----:B------:R-:W-:-:S04]  /*8b8b0*/  LOP3.LUT R15, R15, 0xfffffff7, RZ, 0xc0, !PT ;  /* 0xfffffff70f0f7812 */ /* 0x000fc800078ec0ff */
[----:B------:R-:W-:Y:S02]  /*8b8c0*/  @P2 LOP3.LUT R15, R15, 0x8, RZ, 0xfc, !PT ;  /* 0x000000080f0f2812 */ /* 0x000fe400078efcff */
[----:B------:R-:W-:Y:S01]  /*8b8d0*/  ISETP.GE.AND P2, PT, R153, UR33, PT ;  /* 0x0000002199007c0c */ /* 0x000fe2000bf46270 */
[----:B0-----:R-:W-:-:S03]  /*8b8e0*/  VIADD R154, R154, UR42 ;  /* 0x0000002a9a9a7c36 */ /* 0x001fc60008000000 */
[----:B------:R-:W-:Y:S02]  /*8b8f0*/  ISETP.LT.AND P3, PT, R10, UR44, !P2 ;  /* 0x0000002c0a007c0c */ /* 0x000fe4000d761270 */
[----:B------:R0:W-:Y:S01]  /*8b900*/  STL [R1+0xcbc], R154 ;  /* 0x000cbc9a01007387 */ /* 0x0001e20000100800 */
[----:B------:R-:W-:Y:S02]  /*8b910*/  ISETP.LT.AND P5, PT, R11, UR60, !P2 ;  /* 0x0000003c0b007c0c */ /* 0x000fe4000d7a1270 */
[----:B------:R-:W-:Y:S01]  /*8b920*/  LOP3.LUT R15, R15, 0xfffffffb, RZ, 0xc0, !PT ;  /* 0xfffffffb0f0f7812 */ /* 0x000fe200078ec0ff */
[----:B0-----:R-:W-:-:S07]  /*8b930*/  VIADD R154, R154, UR16 ;  /* 0x000000109a9a7c36 */ /* 0x001fce0008000000 */
[----:B------:R-:W-:Y:S01]  /*8b940*/  @P3 LOP3.LUT R15, R15, 0x4, RZ, 0xfc, !PT ;  /* 0x000000040f0f3812 */ /* 0x000fe200078efcff */
[----:B------:R-:W-:Y:S01]  /*8b950*/  VIADD R156, R154, UR37 ;  /* 0x000000259a9c7c36 */ /* 0x000fe20008000000 */
[----:B------:R0:W-:Y:S01]  /*8b960*/  STL [R1+0xcb8], R154 ;  /* 0x000cb89a01007387 */ /* 0x0001e20000100800 */
[----:B------:R-:W-:Y:S02]  /*8b970*/  ISETP.LT.AND P3, PT, R9, UR23, !P2 ;  /* 0x0000001709007c0c */ /* 0x000fe4000d761270 */
[----:B------:R-:W-:Y:S02]  /*8b980*/  ISETP.LT.AND P4, PT, R12, UR59, !P2 ;  /* 0x0000003b0c007c0c */ /* 0x000fe4000d781270 */
[----:B------:R-:W-:Y:S01]  /*8b990*/  LOP3.LUT R15, R15, 0xfffffffd, RZ, 0xc0, !PT ;  /* 0xfffffffd0f0f7812 */ /* 0x000fe200078ec0ff */
[----:B0-----:R-:W-:-:S03]  /*8b9a0*/  VIADD R154, R8, 0x3 ;  /* 0x00000003089a7836 */ /* 0x001fc60000000000 */
[----:B------:R-:W-:Y:S02]  /*8b9b0*/  @P5 LOP3.LUT R15, R15, 0x2, RZ, 0xfc, !PT ;  /* 0x000000020f0f5812 */ /* 0x000fe400078efcff */
[----:B------:R-:W-:-:S04]  /*8b9c0*/  ISETP.GE.AND P2, PT, R154, UR35, PT ;  /* 0x000000239a007c0c */ /* 0x000fc8000bf46270 */
[----:B------:R-:W-:Y:S02]  /*8b9d0*/  ISETP.LT.AND P5, PT, R10, UR38, !P2 ;  /* 0x000000260a007c0c */ /* 0x000fe4000d7a1270 */
[----:B------:R-:W-:Y:S02]  /*8b9e0*/  LOP3.LUT R15, R15, 0xfffffffe, RZ, 0xc0, !PT ;  /* 0xfffffffe0f0f7812 */ /* 0x000fe400078ec0ff */
[----:B------:R-:W-:Y:S02]  /*8b9f0*/  @P3 LOP3.LUT R14, R14, 0x80000000, RZ, 0xfc, !PT ;  /* 0x800000000e0e3812 */ /* 0x000fe400078efcff */
[----:B------:R-:W-:Y:S02]  /*8ba00*/  @P4 LOP3.LUT R15, R15, 0x1, RZ, 0xfc, !PT ;  /* 0x000000010f0f4812 */ /* 0x000fe400078efcff */
[----:B------:R-:W-:Y:S01]  /*8ba10*/  ISETP.LT.AND P4, PT, R11, UR14, !P2 ;  /* 0x0000000e0b007c0c */ /* 0x000fe2000d781270 */
[----:B------:R0:W-:Y:S01]  /*8ba20*/  STL [R1+0xcb4], R156 ;  /* 0x000cb49c01007387 */ /* 0x0001e20000100800 */
[----:B------:R-:W-:-:S04]  /*8ba30*/  LOP3.LUT R14, R14, 0xbfffffff, RZ, 0xc0, !PT ;  /* 0xbfffffff0e0e7812 */ /* 0x000fc800078ec0ff */
[----:B------:R-:W-:Y:S01]  /*8ba40*/  @P5 LOP3.LUT R14, R14, 0x40000000, RZ, 0xfc, !PT ;  /* 0x400000000e0e5812 */ /* 0x000fe200078efcff */
[----:B0-----:R-:W-:Y:S01]  /*8ba50*/  VIADD R156, R156, UR36 ;  /* 0x000000249c9c7c36 */ /* 0x001fe20008000000 */
[----:B------:R-:W-:Y:S02]  /*8ba60*/  ISETP.LT.AND P3, PT, R12, UR26, !P2 ;  /* 0x0000001a0c007c0c */ /* 0x000fe4000d761270 */
[----:B------:R-:W-:Y:S02]  /*8ba70*/  LOP3.LUT R14, R14, 0xdfffffff, RZ, 0xc0, !PT ;  /* 0xdfffffff0e0e7812 */ /* 0x000fe400078ec0ff */
[----:B------:R0:W-:Y:S02]  /*8ba80*/  STL [R1+0xd18], R156 ;  /* 0x000d189c01007387 */ /* 0x0001e40000100800 */
[----:B------:R-:W-:Y:S01]  /*8ba90*/  @P4 LOP3.LUT R14, R14, 0x20000000, RZ, 0xfc, !PT ;  /* 0x200000000e0e4812 */ /* 0x000fe200078efcff */
[----:B0-----:R-:W-:Y:S01]  /*8baa0*/  VIADD R156, R156, UR19 ;  /* 0x000000139c9c7c36 */ /* 0x001fe20008000000 */
[----:B------:R-:W-:-:S04]  /*8bab0*/  ISETP.LT.AND P2, PT, R9, UR24, !P2 ;  /* 0x0000001809007c0c */ /* 0x000fc8000d741270 */
[----:B------:R0:W-:Y:S01]  /*8bac0*/  STL [R1+0xd1c], R156 ;  /* 0x000d1c9c01007387 */ /* 0x0001e20000100800 */
[----:B------:R-:W-:Y:S01]  /*8bad0*/  LOP3.LUT R14, R14, 0xefffffff, RZ, 0xc0, !PT ;  /* 0xefffffff0e0e7812 */ /* 0x000fe200078ec0ff */
[----:B0-----:R-:W-:-:S03]  /*8bae0*/  VIADD R156, R156, UR50 ;  /* 0x000000329c9c7c36 */ /* 0x001fc60008000000 */
[----:B------:R-:W-:Y:S02]  /*8baf0*/  @P3 LOP3.LUT R14, R14, 0x10000000, RZ, 0xfc, !PT ;  /* 0x100000000e0e3812 */ /* 0x000fe400078efcff */
[----:B------:R0:W-:Y:S01]  /*8bb00*/  STL [R1+0xd20], R156 ;  /* 0x000d209c01007387 */ /* 0x0001e20000100800 */
[----:B------:R-:W-:Y:S01]  /*8bb10*/  VIADD R153, R8, 0x2 ;  /* 0x0000000208997836 */ /* 0x000fe20000000000 */
[----:B------:R-:W-:Y:S01]  /*8bb20*/  LOP3.LUT R14, R14, 0xf7ffffff, RZ, 0xc0, !PT ;  /* 0xf7ffffff0e0e7812 */ /* 0x000fe200078ec0ff */
[----:B0-----:R-:W-:-:S03]  /*8bb30*/  VIADD R156, R156, UR47 ;  /* 0x0000002f9c9c7c36 */ /* 0x001fc60008000000 */
[----:B------:R-:W-:Y:S02]  /*8bb40*/  @P2 LOP3.LUT R14, R14, 0x8000000, RZ, 0xfc, !PT ;  /* 0x080000000e0e2812 */ /* 0x000fe400078efcff */
[----:B------:R0:W-:Y:S01]  /*8bb50*/  STL [R1+0xd24], R156 ;  /* 0x000d249c01007387 */ /* 0x0001e20000100800 */
[----:B------:R-:W-:Y:S01]  /*8bb60*/  ISETP.GE.AND P2, PT, R153, UR13, PT ;  /* 0x0000000d99007c0c */ /* 0x000fe2000bf46270 */
[----:B0-----:R-:W-:-:S04]  /*8bb70*/  VIADD R156, R156, UR46 ;  /* 0x0000002e9c9c7c36 */ /* 0x001fc80008000000 */
[----:B------:R-:W-:Y:S01]  /*8bb80*/  VIADD R153, R156, UR43 ;  /* 0x0000002b9c997c36 */ /* 0x000fe20008000000 */
[----:B------:R-:W-:Y:S04]  /*8bb90*/  STL [R1+0xd28], R156 ;  /* 0x000d289c01007387 */ /* 0x000fe80000100800 */
[----:B------:R0:W-:Y:S02]  /*8bba0*/  STL [R1+0xd2c], R153 ;  /* 0x000d2c9901007387 */ /* 0x0001e40000100800 */
[----:B0-----:R-:W-:-:S05]  /*8bbb0*/  VIADD R153, R153, UR21 ;  /* 0x0000001599997c36 */ /* 0x001fca0008000000 */
[----:B------:R0:W-:Y:S02]  /*8bbc0*/  STL [R1+0xd30], R153 ;  /* 0x000d309901007387 */ /* 0x0001e40000100800 */
[----:B0-----:R-:W-:-:S05]  /*8bbd0*/  VIADD R153, R153, UR48 ;  /* 0x0000003099997c36 */ /* 0x001fca0008000000 */
[----:B------:R0:W-:Y:S02]  /*8bbe0*/  STL [R1+0xd34], R153 ;  /* 0x000d349901007387 */ /* 0x0001e40000100800 */
[----:B0-----:R-:W-:-:S05]  /*8bbf0*/  VIADD R153, R153, UR49 ;  /* 0x0000003199997c36 */ /* 0x001fca0008000000 */
[----:B------:R0:W-:Y:S01]  /*8bc00*/  STL [R1+0xd38], R153 ;  /* 0x000d389901007387 */ /* 0x0001e20000100800 */
[----:B------:R-:W-:Y:S01]  /*8bc10*/  ISETP.LT.AND P3, PT, R10, UR10, !P2 ;  /* 0x0000000a0a007c0c */ /* 0x000fe2000d761270 */
[----:B0-----:R-:W-:-:S05]  /*8bc20*/  VIADD R153, R153, UR18 ;  /* 0x0000001299997c36 */ /* 0x001fca0008000000 */
[----:B------:R0:W-:Y:S01]  /*8bc30*/  STL [R1+0xd3c], R153 ;  /* 0x000d3c9901007387 */ /* 0x0001e20000100800 */
[----:B------:R-:W-:Y:S02]  /*8bc40*/  ISETP.LT.AND P5, PT, R11, UR27, !P2 ;  /* 0x0000001b0b007c0c */ /* 0x000fe4000d7a1270 */
[----:B------:R-:W-:Y:S01]  /*8bc50*/  LOP3.LUT R14, R14, 0xfbffffff, RZ, 0xc0, !PT ;  /* 0xfbffffff0e0e7812 */ /* 0x000fe200078ec0ff */
[----:B0-----:R-:W-:-:S05]  /*8bc60*/  VIADD R153, R153, UR51 ;  /* 0x0000003399997c36 */ /* 0x001fca0008000000 */
[----:B------:R0:W-:Y:S01]  /*8bc70*/  STL [R1+0xd40], R153 ;  /* 0x000d409901007387 */ /* 0x0001e20000100800 */
        /* <DEDUP_REMOVED lines=8> */
[----:B------:R-:W-:Y:S02]  /*8bd00*/  ISETP.LT.AND P3, PT, R9, UR6, !P2 ;  /* 0x0000000609007c0c */ /* 0x000fe4000d761270 */
[----:B------:R-:W-:Y:S01]  /*8bd10*/  LOP3.LUT R14, R14, 0xfeffffff, RZ, 0xc0, !PT ;  /* 0xfeffffff0e0e7812 */ /* 0x000fe200078ec0ff */
[----:B0-----:R-:W-:-:S03]  /*8bd20*/  VIADD R153, R153, UR54 ;  /* 0x0000003699997c36 */ /* 0x001fc60008000000 */
[----:B------:R-:W-:Y:S02]  /*8bd30*/  @P4 LOP3.LUT R14, R14, 0x1000000, RZ, 0xfc, !PT ;  /* 0x010000000e0e4812 */ /* 0x000fe400078efcff */
[----:B------:R0:W-:Y:S01]  /*8bd40*/  STL [R1+0xd4c], R153 ;  /* 0x000d4c9901007387 */ /* 0x0001e20000100800 */
[----:B------:R-:W-:Y:S01]  /*8bd50*/  VIADD R154, R8, 0x1 ;  /* 0x00000001089a7836 */ /* 0x000fe20000000000 */
[----:B------:R-:W-:Y:S01]  /*8bd60*/  LOP3.LUT R14, R14, 0xff7fffff, RZ, 0xc0, !PT ;  /* 0xff7fffff0e0e7812 */ /* 0x000fe200078ec0ff */
[----:B0-----:R-:W-:-:S03]  /*8bd70*/  VIADD R153, R153, UR9 ;  /* 0x0000000999997c36 */ /* 0x001fc60008000000 */
[----:B------:R-:W-:Y:S02]  /*8bd80*/  ISETP.GE.AND P2, PT, R154, UR45, PT ;  /* 0x0000002d9a007c0c */ /* 0x000fe4000bf46270 */
[----:B------:R0:W-:Y:S01]  /*8bd90*/  STL [R1+0xd50], R153 ;  /* 0x000d509901007387 */ /* 0x0001e20000100800 */
[----:B------:R-:W-:Y:S02]  /*8bda0*/  @P3 LOP3.LUT R14, R14, 0x800000, RZ, 0xfc, !PT ;  /* 0x008000000e0e3812 */ /* 0x000fe400078efcff */
[----:B------:R-:W-:Y:S01]  /*8bdb0*/  ISETP.LT.AND P3, PT, R10, UR29, !P2 ;  /* 0x0000001d0a007c0c */ /* 0x000fe2000d761270 */
[----:B0-----:R-:W-:-:S05]  /*8bdc0*/  VIADD R153, R153, UR56 ;  /* 0x0000003899997c36 */ /* 0x001fca0008000000 */
[----:B------:R0:W-:Y:S01]  /*8bdd0*/  STL [R1+0xd54], R153 ;  /* 0x000d549901007387 */ /* 0x0001e20000100800 */
[----:B------:R-:W-:Y:S01]  /*8bde0*/  ISETP.LT.AND P5, PT, R11, UR28, !P2 ;  /* 0x0000001c0b007c0c */ /* 0x000fe2000d7a1270 */
[----:B0-----:R-:W-:Y:S01]  /*8bdf0*/  VIADD R153, R153, UR55 ;  /* 0x0000003799997c36 */ /* 0x001fe20008000000 */
[----:B------:R-:W-:-:S04]  /*8be00*/  LOP3.LUT R14, R14, 0xffbfffff, RZ, 0xc0, !PT ;  /* 0xffbfffff0e0e7812 */ /* 0x000fc800078ec0ff */
[----:B------:R0:W-:Y:S01]  /*8be10*/  STL [R1+0xd58], R153 ;  /* 0x000d589901007387 */ /* 0x0001e20000100800 */
[----:B------:R-:W-:Y:S01]  /*8be20*/  @P3 LOP3.LUT R14, R14, 0x400000, RZ, 0xfc, !PT ;  /* 0x004000000e0e3812 */ /* 0x000fe200078efcff */
[----:B0-----:R-:W-:-:S05]  /*8be30*/  VIADD R153, R153, UR40 ;  /* 0x0000002899997c36 */ /* 0x001fca0008000000 */
[----:B------:R0:W-:Y:S01]  /*8be40*/  STL [R1+0xd5c], R153 ;  /* 0x000d5c9901007387 */ /* 0x0001e20000100800 */
[----:B------:R-:W-:Y:S02]  /*8be50*/  ISETP.LT.AND P4, PT, R12, UR8, !P2 ;  /* 0x000000080c007c0c */ /* 0x000fe4000d781270 */
[----:B------:R-:W-:Y:S01]  /*8be60*/  LOP3.LUT R14, R14, 0xffdfffff, RZ, 0xc0, !PT ;  /* 0xffdfffff0e0e7812 */ /* 0x000fe200078ec0ff */
[----:B0-----:R-:W-:-:S03]  /*8be70*/  VIADD R153, R153, UR57 ;  /* 0x0000003999997c36 */ /* 0x001fc60008000000 */
[----:B------:R-:W-:Y:S02]  /*8be80*/  @P5 LOP3.LUT R14, R14, 0x200000, RZ, 0xfc, !PT ;  /* 0x002000000e0e5812 */ /* 0x000fe400078efcff */
[----:B------:R0:W-:Y:S01]  /*8be90*/  STL [R1+0xd60], R153 ;  /* 0x000d609901007387 */ /* 0x0001e20000100800 */
[----:B------:R-:W-:Y:S02]  /*8bea0*/  ISETP.LT.AND P3, PT, R9, UR30, !P2 ;  /* 0x0000001e09007c0c */ /* 0x000fe4000d761270 */
[----:B------:R-:W-:Y:S01]  /*8beb0*/  LOP3.LUT R14, R14, 0xffefffff, RZ, 0xc0, !PT ;  /* 0xffefffff0e0e7812 */ /* 0x000fe200078ec0ff */
[----:B0-----:R-:W-:-:S05]  /*8bec0*/  VIADD R153, R153, UR31 ;  /* 0x0000001f99997c36 */ /* 0x001fca0008000000 */
[----:B------:R0:W-:Y:S01]  /*8bed0*/  STL [R1+0xd64], R153 ;  /* 0x000d649901007387 */ /* 0x0001e20000100800 */
[----:B------:R-:W-:Y:S02]  /*8bee0*/  ISETP.GE.AND P2, PT, R8, UR39, PT ;  /* 0x0000002708007c0c */ /* 0x000fe4000bf46270 */
        /* <DEDUP_REMOVED lines=12> */
[----:B------:R-:W-:Y:S01]  /*8bfb0*/  STL [R1+0xd70], R153 ;  /* 0x000d709901007387 */ /* 0x000fe20000100800 */
[----:B------:R-:W-:Y:S02]  /*8bfc0*/  ISETP.LT.AND P2, PT, R12, UR7, !P2 ;  /* 0x000000070c007c0c */ /* 0x000fe4000d741270 */
[----:B------:R-:W-:-:S04]  /*8bfd0*/  LOP3.LUT R14, R14, 0xfffeffff, RZ, 0xc0, !PT ;  /* 0xfffeffff0e0e7812 */ /* 0x000fc800078ec0ff */
[----:B------:R-:W-:-:S04]  /*8bfe0*/  @P3 LOP3.LUT R14, R14, 0x10000, RZ, 0xfc, !PT ;  /* 0x000100000e0e3812 */ /* 0x000fc800078efcff */
[----:B------:R-:W-:Y:S02]  /*8bff0*/  LOP3.LUT R14, R14, 0xffff7fff, RZ, 0xc0, !PT ;  /* 0xffff7fff0e0e7812 */ /* 0x000fe400078ec0ff */
[----:B------:R-:W-:Y:S02]  /*8c000*/  PRMT R155, R160, 0x5410, R155 ;  /* 0x00005410a09b7816 */ /* 0x000fe4000000009b */
[----:B------:R-:W-:Y:S01]  /*8c010*/  @P2 LOP3.LUT R14, R14, 0x8000, RZ, 0xfc, !PT ;  /* 0x000080000e0e2812 */ /* 0x000fe200078efcff */
[----:B------:R-:W2:Y:S01]  /*8c020*/  LDL.LU R157, [R1+0xc54] ;  /* 0x000c5400019d7983 */ /* 0x000ea20000300800 */
[----:B------:R-:W-:Y:S01]  /*8c030*/  ULDC.64 UR20, c[0x0][0x228] ;  /* 0x00008a0000147ab9 */ /* 0x000fe20000000a00 */
[----:B------:R-:W-:Y:S01]  /*8c040*/  ULDC.64 UR22, c[0x0][0x228] ;  /* 0x00008a0000167ab9 */ /* 0x000fe20000000a00 */
[----:B------:R-:W-:Y:S01]  /*8c050*/  ULDC.64 UR24, c[0x0][0x228] ;  /* 0x00008a0000187ab9 */ /* 0x000fe20000000a00 */
[----:B------:R-:W3:Y:S01]  /*8c060*/  LDL.LU R156, [R1+0xc30] ;  /* 0x000c3000019c7983 */ /* 0x000ee20000300800 */
[----:B------:R-:W-:Y:S01]  /*8c070*/  ULDC UR36, c[0x0][0x22c] ;  /* 0x00008b0000247ab9 */ /* 0x000fe20000000800 */
[----:B------:R-:W-:Y:S01]  /*8c080*/  ULDC.64 UR26, c[0x0][0x228] ;  /* 0x00008a00001a7ab9 */ /* 0x000fe20000000a00 */
[----:B------:R-:W-:Y:S01]  /*8c090*/  ULDC.64 UR28, c[0x0][0x228] ;  /* 0x00008a00001c7ab9 */ /* 0x000fe20000000a00 */
[----:B------:R-:W4:Y:S01]  /*8c0a0*/  LDL.LU R160, [R1+0x804] ;  /* 0x0008040001a07983 */ /* 0x000f220000300800 */
[----:B------:R-:W-:Y:S01]  /*8c0b0*/  ULDC.64 UR30, c[0x0][0x228] ;  /* 0x00008a00001e7ab9 */ /* 0x000fe20000000a00 */
[----:B------:R-:W-:Y:S01]  /*8c0c0*/  ULDC.64 UR32, c[0x0][0x228] ;  /* 0x00008a0000207ab9 */ /* 0x000fe20000000a00 */
[----:B------:R-:W-:Y:S01]  /*8c0d0*/  ULDC UR42, c[0x0][0x22c] ;  /* 0x00008b00002a7ab9 */ /* 0x000fe20000000800 */
[----:B------:R-:W3:Y:S01]  /*8c0e0*/  LDL.LU R158, [R1+0x824] ;  /* 0x00082400019e7983 */ /* 0x000ee20000300800 */
[----:B------:R-:W-:Y:S01]  /*8c0f0*/  ULDC.64 UR34, c[0x0][0x228] ;  /* 0x00008a0000227ab9 */ /* 0x000fe20000000a00 */
[----:B------:R-:W-:Y:S01]  /*8c100*/  ULDC.64 UR38, c[0x0][0x228] ;  /* 0x00008a0000267ab9 */ /* 0x000fe20000000a00 */
[----:B------:R-:W-:Y:S01]  /*8c110*/  ULDC.64 UR40, c[0x0][0x228] ;  /* 0x00008a0000287ab9 */ /* 0x000fe20000000a00 */
[----:B------:R-:W3:Y:S01]  /*8c120*/  LDL.LU R159, [R1+0x400] ;  /* 0x00040000019f7983 */ /* 0x000ee20000300800 */
[----:B------:R-:W-:Y:S01]  /*8c130*/  ULDC UR5, c[0x0][0x22c] ;  /* 0x00008b0000057ab9 */ /* 0x000fe20000000800 */
[----:B------:R-:W-:Y:S01]  /*8c140*/  ULDC UR6, c[0x0][0x22c] ;  /* 0x00008b0000067ab9 */ /* 0x000fe20000000800 */
[----:B------:R-:W-:Y:S01]  /*8c150*/  ULDC UR7, c[0x0][0x22c] ;  /* 0x00008b0000077ab9 */ /* 0x000fe20000000800 */
[----:B------:R0:W-:Y:S01]  /*8c160*/  STL [R1+0x5280], R8 ;  /* 0x0052800801007387 */ /* 0x0001e20000100800 */
[----:B------:R-:W-:Y:S01]  /*8c170*/  ULDC UR8, c[0x0][0x22c] ;  /* 0x00008b0000087ab9 */ /* 0x000fe20000000800 */
        /* <DEDUP_REMOVED lines=8> */
[----:B0-----:R-:W3:Y:S01]  /*8c200*/  LDL.LU R8, [R1+0xc58] ;  /* 0x000c580001087983 */ /* 0x001ee20000300800 */
        /* <DEDUP_REMOVED lines=22> */
[----:B0-----:R-:W3:Y:S04]  /*8c370*/  LDL.LU R11, [R1+0xc24] ;  /* 0x000c2400010b7983 */ /* 0x001ee80000300800 */
[----:B------:R0:W-:Y:S04]  /*8c380*/  STL [R1+0x5274], R10 ;  /* 0x0052740a01007387 */ /* 0x0001e80000100800 */
[----:B------:R1:W-:Y:S01]  /*8c390*/  STL [R1+0x5270], R9 ;  /* 0x0052700901007387 */ /* 0x0003e20000100800 */
[----:B0-----:R-:W-:-:S03]  /*8c3a0*/  IMAD.MOV.U32 R10, RZ, RZ, R222 ;  /* 0x000000ffff0a7224 */ /* 0x001fc600078e00de */
[----:B-1----:R-:W3:Y:S04]  /*8c3b0*/  LDL.LU R9, [R1+0xc10] ;  /* 0x000c100001097983 */ /* 0x002ee80000300800 */
[----:B------:R0:W-:Y:S04]  /*8c3c0*/  STL [R1+0x526c], R12 ;  /* 0x00526c0c01007387 */ /* 0x0001e80000100800 */
[----:B0-----:R-:W3:Y:S04]  /*8c3d0*/  LDL.LU R12, [R1+0xc14] ;  /* 0x000c1400010c7983 */ /* 0x001ee80000300800 */
        /* <DEDUP_REMOVED lines=9> */
[----:B0-----:R-:W3:Y:S01]  /*8c470*/  LDL.LU R244, [R1+0xc18] ;  /* 0x000c180001f47983 */ /* 0x001ee20000300800 */
[----:B------:R-:W0:Y:S03]  /*8c480*/  S2R R222, SR_TID.X ;  /* 0x0000000000de7919 */ /* 0x000e260000002100 */
[----:B------:R1:W-:Y:S04]  /*8c490*/  STL [R1+0x5254], R243 ;  /* 0x005254f301007387 */ /* 0x0003e80000100800 */
[----:B------:R-:W-:Y:S04]  /*8c4a0*/  STL [R1+0x5250], R242 ;  /* 0x005250f201007387 */ /* 0x000fe80000100800 */
[----:B------:R-:W-:Y:S04]  /*8c4b0*/  STL [R1+0x524c], R241 ;  /* 0x00524cf101007387 */ /* 0x000fe80000100800 */
[----:B------:R-:W-:Y:S04]  /*8c4c0*/  STL [R1+0x5248], R240 ;  /* 0x005248f001007387 */ /* 0x000fe80000100800 */
[----:B------:R-:W-:Y:S04]  /*8c4d0*/  STL [R1+0x5244], R239 ;  /* 0x005244ef01007387 */ /* 0x000fe80000100800 */
[----:B------:R-:W-:Y:S04]  /*8c4e0*/  STL [R1+0x5240], R238 ;  /* 0x005240ee01007387 */ /* 0x000fe80000100800 */
[----:B------:R-:W-:Y:S04]  /*8c4f0*/  STL [R1+0x523c], R237 ;  /* 0x00523ced01007387 */ /* 0x000fe80000100800 */
[----:B------:R-:W-:Y:S01]  /*8c500*/  STL [R1+0x5238], R236 ;  /* 0x005238ec01007387 */ /* 0x000fe20000100800 */
[----:B0-----:R-:W-:-:S02]  /*8c510*/  IMAD.SHL.U32 R153, R222, 0x10, RZ ;  /* 0x00000010de997824 */ /* 0x001fc400078e00ff */
[----:B------:R-:W-:Y:S01]  /*8c520*/  IMAD.SHL.U32 R222, R222, 0x40, RZ ;  /* 0x00000040dede7824 */ /* 0x000fe200078e00ff */
[----:B------:R-:W-:Y:S02]  /*8c530*/  STL [R1+0x5234], R235 ;  /* 0x005234eb01007387 */ /* 0x000fe40000100800 */
[----:B------:R-:W-:Y:S02]  /*8c540*/  LOP3.LUT R153, R153, 0xf0, RZ, 0xc0, !PT ;  /* 0x000000f099997812 */ /* 0x000fe400078ec0ff */
[----:B------:R-:W-:Y:S01]  /*8c550*/  STL [R1+0x5230], R234 ;  /* 0x005230ea01007387 */ /* 0x000fe20000100800 */
[----:B------:R-:W-:-:S03]  /*8c560*/  LOP3.LUT R222, R222, 0x400, RZ, 0xc0, !PT ;  /* 0x00000400dede7812 */ /* 0x000fc600078ec0ff */
[----:B------:R0:W-:Y:S01]  /*8c570*/  STL [R1+0x522c], R233 ;  /* 0x00522ce901007387 */ /* 0x0001e20000100800 */
[----:B------:R-:W-:-:S03]  /*8c580*/  IADD3 R222, R222, UR4, R153 ;  /* 0x00000004dede7c10 */ /* 0x000fc6000fffe099 */
        /* <DEDUP_REMOVED lines=23> */
[----:B--2---:R-:W-:-:S03]  /*8c700*/  PRMT R157, R157, 0x3340, R10 ;  /* 0x000033409d9d7816 */ /* 0x004fc6000000000a */
[----:B------:R-:W-:Y:S04]  /*8c710*/  STL [R1+0x51cc], R16 ;  /* 0x0051cc1001007387 */ /* 0x000fe80000100800 */
[----:B------:R-:W-:Y:S04]  /*8c720*/  STL [R1+0x51c8], R15 ;  /* 0x0051c80f01007387 */ /* 0x000fe80000100800 */
[----:B------:R-:W2:Y:S01]  /*8c730*/  LDL.LU R10, [R1+0x80c] ;  /* 0x00080c00010a7983 */ /* 0x000ea20000300800 */
[----:B----4-:R-:W-:Y:S01]  /*8c740*/  LOP3.LUT R160, R160, 0xffff, RZ, 0xc0, !PT ;  /* 0x0000ffffa0a07812 */ /* 0x010fe200078ec0ff */
[----:B-1----:R-:W1:Y:S01]  /*8c750*/  S2R R243, SR_TID.X ;  /* 0x0000000000f37919 */ /* 0x002e620000002100 */
[----:B---3--:R-:W-:-:S02]  /*8c760*/  PRMT R153, R8, 0x3340, R0 ;  /* 0x0000334008997816 */ /* 0x008fc40000000000 */
[----:B------:R-:W-:Y:S02]  /*8c770*/  PRMT R156, R156, 0x3340, R11 ;  /* 0x000033409c9c7816 */ /* 0x000fe4000000000b */
[----:B------:R-:W3:Y:S01]  /*8c780*/  LDL.LU R11, [R1+0x4678] ;  /* 0x00467800010b7983 */ /* 0x000ee20000300800 */
[----:B-1----:R-:W-:-:S03]  /*8c790*/  LOP3.LUT R243, R243, 0x60, RZ, 0xc0, !PT ;  /* 0x00000060f3f37812 */ /* 0x002fc600078ec0ff */
[----:B------:R-:W4:Y:S01]  /*8c7a0*/  LDL.LU R8, [R1+0x1000] ;  /* 0x0010000001087983 */ /* 0x000f220000300800 */
[----:B------:R-:W-:Y:S01]  /*8c7b0*/  PRMT R153, R157, 0x5410, R153 ;  /* 0x000054109d997816 */ /* 0x000fe20000000099 */
[----:B------:R-:W-:Y:S01]  /*8c7c0*/  IMAD R222, R243, 0x8, R222 ;  /* 0x00000008f3de7824 */ /* 0x000fe200078e02de */
[----:B------:R-:W-:Y:S02]  /*8c7d0*/  PRMT R158, R158, 0x3340, R246 ;  /* 0x000033409e9e7816 */ /* 0x000fe400000000f6 */
[----:B------:R-:W-:-:S04]  /*8c7e0*/  PRMT R154, R244, 0x3340, R154 ;  /* 0x00003340f49a7816 */ /* 0x000fc8000000009a */
[----:B------:R-:W-:Y:S02]  /*8c7f0*/  PRMT R154, R156, 0x5410, R154 ;  /* 0x000054109c9a7816 */ /* 0x000fe4000000009a */
[--C-:B------:R-:W-:Y:S02]  /*8c800*/  PRMT R156, R155, 0x5210, R160.reuse ;  /* 0x000052109b9c7816 */ /* 0x100fe400000000a0 */
[----:B------:R-:W-:Y:S02]  /*8c810*/  PRMT R160, R154, 0x4210, R160 ;  /* 0x000042109aa07816 */ /* 0x000fe400000000a0 */
[----:B------:R-:W-:Y:S02]  /*8c820*/  LOP3.LUT R154, R245, 0xffff, RZ, 0xc0, !PT ;  /* 0x0000fffff59a7812 */ /* 0x000fe400078ec0ff */
[----:B------:R-:W-:Y:S02]  /*8c830*/  PRMT R155, R248, 0x3340, R247 ;  /* 0x00003340f89b7816 */ /* 0x000fe400000000f7 */
[----:B------:R-:W-:-:S02]  /*8c840*/  PRMT R157, R161, 0x5210, R154 ;  /* 0x00005210a19d7816 */ /* 0x000fc4000000009a */
[----:B------:R-:W-:Y:S02]  /*8c850*/  PRMT R161, R153, 0x4210, R154 ;  /* 0x0000421099a17816 */ /* 0x000fe4000000009a */
[--C-:B------:R-:W-:Y:S02]  /*8c860*/  PRMT R154, R12, 0x3340, R0.reuse ;  /* 0x000033400c9a7816 */ /* 0x100fe40000000000 */
[----:B------:R-:W-:Y:S02]  /*8c870*/  PRMT R153, R9, 0x3340, R0 ;  /* 0x0000334009997816 */ /* 0x000fe40000000000 */
[----:B------:R-:W-:Y:S01]  /*8c880*/  PRMT R154, R155, 0x5410, R154 ;  /* 0x000054109b9a7816 */ /* 0x000fe2000000009a */
[----:B------:R-:W3:Y:S01]  /*8c890*/  LDL.LU R9, [R1+0x808] ;  /* 0x0008080001097983 */ /* 0x000ee20000300800 */
[----:B------:R-:W-:-:S03]  /*8c8a0*/  LOP3.LUT R155, R14, 0xffff, RZ, 0xc0, !PT ;  /* 0x0000ffff0e9b7812 */ /* 0x000fc600078ec0ff */
[----:B------:R-:W3:Y:S04]  /*8c8b0*/  LDL.LU R245, [R1+0x41c] ;  /* 0x00041c0001f57983 */ /* 0x000ee80000300800 */
[----:B------:R-:W3:Y:S04]  /*8c8c0*/  LDL.LU R14, [R1+0x418] ;  /* 0x00041800010e7983 */ /* 0x000ee80000300800 */
[----:B------:R-:W3:Y:S04]  /*8c8d0*/  LDL.LU R246, [R1+0x414] ;  /* 0x0004140001f67983 */ /* 0x000ee80000300800 */
[----:B------:R-:W3:Y:S04]  /*8c8e0*/  LDL.LU R247, [R1+0x81c] ;  /* 0x00081c0001f77983 */ /* 0x000ee80000300800 */
[----:B------:R-:W3:Y:S04]  /*8c8f0*/  LDL.LU R248, [R1+0x818] ;  /* 0x0008180001f87983 */ /* 0x000ee80000300800 */
[----:B------:R-:W3:Y:S01]  /*8c900*/  LDL.LU R12, [R1+0x814] ;  /* 0x00081400010c7983 */ /* 0x000ee20000300800 */
[----:B------:R-:W-:-:S02]  /*8c910*/  PRMT R153, R158, 0x5410, R153 ;  /* 0x000054109e997816 */ /* 0x000fc40000000099 */
[--C-:B------:R-:W-:Y:S01]  /*8c920*/  PRMT R158, R162, 0x5210, R155.reuse ;  /* 0x00005210a29e7816 */ /* 0x100fe2000000009b */
[----:B0-----:R-:W3:Y:S01]  /*8c930*/  LDL.LU R233, [R1+0x828] ;  /* 0x0008280001e97983 */ /* 0x001ee20000300800 */
[----:B------:R-:W-:Y:S02]  /*8c940*/  PRMT R162, R154, 0x4210, R155 ;  /* 0x000042109aa27816 */ /* 0x000fe4000000009b */
[----:B------:R-:W-:Y:S01]  /*8c950*/  LOP3.LUT R154, R159, 0xffff, RZ, 0xc0, !PT ;  /* 0x0000ffff9f9a7812 */ /* 0x000fe200078ec0ff */
[----:B------:R-:W3:Y:S03]  /*8c960*/  LDL.LU R234, [R1+0x82c] ;  /* 0x00082c0001ea7983 */ /* 0x000ee60000300800 */
[--C-:B------:R-:W-:Y:S01]  /*8c970*/  PRMT R159, R163, 0x5210, R154.reuse ;  /* 0x00005210a39f7816 */ /* 0x100fe2000000009a */
[----:B------:R-:W-:Y:S01]  /*8c980*/  BAR.SYNC.DEFER_BLOCKING 0x0 ;  /* 0x0000000000007b1d */ /* 0x000fe20000010000 */
[----:B------:R-:W-:-:S05]  /*8c990*/  PRMT R163, R153, 0x4210, R154 ;  /* 0x0000421099a37816 */ /* 0x000fca000000009a */
[----:B------:R-:W3:Y:S04]  /*8c9a0*/  LDL.LU R235, [R1+0x420] ;  /* 0x0004200001eb7983 */ /* 0x000ee80000300800 */
[----:B------:R-:W3:Y:S04]  /*8c9b0*/  LDL.LU R236, [R1+0x424] ;  /* 0x0004240001ec7983 */ /* 0x000ee80000300800 */
[----:B------:R-:W3:Y:S04]  /*8c9c0*/  LDL.LU R237, [R1+0xc3c] ;  /* 0x000c3c0001ed7983 */ /* 0x000ee80000300800 */
[----:B------:R-:W3:Y:S04]  /*8c9d0*/  LDL.LU R238, [R1+0xc20] ;  /* 0x000c200001ee7983 */ /* 0x000ee80000300800 */
[----:B------:R4:W-:Y:S04]  /*8c9e0*/  STSM.16.M88.4 [R222], R160 ;  /* 0x000000a0de007844 */ /* 0x0009e80000000200 */
[----:B------:R-:W3:Y:S04]  /*8c9f0*/  LDL.LU R239, [R1+0x428] ;  /* 0x0004280001ef7983 */ /* 0x000ee80000300800 */
[----:B------:R-:W3:Y:S04]  /*8ca00*/  LDL.LU R240, [R1+0x42c] ;  /* 0x00042c0001f07983 */ /* 0x000ee80000300800 */
[----:B------:R-:W3:Y:S04]  /*8ca10*/  LDL.LU R241, [R1+0xe00] ;  /* 0x000e000001f17983 */ /* 0x000ee80000300800 */
[----:B------:R-:W3:Y:S01]  /*8ca20*/  LDL.LU R242, [R1+0xe04] ;  /* 0x000e040001f27983 */ /* 0x000ee20000300800 */
[----:B----4-:R-:W-:-:S02]  /*8ca30*/  LOP3.LUT R163, R8, 0xffff, RZ, 0xc0, !PT ;  /* 0x0000ffff08a37812 */ /* 0x010fc400078ec0ff */
[----:B------:R-:W-:Y:S01]  /*8ca40*/  LEA R8, R152, UR4, 0x4 ;  /* 0x0000000498087c11 */ /* 0x000fe2000f8e20ff */
[----:B------:R-:W-:Y:S01]  /*8ca50*/  BAR.SYNC.DEFER_BLOCKING 0x0 ;  /* 0x0000000000007b1d */ /* 0x000fe20000010000 */
[----:B--2---:R-:W-:Y:S02]  /*8ca60*/  LOP3.LUT R10, R10, 0xffff, RZ, 0xc0, !PT ;  /* 0x0000ffff0a0a7812 */ /* 0x004fe400078ec0ff */
[----:B---3--:R-:W-:-:S03]  /*8ca70*/  LOP3.LUT R11, R11, 0xffff, RZ, 0xc0, !PT ;  /* 0x0000ffff0b0b7812 */ /* 0x008fc600078ec0ff */
[----:B------:R-:W-:Y:S01]  /*8ca80*/  ULDC UR4, c[0x0][0x22c] ;  /* 0x00008b0000047ab9 */ /* 0x000fe20000000800 */
[----:B------:R-:W0:Y:S01]  /*8ca90*/  LDS.128 R16, [R8] ;  /* 0x0000000008107984 */ /* 0x000e220000000c00 */
[----:B------:R-:W-:Y:S06]  /*8caa0*/  BAR.SYNC.DEFER_BLOCKING 0x0 ;  /* 0x0000000000007b1d */ /* 0x000fec0000010000 */
[----:B------:R-:W-:Y:S02]  /*8cab0*/  STSM.16.M88.4 [R222], R156 ;  /* 0x0000009cde007844 */ /* 0x000fe40000000200 */
[----:B------:R-:W-:Y:S06]  /*8cac0*/  BAR.SYNC.DEFER_BLOCKING 0x0 ;  /* 0x0000000000007b1d */ /* 0x000fec0000010000 */
[----:B------:R-:W1:Y:S01]  /*8cad0*/  LDS.128 R20, [R8] ;  /* 0x0000000008147984 */ /* 0x000e620000000c00 */
[----:B------:R-:W-:-:S03]  /*8cae0*/  PRMT R153, R10, 0x3340, R0 ;  /* 0x000033400a997816 */ /* 0x000fc60000000000 */
[----:B------:R-:W-:Y:S01]  /*8caf0*/  STL [R1+0x400], R8 ;  /* 0x0004000801007387 */ /* 0x000fe20000100800 */
[----:B------:R-:W-:-:S03]  /*8cb00*/  PRMT R155, R11, 0x3340, R163 ;  /* 0x000033400b9b7816 */ /* 0x000fc600000000a3 */
[----:B0-----:R0:W-:Y:S04]  /*8cb10*/  STL.64 [R1+0xc60], R16 ;  /* 0x000c601001007387 */ /* 0x0011e80000100a00 */
[----:B------:R2:W-:Y:S04]  /*8cb20*/  STL.64 [R1+0xc68], R18 ;  /* 0x000c681201007387 */ /* 0x0005e80000100a00 */
[----:B------:R-:W3:Y:S01]  /*8cb30*/  LDL.LU R243, [R1+0xc4c] ;  /* 0x000c4c0001f37983 */ /* 0x000ee20000300800 */
[----:B------:R-:W-:-:S03]  /*8cb40*/  PRMT R155, R155, 0x5410, R153 ;  /* 0x000054109b9b7816 */ /* 0x000fc60000000099 */
[----:B------:R-:W4:Y:S01]  /*8cb50*/  LDL.LU R244, [R1+0xc40] ;  /* 0x000c400001f47983 */ /* 0x000f220000300800 */
[----:B------:R-:W-:Y:S02]  /*8cb60*/  LOP3.LUT R9, R9, 0xffff, RZ, 0xc0, !PT ;  /* 0x0000ffff09097812 */ /* 0x000fe400078ec0ff */
[----:B0-----:R-:W-:Y:S02]  /*8cb70*/  LOP3.LUT R16, R245, 0xffff, RZ, 0xc0, !PT ;  /* 0x0000fffff5107812 */ /* 0x001fe400078ec0ff */
[----:B------:R-:W3:Y:S01]  /*8cb80*/  LDL.LU R245, [R1+0xc28] ;  /* 0x000c280001f57983 */ /* 0x000ee20000300800 */
[----:B------:R-:W-:Y:S02]  /*8cb90*/  LOP3.LUT R14, R14, 0xffff, RZ, 0xc0, !PT ;  /* 0x0000ffff0e0e7812 */ /* 0x000fe400078ec0ff */
[----:B------:R-:W-:Y:S02]  /*8cba0*/  LOP3.LUT R15, R246, 0xffff, RZ, 0xc0, !PT ;  /* 0x0000fffff60f7812 */ /* 0x000fe400078ec0ff */
[----:B------:R-:W3:Y:S01]  /*8cbb0*/  LDL.LU R246, [R1+0xc34] ;  /* 0x000c340001f67983 */ /* 0x000ee20000300800 */
[----:B------:R-:W-:-:S03]  /*8cbc0*/  PRMT R152, R247, 0x4210, R9 ;  /* 0x00004210f7987816 */ /* 0x000fc60000000009 */
[----:B------:R-:W3:Y:S01]  /*8cbd0*/  LDL.LU R247, [R1+0xc48] ;  /* 0x000c480001f77983 */ /* 0x000ee20000300800 */
[----:B------:R-:W-:-:S03]  /*8cbe0*/  PRMT R153, R248, 0x4210, R16 ;  /* 0x00004210f8997816 */ /* 0x000fc60000000010 */
[----:B------:R-:W3:Y:S01]  /*8cbf0*/  LDL.LU R248, [R1+0xc38] ;  /* 0x000c380001f87983 */ /* 0x000ee20000300800 */
[----:B------:R-:W-:-:S03]  /*8cc00*/  PRMT R154, R12, 0x4210, R14 ;  /* 0x000042100c9a7816 */ /* 0x000fc6000000000e */
[----:B-1----:R-:W-:Y:S04]  /*8cc10*/  STL.64 [R1+0xc50], R20 ;  /* 0x000c501401007387 */ /* 0x002fe80000100a00 */
[----:B------:R-:W-:Y:S04]  /*8cc20*/  STL.64 [R1+0xc58], R22 ;  /* 0x000c581601007387 */ /* 0x000fe80000100a00 */
[----:B------:R-:W3:Y:S01]  /*8cc30*/  LDL.LU R12, [R1+0xc44] ;  /* 0x000c4400010c7983 */ /* 0x000ee20000300800 */
[----:B------:R-:W-:Y:S01]  /*8cc40*/  PRMT R155, R155, 0x4210, R15 ;  /* 0x000042109b9b7816 */ /* 0x000fe2000000000f */
[----:B------:R-:W-:Y:S01]  /*8cc50*/  BAR.SYNC.DEFER_BLOCKING 0x0 ;  /* 0x0000000000007b1d */ /* 0x000fe20000010000 */
[----:B------:R-:W-:-:S02]  /*8cc60*/  SHF.R.U32.HI R162, RZ, 0x8, R238 ;  /* 0x00000008ffa27819 */ /* 0x000fc400000116ee */
[----:B--2---:R-:W-:-:S05]  /*8cc70*/  IADD3 R18, P2, R241, R0, RZ ;  /* 0x00000000f1127210 */ /* 0x004fca0007f5e0ff */
[----:B------:R-:W-:Y:S01]  /*8cc80*/  IMAD.X R19, R242, 0x1, R7, P2 ;  /* 0x00000001f2137824 */ /* 0x000fe200010e0607 */
[----:B------:R-:W-:Y:S04]  /*8cc90*/  STSM.16.M88.4 [R222], R152 ;  /* 0x00000098de007844 */ /* 0x000fe80000000200 */
[----:B------:R0:W-:Y:S01]  /*8cca0*/  STL.64 [R1+0x16e0], R18 ;  /* 0x0016e01201007387 */ /* 0x0001e20000100a00 */
[----:B------:R-:W-:Y:S02]  /*8ccb0*/  LOP3.LUT R162, R162, 0xffff, RZ, 0xc0, !PT ;  /* 0x0000ffffa2a27812 */ /* 0x000fe400078ec0ff */
[----:B0-----:R-:W-:Y:S02]  /*8ccc0*/  IADD3 R18, P2, R241, R6, RZ ;  /* 0x00000006f1127210 */ /* 0x001fe40007f5e0ff */
[----:B------:R-:W-:-:S03]  /*8ccd0*/  SHF.R.U32.HI R152, RZ, 0x8, R237 ;  /* 0x00000008ff987819 */ /* 0x000fc600000116ed */
[----:B------:R-:W-:Y:S01]  /*8cce0*/  IMAD.X R19, R242, 0x1, R5, P2 ;  /* 0x00000001f2137824 */ /* 0x000fe200010e0605 */
[----:B------:R-:W-:-:S04]  /*8ccf0*/  LOP3.LUT R152, R152, 0xffff, RZ, 0xc0, !PT ;  /* 0x0000ffff98987812 */ /* 0x000fc800078ec0ff */
[----:B------:R0:W-:Y:S01]  /*8cd00*/  STL.64 [R1+0x16d8], R18 ;  /* 0x0016d81201007387 */ /* 0x0001e20000100a00 */
[----:B------:R-:W-:Y:S02]  /*8cd10*/  PRMT R162, R152, 0x3340, R162 ;  /* 0x0000334098a27816 */ /* 0x000fe400000000a2 */
[----:B0-----:R-:W-:-:S05]  /*8cd20*/  IADD3 R18, P2, R241, R4, RZ ;  /* 0x00000004f1127210 */ /* 0x001fca0007f5e0ff */
[----:B------:R-:W-:-:S05]  /*8cd30*/  IMAD.X R19, R242, 0x1, R3, P2 ;  /* 0x00000001f2137824 */ /* 0x000fca00010e0603 */
[----:B------:R0:W-:Y:S01]  /*8cd40*/  STL.64 [R1+0x16d0], R18 ;  /* 0x0016d01201007387 */ /* 0x0001e20000100a00 */
[----:B------:R-:W-:Y:S02]  /*8cd50*/  SHF.R.U32.HI R163, RZ, 0x8, R163 ;  /* 0x00000008ffa37819 */ /* 0x000fe400000116a3 */
[----:B------:R-:W-:Y:S02]  /*8cd60*/  SHF.R.U32.HI R10, RZ, 0x8, R10 ;  /* 0x00000008ff0a7819 */ /* 0x000fe4000001160a */
[----:B0-----:R-:W-:Y:S02]  /*8cd70*/  IADD3 R18, P2, R164, R2, RZ ;  /* 0x00000002a4127210 */ /* 0x001fe40007f5e0ff */
[----:B------:R-:W-:Y:S02]  /*8cd80*/  LOP3.LUT R163, R163, 0xffff, RZ, 0xc0, !PT ;  /* 0x0000ffffa3a37812 */ /* 0x000fe400078ec0ff */
[----:B------:R-:W-:Y:S02]  /*8cd90*/  LOP3.LUT R10, R10, 0xffff, RZ, 0xc0, !PT ;  /* 0x0000ffff0a0a7812 */ /* 0x000fe400078ec0ff */
[----:B------:R-:W-:-:S02]  /*8cda0*/  F2FP.SATFINITE.E4M3.F32.PACK_AB_MERGE_C R157, R240, R239, RZ ;  /* 0x000000eff09d723e */ /* 0x000fc400048070ff */
[----:B----4-:R-:W-:-:S04]  /*8cdb0*/  SHF.R.U32.HI R152, RZ, 0x8, R244 ;  /* 0x00000008ff987819 */ /* 0x010fc800000116f4 */
[----:B------:R-:W-:Y:S02]  /*8cdc0*/  LOP3.LUT R152, R152, 0xffff, RZ, 0xc0, !PT ;  /* 0x0000ffff98987812 */ /* 0x000fe400078ec0ff */
[----:B---3--:R-:W-:-:S04]  /*8cdd0*/  SHF.R.U32.HI R160, RZ, 0x8, R245 ;  /* 0x00000008ffa07819 */ /* 0x008fc800000116f5 */
[----:B------:R-:W-:-:S04]  /*8cde0*/  LOP3.LUT R160, R160, 0xffff, RZ, 0xc0, !PT ;  /* 0x0000ffffa0a07812 */ /* 0x000fc800078ec0ff */
[----:B------:R-:W-:Y:S02]  /*8cdf0*/  PRMT R160, R152, 0x3340, R160 ;  /* 0x0000334098a07816 */ /* 0x000fe400000000a0 */
[----:B------:R-:W-:Y:S02]  /*8ce00*/  SHF.R.U32.HI R155, RZ, 0x8, R247 ;  /* 0x00000008ff9b7819 */ /* 0x000fe400000116f7 */
[----:B------:R-:W-:Y:S02]  /*8ce10*/  SHF.R.U32.HI R161, RZ, 0x8, R248 ;  /* 0x00000008ffa17819 */ /* 0x000fe400000116f8 */
[----:B------:R-:W-:Y:S02]  /*8ce20*/  SHF.R.S32.HI R152, RZ, 0x1f, R164 ;  /* 0x0000001fff987819 */ /* 0x000fe400000114a4 */
[----:B------:R-:W-:Y:S02]  /*8ce30*/  LOP3.LUT R155, R155, 0xffff, RZ, 0xc0, !PT ;  /* 0x0000ffff9b9b7812 */ /* 0x000fe400078ec0ff */
[----:B------:R-:W-:-:S02]  /*8ce40*/  LOP3.LUT R161, R161, 0xffff, RZ, 0xc0, !PT ;  /* 0x0000ffffa1a17812 */ /* 0x000fc400078ec0ff */
[----:B------:R-:W-:Y:S01]  /*8ce50*/  SHF.R.U32.HI R156, RZ, 0x8, R12 ;  /* 0x00000008ff9c7819 */ /* 0x000fe2000001160c */
[----:B------:R-:W-:-:S03]  /*8ce60*/  IMAD.X R19, R152, 0x1, R13, P2 ;  /* 0x0000000198137824 */ /* 0x000fc600010e060d */
[----:B------:R-:W-:Y:S02]  /*8ce70*/  LOP3.LUT R156, R156, 0xffff, RZ, 0xc0, !PT ;  /* 0x0000ffff9c9c7812 */ /* 0x000fe400078ec0ff */
[----:B------:R-:W-:Y:S02]  /*8ce80*/  PRMT R161, R155, 0x3340, R161 ;  /* 0x000033409ba17816 */ /* 0x000fe400000000a1 */
[----:B------:R-:W-:Y:S02]  /*8ce90*/  PRMT R155, R156, 0x3340, R1 ;  /* 0x000033409c9b7816 */ /* 0x000fe40000000001 */
[----:B------:R-:W-:Y:S01]  /*8cea0*/  SHF.R.U32.HI R156, RZ, 0x8, R11 ;  /* 0x00000008ff9c7819 */ /* 0x000fe2000001160b */
[----:B------:R0:W-:Y:S03]  /*8ceb0*/  STL.64 [R1+0x16c8], R18 ;  /* 0x0016c81201007387 */ /* 0x0001e60000100a00 */
[----:B------:R-:W-:-:S04]  /*8cec0*/  LOP3.LUT R156, R156, 0xffff, RZ, 0xc0, !PT ;  /* 0x0000ffff9c9c7812 */ /* 0x000fc800078ec0ff */
[----:B------:R-:W-:Y:S01]  /*8ced0*/  PRMT R163, R156, 0x3340, R163 ;  /* 0x000033409ca37816 */ /* 0x000fe200000000a3 */
[----:B------:R-:W-:Y:S01]  /*8cee0*/  BAR.SYNC.DEFER_BLOCKING 0x0 ;  /* 0x0000000000007b1d */ /* 0x000fe20000010000 */
[----:B0-----:R-:W-:Y:S02]  /*8cef0*/  IADD3 R18, P2, R164, R0, RZ ;  /* 0x00000000a4127210 */ /* 0x001fe40007f5e0ff */
[----:B------:R-:W-:-:S03]  /*8cf00*/  PRMT R156, R10, 0x3340, R0 ;  /* 0x000033400a9c7816 */ /* 0x000fc60000000000 */
[----:B------:R-:W-:Y:S01]  /*8cf10*/  IMAD.X R19, R152, 0x1, R7, P2 ;  /* 0x0000000198137824 */ /* 0x000fe200010e0607 */
[----:B------:R-:W-:-:S05]  /*8cf20*/  IADD3 R10, P2, R164, R6, RZ ;  /* 0x00000006a40a7210 */ /* 0x000fca0007f5e0ff */
[----:B------:R-:W-:Y:S01]  /*8cf30*/  IMAD.X R11, R152, 0x1, R5, P2 ;  /* 0x00000001980b7824 */ /* 0x000fe200010e0605 */
[----:B------:R-:W-:Y:S04]  /*8cf40*/  STL.64 [R1+0x16e8], R18 ;  /* 0x0016e81201007387 */ /* 0x000fe80000100a00 */
[----:B------:R0:W-:Y:S04]  /*8cf50*/  STL.64 [R1+0x16f8], R10 ;  /* 0x0016f80a01007387 */ /* 0x0001e80000100a00 */
[----:B------:R-:W2:Y:S04]  /*8cf60*/  LDL.LU R239, [R1+0x20] ;  /* 0x0000200001ef7983 */ /* 0x000ea80000300800 */
[----:B------:R-:W2:Y:S01]  /*8cf70*/  LDL.LU R240, [R1+0x24] ;  /* 0x0000240001f07983 */ /* 0x000ea20000300800 */
[----:B0-----:R-:W-:-:S03]  /*8cf80*/  IADD3 R10, P2, R164, R4, RZ ;  /* 0x00000004a40a7210 */ /* 0x001fc60007f5e0ff */
[----:B------:R-:W3:Y:S02]  /*8cf90*/  LDL.LU R241, [R1+0x28] ;  /* 0x0000280001f17983 */ /* 0x000ee40000300800 */
[----:B------:R-:W-:-:S05]  /*8cfa0*/  IMAD.X R11, R152, 0x1, R3, P2 ;  /* 0x00000001980b7824 */ /* 0x000fca00010e0603 */
[----:B------:R0:W-:Y:S04]  /*8cfb0*/  STL.64 [R1+0x16f0], R10 ;  /* 0x0016f00a01007387 */ /* 0x0001e80000100a00 */
[----:B------:R-:W3:Y:S01]  /*8cfc0*/  LDL.LU R242, [R1+0x2c] ;  /* 0x00002c0001f27983 */ /* 0x000ee20000300800 */
[----:B------:R-:W-:-:S03]  /*8cfd0*/  SHF.R.U32.HI R153, RZ, 0x8, R243 ;  /* 0x00000008ff997819 */ /* 0x000fc600000116f3 */
[----:B------:R-:W4:Y:S04]  /*8cfe0*/  LDL.LU R243, [R1+0x46a0] ;  /* 0x0046a00001f37983 */ /* 0x000f280000300800 */
[----:B------:R-:W4:Y:S01]  /*8cff0*/  LDL.LU R244, [R1+0xc04] ;  /* 0x000c040001f47983 */ /* 0x000f220000300800 */
[----:B------:R-:W-:-:S03]  /*8d000*/  SHF.R.U32.HI R154, RZ, 0x8, R246 ;  /* 0x00000008ff9a7819 */ /* 0x000fc600000116f6 */
[----:B------:R-:W4:Y:S04]  /*8d010*/  LDL.LU R245, [R1+0x1404] ;  /* 0x0014040001f57983 */ /* 0x000f280000300800 */
[----:B------:R-:W4:Y:S04]  /*8d020*/  LDL.LU R246, [R1+0x469c] ;  /* 0x00469c0001f67983 */ /* 0x000f280000300800 */
[----:B------:R-:W4:Y:S04]  /*8d030*/  LDL.LU R247, [R1+0xc00] ;  /* 0x000c000001f77983 */ /* 0x000f280000300800 */
[----:B------:R-:W4:Y:S01]  /*8d040*/  LDL.LU R248, [R1+0x1400] ;  /* 0x0014000001f87983 */ /* 0x000f220000300800 */
[----:B------:R-:W-:-:S02]  /*8d050*/  LOP3.LUT R153, R153, 0xffff, RZ, 0xc0, !PT ;  /* 0x0000ffff99997812 */ /* 0x000fc400078ec0ff */
[----:B------:R-:W-:Y:S01]  /*8d060*/  LOP3.LUT R154, R154, 0xffff, RZ, 0xc0, !PT ;  /* 0x0000ffff9a9a7812 */ /* 0x000fe200078ec0ff */
[----:B------:R-:W4:Y:S01]  /*8d070*/  LDL.LU R12, [R1+0x4680] ;  /* 0x00468000010c7983 */ /* 0x000f220000300800 */
[----:B------:R-:W-:Y:S02]  /*8d080*/  PRMT R153, R153, 0x3340, R0 ;  /* 0x0000334099997816 */ /* 0x000fe40000000000 */
[----:B------:R-:W-:Y:S02]  /*8d090*/  PRMT R154, R154, 0x3340, R1 ;  /* 0x000033409a9a7816 */ /* 0x000fe40000000001 */
[----:B------:R-:W-:Y:S02]  /*8d0a0*/  PRMT R152, R162, 0x5410, R153 ;  /* 0x00005410a2987816 */ /* 0x000fe40000000099 */
[----:B------:R-:W-:Y:S02]  /*8d0b0*/  PRMT R153, R160, 0x5410, R154 ;  /* 0x00005410a0997816 */ /* 0x000fe4000000009a */
[----:B------:R-:W-:-:S02]  /*8d0c0*/  PRMT R154, R161, 0x5410, R155 ;  /* 0x00005410a19a7816 */ /* 0x000fc4000000009b */
[----:B------:R-:W-:Y:S02]  /*8d0d0*/  SHF.R.S32.HI R155, RZ, 0x1f, R165 ;  /* 0x0000001fff9b7819 */ /* 0x000fe400000114a5 */
[----:B0-----:R-:W-:-:S05]  /*8d0e0*/  IADD3 R10, P2, R165, R2, RZ ;  /* 0x00000002a50a7210 */ /* 0x001fca0007f5e0ff */
[----:B------:R-:W-:Y:S01]  /*8d0f0*/  IMAD.X R11, R155, 0x1, R13, P2 ;  /* 0x000000019b0b7824 */ /* 0x000fe200010e060d */
[----:B------:R-:W-:Y:S02]  /*8d100*/  IADD3 R18, P2, R165, R0, RZ ;  /* 0x00000000a5127210 */ /* 0x000fe40007f5e0ff */
[----:B------:R-:W-:-:S03]  /*8d110*/  PRMT R153, R153, 0x5210, R16 ;  /* 0x0000521099997816 */ /* 0x000fc60000000010 */
[----:B------:R-:W-:Y:S01]  /*8d120*/  IMAD.X R19, R155, 0x1, R7, P2 ;  /* 0x000000019b137824 */ /* 0x000fe200010e0607 */
[----:B------:R-:W-:Y:S01]  /*8d130*/  IADD3 R16, P2, R165, R6, RZ ;  /* 0x00000006a5107210 */ /* 0x000fe20007f5e0ff */
[----:B------:R0:W-:Y:S01]  /*8d140*/  STL.64 [R1+0x16c0], R10 ;  /* 0x0016c00a01007387 */ /* 0x0001e20000100a00 */
[----:B------:R-:W-:-:S03]  /*8d150*/  PRMT R152, R152, 0x5210, R9 ;  /* 0x0000521098987816 */ /* 0x000fc60000000009 */
[----:B------:R-:W4:Y:S01]  /*8d160*/  LDL.LU R9, [R1+0x810] ;  /* 0x0008100001097983 */ /* 0x000f220000300800 */
[----:B------:R-:W-:Y:S01]  /*8d170*/  IMAD.X R17, R155, 0x1, R5, P2 ;  /* 0x000000019b117824 */ /* 0x000fe200010e0605 */
[----:B------:R-:W-:Y:S02]  /*8d180*/  PRMT R154, R154, 0x5210, R14 ;  /* 0x000052109a9a7816 */ /* 0x000fe4000000000e */
[----:B0-----:R-:W4:Y:S04]  /*8d190*/  LDL.LU R10, [R1+0x1008] ;  /* 0x00100800010a7983 */ /* 0x001f280000300800 */
[----:B------:R-:W4:Y:S04]  /*8d1a0*/  LDL.LU R11, [R1+0x467c] ;  /* 0x00467c00010b7983 */ /* 0x000f280000300800 */
[----:B------:R-:W4:Y:S04]  /*8d1b0*/  LDL.LU R14, [R1+0x1004] ;  /* 0x00100400010e7983 */ /* 0x000f280000300800 */
[----:B------:R-:W-:Y:S04]  /*8d1c0*/  STL.64 [R1+0x16b8], R18 ;  /* 0x0016b81201007387 */ /* 0x000fe80000100a00 */
[----:B------:R0:W-:Y:S02]  /*8d1d0*/  STL.64 [R1+0x16b0], R16 ;  /* 0x0016b01001007387 */ /* 0x0001e40000100a00 */
[----:B0-----:R-:W-:-:S05]  /*8d1e0*/  IADD3 R16, P2, R165, R4, RZ ;  /* 0x00000004a5107210 */ /* 0x001fca0007f5e0ff */
[----:B------:R-:W-:-:S05]  /*8d1f0*/  IMAD.X R17, R155, 0x1, R3, P2 ;  /* 0x000000019b117824 */ /* 0x000fca00010e0603 */
[----:B------:R-:W-:Y:S04]  /*8d200*/  STL.64 [R1+0x16a8], R16 ;  /* 0x0016a81001007387 */ /* 0x000fe80000100a00 */
[----:B------:R-:W0:Y:S01]  /*8d210*/  LDS.128 R16, [R8] ;  /* 0x0000000008107984 */ /* 0x000e220000000c00 */
[----:B------:R-:W-:Y:S02]  /*8d220*/  F2FP.SATFINITE.E4M3.F32.PACK_AB_MERGE_C R159, R234, R233, RZ ;  /* 0x000000e9ea9f723e */ /* 0x000fe400048070ff */
[----:B------:R-:W-:Y:S01]  /*8d230*/  F2FP.SATFINITE.E4M3.F32.PACK_AB_MERGE_C R158, R236, R235, RZ ;  /* 0x000000ebec9e723e */ /* 0x000fe200048070ff */
[----:B0-----:R-:W-:Y:S04]  /*8d240*/  STL.64 [R1+0xc40], R16 ;  /* 0x000c401001007387 */ /* 0x001fe80000100a00 */
[----:B------:R-:W-:Y:S04]  /*8d250*/  STL.64 [R1+0xc48], R18 ;  /* 0x000c481201007387 */ /* 0x000fe80000100a00 */
        /* <DEDUP_REMOVED lines=8> */
[----:B------:R-:W-:-:S03]  /*8d2e0*/  PRMT R156, R163, 0x5410, R156 ;  /* 0x00005410a39c7816 */ /* 0x000fc6000000009c */
[----:B------:R-:W4:Y:S01]  /*8d2f0*/  LDL.LU R237, [R1+0xdf8] ;  /* 0x000df80001ed7983 */ /* 0x000f220000300800 */
[----:B------:R-:W-:Y:S01]  /*8d300*/  PRMT R155, R156, 0x5210, R15 ;  /* 0x000052109c9b7816 */ /* 0x000fe2000000000f */
[----:B------:R-:W-:Y:S06]  /*8d310*/  BAR.SYNC.DEFER_BLOCKING 0x0 ;  /* 0x0000000000007b1d */ /* 0x000fec0000010000 */
[----:B------:R-:W4:Y:S04]  /*8d320*/  LDL.LU R238, [R1+0xdfc] ;  /* 0x000dfc0001ee7983 */ /* 0x000f280000300800 */
[----:B------:R2:W-:Y:S02]  /*8d330*/  STSM.16.M88.4 [R222], R152 ;  /* 0x00000098de007844 */ /* 0x0005e40000000200 */
[----:B--2---:R-:W-:-:S02]  /*8d340*/  F2FP.SATFINITE.E4M3.F32.PACK_AB_MERGE_C R154, R240, R239, RZ ;  /* 0x000000eff09a723e */ /* 0x004fc400048070ff */
[----:B------:R-:W2:Y:S04]  /*8d350*/  LDL.LU R239, [R1+0xa00] ;  /* 0x000a000001ef7983 */ /* 0x000ea80000300800 */
[----:B------:R-:W2:Y:S01]  /*8d360*/  LDL.LU R240, [R1+0xa04] ;  /* 0x000a040001f07983 */ /* 0x000ea20000300800 */
[----:B---3--:R-:W-:-:S03]  /*8d370*/  F2FP.SATFINITE.E4M3.F32.PACK_AB_MERGE_C R153, R242, R241, RZ ;  /* 0x000000f1f299723e */ /* 0x008fc600048070ff */
[----:B------:R-:W3:Y:S04]  /*8d380*/  LDL.LU R241, [R1+0x830] ;  /* 0x0008300001f17983 */ /* 0x000ee80000300800 */
[----:B------:R-:W3:Y:S01]  /*8d390*/  LDL.LU R242, [R1+0x834] ;  /* 0x0008340001f27983 */ /* 0x000ee20000300800 */
[----:B----4-:R-:W-:Y:S02]  /*8d3a0*/  LOP3.LUT R163, R243, 0xffff, RZ, 0xc0, !PT ;  /* 0x0000fffff3a37812 */ /* 0x010fe400078ec0ff */
[----:B------:R-:W-:Y:S01]  /*8d3b0*/  LOP3.LUT R22, R244, 0xffff, RZ, 0xc0, !PT ;  /* 0x0000fffff4167812 */ /* 0x000fe200078ec0ff */
[----:B------:R-:W4:Y:S04]  /*8d3c0*/  LDL.LU R243, [R1+0x838] ;  /* 0x0008380001f37983 */ /* 0x000f280000300800 */
[----:B------:R-:W4:Y:S01]  /*8d3d0*/  LDL.LU R244, [R1+0x83c] ;  /* 0x00083c0001f47983 */ /* 0x000f220000300800 */
[----:B------:R-:W-:-:S02]  /*8d3e0*/  LOP3.LUT R162, R245, 0xffff, RZ, 0xc0, !PT ;  /* 0x0000fffff5a27812 */ /* 0x000fc400078ec0ff */
[----:B------:R-:W-:Y:S01]  /*8d3f0*/  LOP3.LUT R21, R246, 0xffff, RZ, 0xc0, !PT ;  /* 0x0000fffff6157812 */ /* 0x000fe200078ec0ff */
[----:B------:R-:W4:Y:S01]  /*8d400*/  LDL.LU R245, [R1+0x430] ;  /* 0x0004300001f57983 */ /* 0x000f220000300800 */
[----:B------:R-:W-:-:S03]  /*8d410*/  LOP3.LUT R165, R247, 0xffff, RZ, 0xc0, !PT ;  /* 0x0000fffff7a57812 */ /* 0x000fc600078ec0ff */
[----:B------:R-:W4:Y:S01]  /*8d420*/  LDL.LU R246, [R1+0x434] ;  /* 0x0004340001f67983 */ /* 0x000f220000300800 */
[----:B------:R-:W-:-:S03]  /*8d430*/  LOP3.LUT R164, R248, 0xffff, RZ, 0xc0, !PT ;  /* 0x0000fffff8a47812 */ /* 0x000fc600078ec0ff */
[----:B------:R-:W4:Y:S04]  /*8d440*/  LDL.LU R247, [R1+0x438] ;  /* 0x0004380001f77983 */ /* 0x000f280000300800 */
[----:B------:R-:W4:Y:S01]  /*8d450*/  LDL.LU R248, [R1+0x43c] ;  /* 0x00043c0001f87983 */ /* 0x000f220000300800 */
[----:B------:R-:W-:Y:S02]  /*8d460*/  PRMT R152, R22, 0x3340, R0 ;  /* 0x0000334016987816 */ /* 0x000fe40000000000 */
[----:B------:R-:W-:Y:S02]  /*8d470*/  PRMT R161, R163, 0x3340, R162 ;  /* 0x00003340a3a17816 */ /* 0x000fe400000000a2 */
[----:B------:R-:W-:Y:S02]  /*8d480*/  PRMT R160, R21, 0x3340, R164 ;  /* 0x0000334015a07816 */ /* 0x000fe400000000a4 */
[----:B------:R-:W-:-:S02]  /*8d490*/  PRMT R161, R161, 0x5410, R152 ;  /* 0x00005410a1a17816 */ /* 0x000fc40000000098 */
[----:B------:R-:W-:Y:S02]  /*8d4a0*/  PRMT R152, R165, 0x3340, R0 ;  /* 0x00003340a5987816 */ /* 0x000fe40000000000 */
[----:B------:R-:W-:Y:S02]  /*8d4b0*/  LOP3.LUT R20, R12, 0xffff, RZ, 0xc0, !PT ;  /* 0x0000ffff0c147812 */ /* 0x000fe400078ec0ff */
[----:B------:R-:W-:Y:S02]  /*8d4c0*/  PRMT R160, R160, 0x5410, R152 ;  /* 0x00005410a0a07816 */ /* 0x000fe40000000098 */
[----:B------:R-:W-:Y:S02]  /*8d4d0*/  LOP3.LUT R17, R157, 0xffff, RZ, 0xc0, !PT ;  /* 0x0000ffff9d117812 */ /* 0x000fe400078ec0ff */
[----:B------:R-:W-:-:S04]  /*8d4e0*/  LOP3.LUT R18, R9, 0xffff, RZ, 0xc0, !PT ;  /* 0x0000ffff09127812 */ /* 0x000fc800078ec0ff */
[----:B------:R-:W-:Y:S02]  /*8d4f0*/  PRMT R152, R18, 0x3340, R0 ;  /* 0x0000334012987816 */ /* 0x000fe40000000000 */
[----:B------:R-:W-:-:S04]  /*8d500*/  LOP3.LUT R19, R10, 0xffff, RZ, 0xc0, !PT ;  /* 0x0000ffff0a137812 */ /* 0x000fc800078ec0ff */
[----:B------:R-:W-:Y:S02]  /*8d510*/  PRMT R156, R20, 0x3340, R19 ;  /* 0x00003340149c7816 */ /* 0x000fe40000000013 */
[----:B------:R-:W-:Y:S02]  /*8d520*/  LOP3.LUT R12, R11, 0xffff, RZ, 0xc0, !PT ;  /* 0x0000ffff0b0c7812 */ /* 0x000fe400078ec0ff */
[----:B------:R-:W-:Y:S02]  /*8d530*/  LOP3.LUT R11, R14, 0xffff, RZ, 0xc0, !PT ;  /* 0x0000ffff0e0b7812 */ /* 0x000fe400078ec0ff */
[----:B------:R-:W-:Y:S02]  /*8d540*/  PRMT R156, R156, 0x5410, R152 ;  /* 0x000054109c9c7816 */ /* 0x000fe40000000098 */
[----:B------:R-:W-:Y:S02]  /*8d550*/  LOP3.LUT R14, R154, 0xffff, RZ, 0xc0, !PT ;  /* 0x0000ffff9a0e7812 */ /* 0x000fe400078ec0ff */
[----:B------:R-:W-:-:S02]  /*8d560*/  LOP3.LUT R10, R159, 0xffff, RZ, 0xc0, !PT ;  /* 0x0000ffff9f0a7812 */ /* 0x000fc400078ec0ff */
[----:B------:R-:W-:Y:S02]  /*8d570*/  LOP3.LUT R9, R158, 0xffff, RZ, 0xc0, !PT ;  /* 0x0000ffff9e097812 */ /* 0x000fe400078ec0ff */
[----:B------:R-:W-:Y:S01]  /*8d580*/  PRMT R154, R156, 0x4210, R14 ;  /* 0x000042109c9a7816 */ /* 0x000fe2000000000e */
[----:B------:R-:W-:Y:S06]  /*8d590*/  BAR.SYNC.DEFER_BLOCKING 0x0 ;  /* 0x0000000000007b1d */ /* 0x000fec0000010000 */
[----:B------:R-:W0:Y:S01]  /*8d5a0*/  LDS.128 R156, [R8] ;  /* 0x00000000089c7984 */ /* 0x000e220000000c00 */
[----:B------:R-:W-:-:S02]  /*8d5b0*/  PRMT R152, R10, 0x3340, R0 ;  /* 0x000033400a987816 */ /* 0x000fc40000000000 */
[----:B------:R-:W-:Y:S02]  /*8d5c0*/  PRMT R155, R12, 0x3340, R11 ;  /* 0x000033400c9b7816 */ /* 0x000fe4000000000b */
[----:B------:R-:W-:Y:S02]  /*8d5d0*/  LOP3.LUT R15, R153, 0xffff, RZ, 0xc0, !PT ;  /* 0x0000ffff990f7812 */ /* 0x000fe400078ec0ff */
[----:B------:R-:W-:Y:S02]  /*8d5e0*/  PRMT R155, R155, 0x5410, R152 ;  /* 0x000054109b9b7816 */ /* 0x000fe40000000098 */
[----:B------:R-:W-:Y:S02]  /*8d5f0*/  PRMT R152, R161, 0x4210, R9 ;  /* 0x00004210a1987816 */ /* 0x000fe40000000009 */
[----:B------:R-:W-:Y:S02]  /*8d600*/  PRMT R153, R160, 0x4210, R17 ;  /* 0x00004210a0997816 */ /* 0x000fe40000000011 */
[----:B------:R-:W-:Y:S01]  /*8d610*/  PRMT R155, R155, 0x4210, R15 ;  /* 0x000042109b9b7816 */ /* 0x000fe2000000000f */
[----:B------:R-:W-:Y:S06]  /*8d620*/  BAR.SYNC.DEFER_BLOCKING 0x0 ;  /* 0x0000000000007b1d */ /* 0x000fec0000010000 */
[----:B------:R1:W-:Y:S04]  /*8d630*/  STSM.16.M88.4 [R222], R152 ;  /* 0x00000098de007844 */ /* 0x0003e80000000200 */
[----:B0-----:R0:W-:Y:S04]  /*8d640*/  STL.64 [R1+0xc30], R156 ;  /* 0x000c309c01007387 */ /* 0x0011e80000100a00 */
[----:B------:R-:W-:Y:S01]  /*8d650*/  STL.64 [R1+0xc38], R158 ;  /* 0x000c389e01007387 */ /* 0x000fe20000100a00 */
[----:B------:R-:W-:-:S02]  /*8d660*/  F2FP.SATFINITE.E4M3.F32.PACK_AB_MERGE_C R16, R230, R229, RZ ;  /* 0x000000e5e610723e */ /* 0x000fc400048070ff */
[----:B-1----:R-:W-:Y:S02]  /*8d670*/  SHF.R.S32.HI R152, RZ, 0x1f, R168 ;  /* 0x0000001fff987819 */ /* 0x002fe400000114a8 */
[----:B0-----:R-:W-:Y:S01]  /*8d680*/  IADD3 R156, P2, R168, R2, RZ ;  /* 0x00000002a89c7210 */ /* 0x001fe20007f5e0ff */
[----:B------:R0:W-:Y:S04]  /*8d690*/  STL [R1+0x5510], R16 ;  /* 0x0055101001007387 */ /* 0x0001e80000100800 */
[----:B------:R-:W-:Y:S01]  /*8d6a0*/  IMAD.X R157, R152, 0x1, R13, P2 ;  /* 0x00000001989d7824 */ /* 0x000fe200010e060d */
[----:B------:R-:W-:Y:S02]  /*8d6b0*/  IADD3 R154, P2, R168, R0, RZ ;  /* 0x00000000a89a7210 */ /* 0x000fe40007f5e0ff */
[----:B0-----:R-:W-:-:S02]  /*8d6c0*/  F2FP.SATFINITE.E4M3.F32.PACK_AB_MERGE_C R16, R232, R231, RZ ;  /* 0x000000e7e810723e */ /* 0x001fc400048070ff */
[----:B------:R-:W-:Y:S01]  /*8d6d0*/  STL.64 [R1+0x16a0], R156 ;  /* 0x0016a09c01007387 */ /* 0x000fe20000100a00 */
[----:B------:R-:W-:-:S03]  /*8d6e0*/  IMAD.X R155, R152, 0x1, R7, P2 ;  /* 0x00000001989b7824 */ /* 0x000fc600010e0607 */
[----:B------:R0:W-:Y:S02]  /*8d6f0*/  STL [R1+0x4acc], R16 ;  /* 0x004acc1001007387 */ /* 0x0001e40000100800 */
[----:B0-----:R-:W-:-:S05]  /*8d700*/  F2FP.SATFINITE.E4M3.F32.PACK_AB_MERGE_C R16, R234, R233, RZ ;  /* 0x000000e9ea10723e */ /* 0x001fca00048070ff */
[----:B------:R0:W-:Y:S04]  /*8d710*/  STL [R1+0x5514], R16 ;  /* 0x0055141001007387 */ /* 0x0001e80000100800 */
[----:B------:R1:W-:Y:S01]  /*8d720*/  STL.64 [R1+0x1698], R154 ;  /* 0x0016989a01007387 */ /* 0x0003e20000100a00 */
[----:B0-----:R-:W-:Y:S02]  /*8d730*/  F2FP.SATFINITE.E4M3.F32.PACK_AB_MERGE_C R16, R236, R235, RZ ;  /* 0x000000ebec10723e */ /* 0x001fe400048070ff */
[----:B-1----:R-:W-:-:S03]  /*8d740*/  IADD3 R154, P2, R168, R6, RZ ;  /* 0x00000006a89a7210 */ /* 0x002fc60007f5e0ff */
[----:B------:R-:W-:Y:S02]  /*8d750*/  STL [R1+0x4a60], R16 ;  /* 0x004a601001007387 */ /* 0x000fe40000100800 */
[----:B------:R-:W-:-:S05]  /*8d760*/  IMAD.X R155, R152, 0x1, R5, P2 ;  /* 0x00000001989b7824 */ /* 0x000fca00010e0605 */
[----:B------:R0:W-:Y:S02]  /*8d770*/  STL.64 [R1+0x1690], R154 ;  /* 0x0016909a01007387 */ /* 0x0001e40000100a00 */
[----:B0-----:R-:W-:-:S05]  /*8d780*/  IADD3 R154, P2, R168, R4, RZ ;  /* 0x00000004a89a7210 */ /* 0x001fca0007f5e0ff */
[----:B------:R-:W-:Y:S01]  /*8d790*/  IMAD.X R155, R152, 0x1, R3, P2 ;  /* 0x00000001989b7824 */ /* 0x000fe200010e0603 */
[----:B------:R-:W-:-:S04]  /*8d7a0*/  SHF.R.S32.HI R152, RZ, 0x1f, R167 ;  /* 0x0000001fff987819 */ /* 0x000fc800000114a7 */
[----:B------:R0:W-:Y:S01]  /*8d7b0*/  STL.64 [R1+0x1688], R154 ;  /* 0x0016889a01007387 */ /* 0x0001e20000100a00 */
[----:B------:R-:W-:Y:S02]  /*8d7c0*/  F2FP.SATFINITE.E4M3.F32.PACK_AB_MERGE_C R23, R238, R237, RZ ;  /* 0x000000edee17723e */ /* 0x000fe400048070ff */
[----:B0-----:R-:W-:-:S03]  /*8d7d0*/  IADD3 R154, P2, R167, R2, RZ ;  /* 0x00000002a79a7210 */ /* 0x001fc60007f5e0ff */
[----:B------:R-:W-:Y:S02]  /*8d7e0*/  STL [R1+0x4a74], R23 ;  /* 0x004a741701007387 */ /* 0x000fe40000100800 */
[----:B------:R-:W-:Y:S01]  /*8d7f0*/  IMAD.X R155, R152, 0x1, R13, P2 ;  /* 0x00000001989b7824 */ /* 0x000fe200010e060d */
[----:B--2---:R-:W-:-:S05]  /*8d800*/  F2FP.SATFINITE.E4M3.F32.PACK_AB_MERGE_C R16, R240, R239, RZ ;  /* 0x000000eff010723e */ /* 0x004fca00048070ff */
[----:B------:R-:W-:Y:S04]  /*8d810*/  STL [R1+0x49f0], R16 ;  /* 0x0049f01001007387 */ /* 0x000fe80000100800 */
[----:B------:R0:W-:Y:S02]  /*8d820*/  STL.64 [R1+0x15f8], R154 ;  /* 0x0015f89a01007387 */ /* 0x0001e40000100a00 */
[----:B0-----:R-:W-:-:S05]  /*8d830*/  IADD3 R154, P2, R167, R0, RZ ;  /* 0x00000000a79a7210 */ /* 0x001fca0007f5e0ff */
[----:B------:R-:W-:-:S05]  /*8d840*/  IMAD.X R155, R152, 0x1, R7, P2 ;  /* 0x00000001989b7824 */ /* 0x000fca00010e0607 */
[----:B------:R0:W-:Y:S02]  /*8d850*/  STL.64 [R1+0x15e8], R154 ;  /* 0x0015e89a01007387 */ /* 0x0001e40000100a00 */
[----:B0-----:R-:W-:-:S05]  /*8d860*/  IADD3 R154, P2, R167, R6, RZ ;  /* 0x00000006a79a7210 */ /* 0x001fca0007f5e0ff */
[----:B------:R-:W-:-:S05]  /*8d870*/  IMAD.X R155, R152, 0x1, R5, P2 ;  /* 0x00000001989b7824 */ /* 0x000fca00010e0605 */
[----:B------:R0:W-:Y:S01]  /*8d880*/  STL.64 [R1+0x15e0], R154 ;  /* 0x0015e09a01007387 */ /* 0x0001e20000100a00 */
[----:B------:R-:W-:Y:S02]  /*8d890*/  SHF.R.U32.HI R153, RZ, 0x8, R163 ;  /* 0x00000008ff997819 */ /* 0x000fe400000116a3 */
[----:B------:R-:W-:Y:S02]  /*8d8a0*/  SHF.R.U32.HI R163, RZ, 0x8, R162 ;  /* 0x00000008ffa37819 */ /* 0x000fe400000116a2 */
[----:B------:R-:W-:Y:S02]  /*8d8b0*/  SHF.R.U32.HI R161, RZ, 0x8, R164 ;  /* 0x00000008ffa17819 */ /* 0x000fe400000116a4 */
[----:B0-----:R-:W-:-:S05]  /*8d8c0*/  IADD3 R154, P2, R167, R4, RZ ;  /* 0x00000004a79a7210 */ /* 0x001fca0007f5e0ff */
[----:B------:R-:W-:Y:S01]  /*8d8d0*/  IMAD.X R155, R152, 0x1, R3, P2 ;  /* 0x00000001989b7824 */ /* 0x000fe200010e0603 */
[----:B------:R-:W-:Y:S02]  /*8d8e0*/  SHF.R.U32.HI R152, RZ, 0x8, R21 ;  /* 0x00000008ff987819 */ /* 0x000fe40000011615 */
[----:B------:R-:W-:Y:S02]  /*8d8f0*/  LOP3.LUT R153, R153, 0xffff, RZ, 0xc0, !PT ;  /* 0x0000ffff99997812 */ /* 0x000fe400078ec0ff */
[----:B------:R-:W-:Y:S02]  /*8d900*/  LOP3.LUT R163, R163, 0xffff, RZ, 0xc0, !PT ;  /* 0x0000ffffa3a37812 */ /* 0x000fe400078ec0ff */
[----:B------:R-:W-:Y:S02]  /*8d910*/  LOP3.LUT R152, R152, 0xffff, RZ, 0xc0, !PT ;  /* 0x0000ffff98987812 */ /* 0x000fe400078ec0ff */
[----:B------:R-:W-:Y:S02]  /*8d920*/  LOP3.LUT R161, R161, 0xffff, RZ, 0xc0, !PT ;  /* 0x0000ffffa1a17812 */ /* 0x000fe400078ec0ff */
[----:B------:R-:W-:-:S02]  /*8d930*/  PRMT R163, R153, 0x3340, R163 ;  /* 0x0000334099a37816 */ /* 0x000fc400000000a3 */
[----:B------:R-:W-:Y:S02]  /*8d940*/  SHF.R.U32.HI R153, RZ, 0x8, R22 ;  /* 0x00000008ff997819 */ /* 0x000fe40000011616 */
[----:B------:R-:W-:Y:S02]  /*8d950*/  PRMT R161, R152, 0x3340, R161 ;  /* 0x0000334098a17816 */ /* 0x000fe400000000a1 */
[----:B------:R-:W-:Y:S02]  /*8d960*/  SHF.R.S32.HI R152, RZ, 0x1f, R166 ;  /* 0x0000001fff987819 */ /* 0x000fe400000114a6 */
[----:B------:R-:W-:Y:S02]  /*8d970*/  IADD3 R22, P2, R166, R2, RZ ;  /* 0x00000002a6167210 */ /* 0x000fe40007f5e0ff */
[----:B------:R-:W-:-:S03]  /*8d980*/  SHF.R.U32.HI R156, RZ, 0x8, R18 ;  /* 0x00000008ff9c7819 */ /* 0x000fc60000011612 */
[----:B------:R-:W-:Y:S01]  /*8d990*/  IMAD.X R23, R152, 0x1, R13, P2 ;  /* 0x0000000198177824 */ /* 0x000fe200010e060d */
[----:B------:R-:W-:Y:S01]  /*8d9a0*/  IADD3 R18, P2, R166, R0, RZ ;  /* 0x00000000a6127210 */ /* 0x000fe20007f5e0ff */
[----:B------:R0:W-:Y:S01]  /*8d9b0*/  STL.64 [R1+0x15d8], R154 ;  /* 0x0015d89a01007387 */ /* 0x0001e20000100a00 */
[----:B------:R-:W-:-:S03]  /*8d9c0*/  SHF.R.U32.HI R162, RZ, 0x8, R19 ;  /* 0x00000008ffa27819 */ /* 0x000fc60000011613 */
[----:B------:R-:W-:Y:S01]  /*8d9d0*/  IMAD.X R19, R152, 0x1, R7, P2 ;  /* 0x0000000198137824 */ /* 0x000fe200010e0607 */
[----:B------:R-:W-:Y:S02]  /*8d9e0*/  SHF.R.U32.HI R164, RZ, 0x8, R11 ;  /* 0x00000008ffa47819 */ /* 0x000fe4000001160b */
[----:B0-----:R-:W-:Y:S02]  /*8d9f0*/  SHF.R.U32.HI R154, RZ, 0x8, R165 ;  /* 0x00000008ff9a7819 */ /* 0x001fe400000116a5 */
[----:B------:R-:W-:Y:S02]  /*8da00*/  SHF.R.U32.HI R165, RZ, 0x8, R10 ;  /* 0x00000008ffa57819 */ /* 0x000fe4000001160a */
[----:B------:R-:W-:Y:S01]  /*8da10*/  IADD3 R10, P2, R166, R6, RZ ;  /* 0x00000006a60a7210 */ /* 0x000fe20007f5e0ff */
[----:B------:R-:W-:Y:S04]  /*8da20*/  STL.64 [R1+0x15d0], R22 ;  /* 0x0015d01601007387 */ /* 0x000fe80000100a00 */
[----:B------:R-:W-:Y:S01]  /*8da30*/  IMAD.X R11, R152, 0x1, R5, P2 ;  /* 0x00000001980b7824 */ /* 0x000fe200010e0605 */
[----:B------:R-:W-:Y:S01]  /*8da40*/  STL.64 [R1+0x15f0], R18 ;  /* 0x0015f01201007387 */ /* 0x000fe20000100a00 */
[----:B---3--:R-:W-:-:S03]  /*8da50*/  F2FP.SATFINITE.E4M3.F32.PACK_AB_MERGE_C R160, R242, R241, RZ ;  /* 0x000000f1f2a0723e */ /* 0x008fc600048070ff */
[----:B------:R0:W-:Y:S04]  /*8da60*/  STL.64 [R1+0x1680], R10 ;  /* 0x0016800a01007387 */ /* 0x0001e80000100a00 */
[----:B------:R-:W2:Y:S04]  /*8da70*/  LDL.LU R240, [R1+0x30] ;  /* 0x0000300001f07983 */ /* 0x000ea80000300800 */
[----:B------:R-:W2:Y:S01]  /*8da80*/  LDL.LU R241, [R1+0x34] ;  /* 0x0000340001f17983 */ /* 0x000ea20000300800 */
[----:B0-----:R-:W-:-:S03]  /*8da90*/  IADD3 R10, P2, R166, R4, RZ ;  /* 0x00000004a60a7210 */ /* 0x001fc60007f5e0ff */
[----:B------:R-:W3:Y:S02]  /*8daa0*/  LDL.LU R242, [R1+0x38] ;  /* 0x0000380001f27983 */ /* 0x000ee40000300800 */
[----:B------:R-:W-:Y:S01]  /*8dab0*/  IMAD.X R11, R152, 0x1, R3, P2 ;  /* 0x00000001980b7824 */ /* 0x000fe200010e0603 */
[----:B----4-:R-:W-:-:S04]  /*8dac0*/  F2FP.SATFINITE.E4M3.F32.PACK_AB_MERGE_C R159, R244, R243, RZ ;  /* 0x000000f3f49f723e */ /* 0x010fc800048070ff */
[----:B------:R0:W-:Y:S04]  /*8dad0*/  STL.64 [R1+0x1678], R10 ;  /* 0x0016780a01007387 */ /* 0x0001e80000100a00 */
[----:B------:R-:W3:Y:S01]  /*8dae0*/  LDL.LU R243, [R1+0x3c] ;  /* 0x00003c0001f37983 */ /* 0x000ee20000300800 */
[----:B------:R-:W-:-:S03]  /*8daf0*/  F2FP.SATFINITE.E4M3.F32.PACK_AB_MERGE_C R158, R246, R245, RZ ;  /* 0x000000f5f69e723e */ /* 0x000fc600048070ff */
[----:B------:R-:W4:Y:S01]  /*8db00*/  LDL.LU R244, [R1+0x46b0] ;  /* 0x0046b00001f47983 */ /* 0x000f220000300800 */
[----:B------:R-:W-:-:S03]  /*8db10*/  F2FP.SATFINITE.E4M3.F32.PACK_AB_MERGE_C R157, R248, R247, RZ ;  /* 0x000000f7f89d723e */ /* 0x000fc600048070ff */
[----:B------:R-:W3:Y:S04]  /*8db20*/  LDL.LU R245, [R1+0xc0c] ;  /* 0x000c0c0001f57983 */ /* 0x000ee80000300800 */
[----:B------:R-:W3:Y:S04]  /*8db30*/  LDL.LU R246, [R1+0x140c] ;  /* 0x00140c0001f67983 */ /* 0x000ee80000300800 */
[----:B------:R-:W3:Y:S04]  /*8db40*/  LDL.LU R247, [R1+0x46ac] ;  /* 0x0046ac0001f77983 */ /* 0x000ee80000300800 */
[----:B------:R-:W3:Y:S01]  /*8db50*/  LDL.LU R248, [R1+0xc08] ;  /* 0x000c080001f87983 */ /* 0x000ee20000300800 */
[----:B------:R-:W-:-:S02]  /*8db60*/  SHF.R.U32.HI R155, RZ, 0x8, R20 ;  /* 0x00000008ff9b7819 */ /* 0x000fc40000011614 */
[----:B------:R-:W-:Y:S01]  /*8db70*/  LOP3.LUT R153, R153, 0xffff, RZ, 0xc0, !PT ;  /* 0x0000ffff99997812 */ /* 0x000fe200078ec0ff */
[----:B------:R-:W-:Y:S01]  /*8db80*/  BAR.SYNC.DEFER_BLOCKING 0x0 ;  /* 0x0000000000007b1d */ /* 0x000fe20000010000 */
[----:B------:R-:W-:Y:S02]  /*8db90*/  LOP3.LUT R154, R154, 0xffff, RZ, 0xc0, !PT ;  /* 0x0000ffff9a9a7812 */ /* 0x000fe400078ec0ff */
[----:B------:R-:W-:Y:S02]  /*8dba0*/  LOP3.LUT R155, R155, 0xffff, RZ, 0xc0, !PT ;  /* 0x0000ffff9b9b7812 */ /* 0x000fe400078ec0ff */
[----:B------:R-:W-:Y:S02]  /*8dbb0*/  LOP3.LUT R162, R162, 0xffff, RZ, 0xc0, !PT ;  /* 0x0000ffffa2a27812 */ /* 0x000fe400078ec0ff */
[----:B------:R-:W-:Y:S02]  /*8dbc0*/  LOP3.LUT R156, R156, 0xffff, RZ, 0xc0, !PT ;  /* 0x0000ffff9c9c7812 */ /* 0x000fe400078ec0ff */
[----:B------:R-:W-:-:S02]  /*8dbd0*/  PRMT R153, R153, 0x3340, R0 ;  /* 0x0000334099997816 */ /* 0x000fc40000000000 */
[--C-:B------:R-:W-:Y:S02]  /*8dbe0*/  PRMT R154, R154, 0x3340, R1.reuse ;  /* 0x000033409a9a7816 */ /* 0x100fe40000000001 */
        /* <DEDUP_REMOVED lines=9> */
[----:B------:R-:W-:Y:S02]  /*8dc80*/  SHF.R.U32.HI R156, RZ, 0x8, R12 ;  /* 0x00000008ff9c7819 */ /* 0x000fe4000001160c */
[----:B------:R-:W3:Y:S01]  /*8dc90*/  LDL.LU R12, [R1+0x1408] ;  /* 0x00140800010c7983 */ /* 0x000ee20000300800 */
[----:B------:R-:W-:Y:S01]  /*8dca0*/  IMAD.X R19, R155, 0x1, R7, P2 ;  /* 0x000000019b137824 */ /* 0x000fe200010e0607 */
[----:B------:R-:W-:Y:S02]  /*8dcb0*/  IADD3 R16, P2, R169, R6, RZ ;  /* 0x00000006a9107210 */ /* 0x000fe40007f5e0ff */
[----:B------:R-:W-:Y:S02]  /*8dcc0*/  PRMT R152, R152, 0x5210, R9 ;  /* 0x0000521098987816 */ /* 0x000fe40000000009 */
[----:B------:R-:W3:Y:S01]  /*8dcd0*/  LDL.LU R9, [R1+0x4688] ;  /* 0x0046880001097983 */ /* 0x000ee20000300800 */
[----:B------:R-:W-:Y:S01]  /*8dce0*/  PRMT R153, R153, 0x5210, R17 ;  /* 0x0000521099997816 */ /* 0x000fe20000000011 */
[----:B------:R-:W-:-:S02]  /*8dcf0*/  IMAD.X R17, R155, 0x1, R5, P2 ;  /* 0x000000019b117824 */ /* 0x000fc400010e0605 */
[----:B------:R0:W-:Y:S01]  /*8dd00*/  STL.64 [R1+0x15c8], R10 ;  /* 0x0015c80a01007387 */ /* 0x0001e20000100a00 */
[----:B------:R-:W-:-:S03]  /*8dd10*/  PRMT R154, R154, 0x5210, R14 ;  /* 0x000052109a9a7816 */ /* 0x000fc6000000000e */
[----:B0-----:R-:W3:Y:S04]  /*8dd20*/  LDL.LU R10, [R1+0x1010] ;  /* 0x00101000010a7983 */ /* 0x001ee80000300800 */
[----:B------:R-:W3:Y:S04]  /*8dd30*/  LDL.LU R11, [R1+0x4684] ;  /* 0x00468400010b7983 */ /* 0x000ee80000300800 */
[----:B------:R-:W3:Y:S04]  /*8dd40*/  LDL.LU R14, [R1+0x100c] ;  /* 0x00100c00010e7983 */ /* 0x000ee80000300800 */
[----:B------:R-:W-:Y:S04]  /*8dd50*/  STL.64 [R1+0x15c0], R18 ;  /* 0x0015c01201007387 */ /* 0x000fe80000100a00 */
[----:B------:R0:W-:Y:S02]  /*8dd60*/  STL.64 [R1+0x15b8], R16 ;  /* 0x0015b81001007387 */ /* 0x0001e40000100a00 */
[----:B0-----:R-:W-:-:S05]  /*8dd70*/  IADD3 R16, P2, R169, R4, RZ ;  /* 0x00000004a9107210 */ /* 0x001fca0007f5e0ff */
[----:B------:R-:W-:-:S05]  /*8dd80*/  IMAD.X R17, R155, 0x1, R3, P2 ;  /* 0x000000019b117824 */ /* 0x000fca00010e0603 */
[----:B------:R-:W-:Y:S04]  /*8dd90*/  STL.64 [R1+0x15b0], R16 ;  /* 0x0015b01001007387 */ /* 0x000fe80000100a00 */
[----:B------:R-:W0:Y:S01]  /*8dda0*/  LDS.128 R16, [R8] ;  /* 0x0000000008107984 */ /* 0x000e220000000c00 */
[----:B------:R-:W-:Y:S02]  /*8ddb0*/  LOP3.LUT R156, R156, 0xffff, RZ, 0xc0, !PT ;  /* 0x0000ffff9c9c7812 */ /* 0x000fe400078ec0ff */
[----:B------:R-:W-:Y:S02]  /*8ddc0*/  LOP3.LUT R164, R164, 0xffff, RZ, 0xc0, !PT ;  /* 0x0000ffffa4a47812 */ /* 0x000fe400078ec0ff */
[----:B------:R-:W-:Y:S02]  /*8ddd0*/  LOP3.LUT R165, R165, 0xffff, RZ, 0xc0, !PT ;  /* 0x0000ffffa5a57812 */ /* 0x000fe400078ec0ff */
[----:B------:R-:W-:-:S02]  /*8dde0*/  PRMT R164, R156, 0x3340, R164 ;  /* 0x000033409ca47816 */ /* 0x000fc400000000a4 */
[----:B------:R-:W-:Y:S01]  /*8ddf0*/  PRMT R156, R165, 0x3340, R0 ;  /* 0x00003340a59c7816 */ /* 0x000fe20000000000 */
[----:B0-----:R-:W-:Y:S04]  /*8de00*/  STL.64 [R1+0xc20], R16 ;  /* 0x000c201001007387 */ /* 0x001fe80000100a00 */
[----:B------:R-:W-:Y:S04]  /*8de10*/  STL.64 [R1+0xc28], R18 ;  /* 0x000c281201007387 */ /* 0x000fe80000100a00 */
        /* <DEDUP_REMOVED lines=8> */
[----:B------:R-:W-:-:S03]  /*8dea0*/  PRMT R156, R164, 0x5410, R156 ;  /* 0x00005410a49c7816 */ /* 0x000fc6000000009c */
[----:B------:R-:W3:Y:S01]  /*8deb0*/  LDL.LU R237, [R1+0xa28] ;  /* 0x000a280001ed7983 */ /* 0x000ee20000300800 */
[----:B------:R-:W-:Y:S01]  /*8dec0*/  PRMT R155, R156, 0x5210, R15 ;  /* 0x000052109c9b7816 */ /* 0x000fe2000000000f */
[----:B------:R-:W-:Y:S06]  /*8ded0*/  BAR.SYNC.DEFER_BLOCKING 0x0 ;  /* 0x0000000000007b1d */ /* 0x000fec0000010000 */
[----:B------:R-:W3:Y:S04]  /*8dee0*/  LDL.LU R238, [R1+0xa2c] ;  /* 0x000a2c0001ee7983 */ /* 0x000ee80000300800 */
[----:B------:R-:W3:Y:S04]  /*8def0*/  LDL.LU R239, [R1+0xa30] ;  /* 0x000a300001ef7983 */ /* 0x000ee80000300800 */
[----:B------:R2:W-:Y:S01]  /*8df00*/  STSM.16.M88.4 [R222], R152 ;  /* 0x00000098de007844 */ /* 0x0005e20000000200 */
[----:B------:R-:W-:Y:S01]  /*8df10*/  BAR.SYNC.DEFER_BLOCKING 0x0 ;  /* 0x0000000000007b1d */ /* 0x000fe20000010000 */
[----:B----4-:R-:W-:-:S05]  /*8df20*/  LOP3.LUT R166, R244, 0xffff, RZ, 0xc0, !PT ;  /* 0x0000fffff4a67812 */ /* 0x010fca00078ec0ff */
[----:B------:R-:W0:Y:S01]  /*8df30*/  LDS.128 R20, [R8] ;  /* 0x0000000008147984 */ /* 0x000e220000000c00 */
[----:B--2---:R-:W-:-:S03]  /*8df40*/  F2FP.SATFINITE.E4M3.F32.PACK_AB_MERGE_C R154, R241, R240, RZ ;  /* 0x000000f0f19a723e */ /* 0x004fc600048070ff */
[----:B------:R-:W2:Y:S01]  /*8df50*/  LDL.LU R240, [R1+0xa34] ;  /* 0x000a340001f07983 */ /* 0x000ea20000300800 */
[----:B---3--:R-:W-:-:S03]  /*8df60*/  F2FP.SATFINITE.E4M3.F32.PACK_AB_MERGE_C R153, R243, R242, RZ ;  /* 0x000000f2f399723e */ /* 0x008fc600048070ff */
[----:B------:R-:W3:Y:S04]  /*8df70*/  LDL.LU R241, [R1+0x840] ;  /* 0x0008400001f17983 */ /* 0x000ee80000300800 */
[----:B------:R-:W3:Y:S04]  /*8df80*/  LDL.LU R242, [R1+0x844] ;  /* 0x0008440001f27983 */ /* 0x000ee80000300800 */
[----:B------:R-:W4:Y:S01]  /*8df90*/  LDL.LU R243, [R1+0x848] ;  /* 0x0008480001f37983 */ /* 0x000f220000300800 */
[----:B------:R-:W-:-:S03]  /*8dfa0*/  LOP3.LUT R168, R245, 0xffff, RZ, 0xc0, !PT ;  /* 0x0000fffff5a87812 */ /* 0x000fc600078ec0ff */
[----:B------:R-:W4:Y:S01]  /*8dfb0*/  LDL.LU R244, [R1+0x84c] ;  /* 0x00084c0001f47983 */ /* 0x000f220000300800 */
[----:B------:R-:W-:Y:S02]  /*8dfc0*/  LOP3.LUT R163, R246, 0xffff, RZ, 0xc0, !PT ;  /* 0x0000fffff6a37812 */ /* 0x000fe400078ec0ff */
[----:B------:R-:W-:Y:S01]  /*8dfd0*/  LOP3.LUT R169, R247, 0xffff, RZ, 0xc0, !PT ;  /* 0x0000fffff7a97812 */ /* 0x000fe200078ec0ff */
[----:B------:R-:W4:Y:S01]  /*8dfe0*/  LDL.LU R245, [R1+0x440] ;  /* 0x0004400001f57983 */ /* 0x000f220000300800 */
[----:B------:R-:W-:-:S03]  /*8dff0*/  LOP3.LUT R17, R248, 0xffff, RZ, 0xc0, !PT ;  /* 0x0000fffff8117812 */ /* 0x000fc600078ec0ff */
[----:B------:R-:W4:Y:S04]  /*8e000*/  LDL.LU R246, [R1+0x444] ;  /* 0x0004440001f67983 */ /* 0x000f280000300800 */
[----:B------:R-:W4:Y:S04]  /*8e010*/  LDL.LU R247, [R1+0x448] ;  /* 0x0004480001f77983 */ /* 0x000f280000300800 */
[----:B------:R-:W4:Y:S01]  /*8e020*/  LDL.LU R248, [R1+0x44c] ;  /* 0x00044c0001f87983 */ /* 0x000f220000300800 */
[----:B------:R-:W-:Y:S02]  /*8e030*/  PRMT R152, R168, 0x3340, R0 ;  /* 0x00003340a8987816 */ /* 0x000fe40000000000 */
[----:B------:R-:W-:-:S02]  /*8e040*/  PRMT R162, R166, 0x3340, R163 ;  /* 0x00003340a6a27816 */ /* 0x000fc400000000a3 */
[----:B------:R-:W-:Y:S02]  /*8e050*/  LOP3.LUT R18, R160, 0xffff, RZ, 0xc0, !PT ;  /* 0x0000ffffa0127812 */ /* 0x000fe400078ec0ff */
[----:B------:R-:W-:Y:S02]  /*8e060*/  PRMT R162, R162, 0x5410, R152 ;  /* 0x00005410a2a27816 */ /* 0x000fe40000000098 */
[----:B------:R-:W-:Y:S02]  /*8e070*/  PRMT R152, R17, 0x3340, R0 ;  /* 0x0000334011987816 */ /* 0x000fe40000000000 */
[----:B------:R-:W-:-:S04]  /*8e080*/  LOP3.LUT R167, R12, 0xffff, RZ, 0xc0, !PT ;  /* 0x0000ffff0ca77812 */ /* 0x000fc800078ec0ff */
[----:B------:R-:W-:Y:S02]  /*8e090*/  PRMT R161, R169, 0x3340, R167 ;  /* 0x00003340a9a17816 */ /* 0x000fe400000000a7 */
[----:B------:R-:W-:Y:S02]  /*8e0a0*/  LOP3.LUT R165, R9, 0xffff, RZ, 0xc0, !PT ;  /* 0x0000ffff09a57812 */ /* 0x000fe400078ec0ff */
[----:B------:R-:W-:Y:S02]  /*8e0b0*/  PRMT R161, R161, 0x5410, R152 ;  /* 0x00005410a1a17816 */ /* 0x000fe40000000098 */
[----:B------:R-:W-:Y:S02]  /*8e0c0*/  PRMT R152, R18, 0x3340, R0 ;  /* 0x0000334012987816 */ /* 0x000fe40000000000 */
[----:B------:R-:W-:Y:S02]  /*8e0d0*/  LOP3.LUT R164, R10, 0xffff, RZ, 0xc0, !PT ;  /* 0x0000ffff0aa47812 */ /* 0x000fe400078ec0ff */
[----:B------:R-:W-:-:S02]  /*8e0e0*/  LOP3.LUT R10, R159, 0xffff, RZ, 0xc0, !PT ;  /* 0x0000ffff9f0a7812 */ /* 0x000fc400078ec0ff */
[----:B------:R-:W-:Y:S02]  /*8e0f0*/  LOP3.LUT R12, R11, 0xffff, RZ, 0xc0, !PT ;  /* 0x0000ffff0b0c7812 */ /* 0x000fe400078ec0ff */
[----:B------:R-:W-:Y:S02]  /*8e100*/  PRMT R156, R165, 0x3340, R164 ;  /* 0x00003340a59c7816 */ /* 0x000fe400000000a4 */
[----:B------:R-:W-:Y:S02]  /*8e110*/  LOP3.LUT R11, R14, 0xffff, RZ, 0xc0, !PT ;  /* 0x0000ffff0e0b7812 */ /* 0x000fe400078ec0ff */
[----:B------:R-:W-:Y:S02]  /*8e120*/  PRMT R156, R156, 0x5410, R152 ;  /* 0x000054109c9c7816 */ /* 0x000fe40000000098 */
[----:B------:R-:W-:Y:S02]  /*8e130*/  PRMT R152, R10, 0x3340, R0 ;  /* 0x000033400a987816 */ /* 0x000fe40000000000 */
[----:B------:R-:W-:-:S02]  /*8e140*/  PRMT R155, R12, 0x3340, R11 ;  /* 0x000033400c9b7816 */ /* 0x000fc4000000000b */
[----:B------:R-:W-:Y:S02]  /*8e150*/  LOP3.LUT R9, R158, 0xffff, RZ, 0xc0, !PT ;  /* 0x0000ffff9e097812 */ /* 0x000fe400078ec0ff */
[----:B------:R-:W-:Y:S02]  /*8e160*/  PRMT R155, R155, 0x5410, R152 ;  /* 0x000054109b9b7816 */ /* 0x000fe40000000098 */
[----:B------:R-:W-:Y:S02]  /*8e170*/  LOP3.LUT R16, R157, 0xffff, RZ, 0xc0, !PT ;  /* 0x0000ffff9d107812 */ /* 0x000fe400078ec0ff */
[----:B------:R-:W-:Y:S02]  /*8e180*/  LOP3.LUT R14, R154, 0xffff, RZ, 0xc0, !PT ;  /* 0x0000ffff9a0e7812 */ /* 0x000fe400078ec0ff */
[----:B------:R-:W-:Y:S02]  /*8e190*/  LOP3.LUT R15, R153, 0xffff, RZ, 0xc0, !PT ;  /* 0x0000ffff990f7812 */ /* 0x000fe400078ec0ff */
[----:B------:R-:W-:-:S02]  /*8e1a0*/  PRMT R152, R162, 0x4210, R9 ;  /* 0x00004210a2987816 */ /* 0x000fc40000000009 */
[----:B------:R-:W-:Y:S02]  /*8e1b0*/  PRMT R153, R161, 0x4210, R16 ;  /* 0x00004210a1997816 */ /* 0x000fe40000000010 */
[----:B------:R-:W-:Y:S02]  /*8e1c0*/  PRMT R154, R156, 0x4210, R14 ;  /* 0x000042109c9a7816 */ /* 0x000fe4000000000e */
[----:B------:R-:W-:Y:S01]  /*8e1d0*/  PRMT R155, R155, 0x4210, R15 ;  /* 0x000042109b9b7816 */ /* 0x000fe2000000000f */
[----:B------:R-:W-:Y:S06]  /*8e1e0*/  BAR.SYNC.DEFER_BLOCKING 0x0 ;  /* 0x0000000000007b1d */ /* 0x000fec0000010000 */
[----:B0-----:R0:W-:Y:S02]  /*8e1f0*/  STL.64 [R1+0xc10], R20 ;  /* 0x000c101401007387 */ /* 0x0011e40000100a00 */
[----:B0-----:R-:W-:-:S02]  /*8e200*/  IADD3 R20, P2, R172, R2, RZ ;  /* 0x00000002ac147210 */ /* 0x001fc40007f5e0ff */
[----:B------:R0:W-:Y:S04]  /*8e210*/  STSM.16.M88.4 [R222], R152 ;  /* 0x00000098de007844 */ /* 0x0001e80000000200 */
[----:B------:R-:W-:Y:S01]  /*8e220*/  STL.64 [R1+0xc18], R22 ;  /* 0x000c181601007387 */ /* 0x000fe20000100a00 */
[----:B0-----:R-:W-:-:S05]  /*8e230*/  SHF.R.S32.HI R152, RZ, 0x1f, R172 ;  /* 0x0000001fff987819 */ /* 0x001fca00000114ac */
[----:B------:R-:W-:-:S05]  /*8e240*/  IMAD.X R21, R152, 0x1, R13, P2 ;  /* 0x0000000198157824 */ /* 0x000fca00010e060d */
[----:B------:R0:W-:Y:S02]  /*8e250*/  STL.64 [R1+0x15a8], R20 ;  /* 0x0015a81401007387 */ /* 0x0001e40000100a00 */
[----:B0-----:R-:W-:Y:S02]  /*8e260*/  IADD3 R20, P2, R172, R0, RZ ;  /* 0x00000000ac147210 */ /* 0x001fe40007f5e0ff */
[----:B------:R-:W-:-:S03]  /*8e270*/  F2FP.SATFINITE.E4M3.F32.PACK_AB_MERGE_C R22, R230, R229, RZ ;  /* 0x000000e5e616723e */ /* 0x000fc600048070ff */
[----:B------:R-:W-:Y:S01]  /*8e280*/  IMAD.X R21, R152, 0x1, R7, P2 ;  /* 0x0000000198157824 */ /* 0x000fe200010e0607 */
[----:B------:R-:W-:Y:S01]  /*8e290*/  F2FP.SATFINITE.E4M3.F32.PACK_AB_MERGE_C R19, R232, R231, RZ ;  /* 0x000000e7e813723e */ /* 0x000fe200048070ff */
[----:B------:R0:W-:Y:S04]  /*8e2a0*/  STL [R1+0x4970], R22 ;  /* 0x0049701601007387 */ /* 0x0001e80000100800 */
[----:B------:R1:W-:Y:S04]  /*8e2b0*/  STL [R1+0x4920], R19 ;  /* 0x0049201301007387 */ /* 0x0003e80000100800 */
[----:B------:R1:W-:Y:S01]  /*8e2c0*/  STL.64 [R1+0x15a0], R20 ;  /* 0x0015a01401007387 */ /* 0x0003e20000100a00 */
[----:B0-----:R-:W-:-:S02]  /*8e2d0*/  F2FP.SATFINITE.E4M3.F32.PACK_AB_MERGE_C R22, R234, R233, RZ ;  /* 0x000000e9ea16723e */ /* 0x001fc400048070ff */
[----:B-1----:R-:W-:Y:S02]  /*8e2e0*/  F2FP.SATFINITE.E4M3.F32.PACK_AB_MERGE_C R19, R236, R235, RZ ;  /* 0x000000ebec13723e */ /* 0x002fe400048070ff */
[----:B------:R-:W-:Y:S01]  /*8e2f0*/  IADD3 R20, P2, R172, R6, RZ ;  /* 0x00000006ac147210 */ /* 0x000fe20007f5e0ff */
[----:B------:R-:W-:Y:S04]  /*8e300*/  STL [R1+0x4934], R22 ;  /* 0x0049341601007387 */ /* 0x000fe80000100800 */
[----:B------:R-:W-:Y:S01]  /*8e310*/  IMAD.X R21, R152, 0x1, R5, P2 ;  /* 0x0000000198157824 */ /* 0x000fe200010e0605 */
[----:B------:R-:W-:Y:S04]  /*8e320*/  STL [R1+0x48d4], R19 ;  /* 0x0048d41301007387 */ /* 0x000fe80000100800 */
[----:B------:R0:W-:Y:S02]  /*8e330*/  STL.64 [R1+0x1598], R20 ;  /* 0x0015981401007387 */ /* 0x0001e40000100a00 */
[----:B0-----:R-:W-:-:S05]  /*8e340*/  IADD3 R20, P2, R172, R4, RZ ;  /* 0x00000004ac147210 */ /* 0x001fca0007f5e0ff */
[----:B------:R-:W-:-:S05]  /*8e350*/  IMAD.X R21, R152, 0x1, R3, P2 ;  /* 0x0000000198157824 */ /* 0x000fca00010e0603 */
[----:B------:R0:W-:Y:S01]  /*8e360*/  STL.64 [R1+0x1590], R20 ;  /* 0x0015901401007387 */ /* 0x0001e20000100a00 */
[----:B------:R-:W-:Y:S02]  /*8e370*/  SHF.R.S32.HI R152, RZ, 0x1f, R171 ;  /* 0x0000001fff987819 */ /* 0x000fe400000114ab */
[----:B0-----:R-:W-:-:S05]  /*8e380*/  F2FP.SATFINITE.E4M3.F32.PACK_AB_MERGE_C R20, R238, R237, RZ ;  /* 0x000000edee14723e */ /* 0x001fca00048070ff */
[----:B------:R0:W-:Y:S02]  /*8e390*/  STL [R1+0x48e0], R20 ;  /* 0x0048e01401007387 */ /* 0x0001e40000100800 */
[----:B0-----:R-:W-:-:S05]  /*8e3a0*/  IADD3 R20, P2, R171, R2, RZ ;  /* 0x00000002ab147210 */ /* 0x001fca0007f5e0ff */
[----:B------:R-:W-:Y:S01]  /*8e3b0*/  IMAD.X R21, R152, 0x1, R13, P2 ;  /* 0x0000000198157824 */ /* 0x000fe200010e060d */
[----:B------:R-:W-:Y:S02]  /*8e3c0*/  SHF.R.U32.HI R162, RZ, 0x8, R167 ;  /* 0x00000008ffa27819 */ /* 0x000fe400000116a7 */
        /* <DEDUP_REMOVED lines=9> */
[----:B------:R-:W-:Y:S02]  /*8e460*/  LOP3.LUT R162, R162, 0xffff, RZ, 0xc0, !PT ;  /* 0x0000ffffa2a27812 */ /* 0x000fe400078ec0ff */
[----:B0-----:R-:W-:-:S05]  /*8e470*/  IADD3 R20, P2, R171, R4, RZ ;  /* 0x00000004ab147210 */ /* 0x001fca0007f5e0ff */
[----:B------:R-:W-:Y:S01]  /*8e480*/  IMAD.X R21, R152, 0x1, R3, P2 ;  /* 0x0000000198157824 */ /* 0x000fe200010e0603 */
[----:B------:R-:W-:-:S04]  /*8e490*/  SHF.R.U32.HI R152, RZ, 0x8, R169 ;  /* 0x00000008ff987819 */ /* 0x000fc800000116a9 */
[----:B------:R-:W-:Y:S01]  /*8e4a0*/  LOP3.LUT R152, R152, 0xffff, RZ, 0xc0, !PT ;  /* 0x0000ffff98987812 */ /* 0x000fe200078ec0ff */
[----:B------:R0:W-:Y:S03]  /*8e4b0*/  STL.64 [R1+0x1558], R20 ;  /* 0x0015581401007387 */ /* 0x0001e60000100a00 */
[----:B------:R-:W-:Y:S02]  /*8e4c0*/  PRMT R162, R152, 0x3340, R162 ;  /* 0x0000334098a27816 */ /* 0x000fe400000000a2 */
[----:B------:R-:W-:Y:S02]  /*8e4d0*/  SHF.R.S32.HI R152, RZ, 0x1f, R170 ;  /* 0x0000001fff987819 */ /* 0x000fe400000114aa */
[----:B------:R-:W-:Y:S02]  /*8e4e0*/  SHF.R.U32.HI R155, RZ, 0x8, R18 ;  /* 0x00000008ff9b7819 */ /* 0x000fe40000011612 */
[----:B0-----:R-:W-:-:S05]  /*8e4f0*/  IADD3 R20, P2, R170, R2, RZ ;  /* 0x00000002aa147210 */ /* 0x001fca0007f5e0ff */
[----:B------:R-:W-:Y:S01]  /*8e500*/  IMAD.X R21, R152, 0x1, R13, P2 ;  /* 0x0000000198157824 */ /* 0x000fe200010e060d */
[----:B------:R-:W-:Y:S02]  /*8e510*/  IADD3 R18, P2, R170, R0, RZ ;  /* 0x00000000aa127210 */ /* 0x000fe40007f5e0ff */
[----:B------:R-:W-:Y:S02]  /*8e520*/  SHF.R.U32.HI R154, RZ, 0x8, R165 ;  /* 0x00000008ff9a7819 */ /* 0x000fe400000116a5 */
[----:B------:R-:W-:Y:S01]  /*8e530*/  SHF.R.U32.HI R165, RZ, 0x8, R10 ;  /* 0x00000008ffa57819 */ /* 0x000fe2000001160a */
[----:B------:R-:W-:Y:S01]  /*8e540*/  IMAD.X R19, R152, 0x1, R7, P2 ;  /* 0x0000000198137824 */ /* 0x000fe200010e0607 */
[----:B------:R-:W-:Y:S02]  /*8e550*/  IADD3 R10, P2, R170, R6, RZ ;  /* 0x00000006aa0a7210 */ /* 0x000fe40007f5e0ff */
[----:B------:R-:W-:Y:S02]  /*8e560*/  SHF.R.U32.HI R157, RZ, 0x8, R164 ;  /* 0x00000008ff9d7819 */ /* 0x000fe400000116a4 */
[----:B------:R-:W-:Y:S01]  /*8e570*/  SHF.R.U32.HI R164, RZ, 0x8, R11 ;  /* 0x00000008ffa47819 */ /* 0x000fe2000001160b */
[----:B------:R-:W-:Y:S01]  /*8e580*/  IMAD.X R11, R152, 0x1, R5, P2 ;  /* 0x00000001980b7824 */ /* 0x000fe200010e0605 */
[----:B------:R-:W-:-:S02]  /*8e590*/  SHF.R.U32.HI R153, RZ, 0x8, R166 ;  /* 0x00000008ff997819 */ /* 0x000fc400000116a6 */
[----:B------:R-:W-:Y:S01]  /*8e5a0*/  SHF.R.U32.HI R163, RZ, 0x8, R163 ;  /* 0x00000008ffa37819 */ /* 0x000fe200000116a3 */
[----:B------:R-:W-:Y:S01]  /*8e5b0*/  STL.64 [R1+0x1550], R20 ;  /* 0x0015501401007387 */ /* 0x000fe20000100a00 */
[----:B------:R-:W-:Y:S02]  /*8e5c0*/  LOP3.LUT R153, R153, 0xffff, RZ, 0xc0, !PT ;  /* 0x0000ffff99997812 */ /* 0x000fe400078ec0ff */
[----:B------:R-:W-:Y:S01]  /*8e5d0*/  LOP3.LUT R163, R163, 0xffff, RZ, 0xc0, !PT ;  /* 0x0000ffffa3a37812 */ /* 0x000fe200078ec0ff */
[----:B------:R-:W-:Y:S01]  /*8e5e0*/  STL.64 [R1+0x1570], R18 ;  /* 0x0015701201007387 */ /* 0x000fe20000100a00 */
[----:B---3--:R-:W-:-:S03]  /*8e5f0*/  F2FP.SATFINITE.E4M3.F32.PACK_AB_MERGE_C R161, R242, R241, RZ ;  /* 0x000000f1f2a1723e */ /* 0x008fc600048070ff */
[----:B------:R0:W-:Y:S01]  /*8e600*/  STL.64 [R1+0x1588], R10 ;  /* 0x0015880a01007387 */ /* 0x0001e20000100a00 */
[----:B------:R-:W-:-:S03]  /*8e610*/  PRMT R163, R153, 0x3340, R163 ;  /* 0x0000334099a37816 */ /* 0x000fc600000000a3 */
[----:B------:R-:W2:Y:S01]  /*8e620*/  LDL.LU R240, [R1+0x40] ;  /* 0x0000400001f07983 */ /* 0x000ea20000300800 */
[----:B------:R-:W-:-:S03]  /*8e630*/  LOP3.LUT R154, R154, 0xffff, RZ, 0xc0, !PT ;  /* 0x0000ffff9a9a7812 */ /* 0x000fc600078ec0ff */
[----:B------:R-:W2:Y:S01]  /*8e640*/  LDL.LU R241, [R1+0x44] ;  /* 0x0000440001f17983 */ /* 0x000ea20000300800 */
[----:B------:R-:W-:Y:S02]  /*8e650*/  LOP3.LUT R157, R157, 0xffff, RZ, 0xc0, !PT ;  /* 0x0000ffff9d9d7812 */ /* 0x000fe400078ec0ff */
[----:B0-----:R-:W-:Y:S01]  /*8e660*/  IADD3 R10, P2, R170, R4, RZ ;  /* 0x00000004aa0a7210 */ /* 0x001fe20007f5e0ff */
[----:B------:R-:W3:Y:S01]  /*8e670*/  LDL.LU R242, [R1+0x48] ;  /* 0x0000480001f27983 */ /* 0x000ee20000300800 */
[----:B------:R-:W-:Y:S02]  /*8e680*/  LOP3.LUT R155, R155, 0xffff, RZ, 0xc0, !PT ;  /* 0x0000ffff9b9b7812 */ /* 0x000fe400078ec0ff */
[----:B------:R-:W-:Y:S01]  /*8e690*/  SHF.R.U32.HI R153, RZ, 0x8, R168 ;  /* 0x00000008ff997819 */ /* 0x000fe200000116a8 */
[----:B------:R-:W-:Y:S01]  /*8e6a0*/  IMAD.X R11, R152, 0x1, R3, P2 ;  /* 0x00000001980b7824 */ /* 0x000fe200010e0603 */
[----:B------:R-:W-:Y:S01]  /*8e6b0*/  PRMT R157, R154, 0x3340, R157 ;  /* 0x000033409a9d7816 */ /* 0x000fe2000000009d */
[----:B------:R-:W-:Y:S01]  /*8e6c0*/  BAR.SYNC.DEFER_BLOCKING 0x0 ;  /* 0x0000000000007b1d */ /* 0x000fe20000010000 */
[----:B------:R-:W-:-:S02]  /*8e6d0*/  PRMT R155, R155, 0x3340, R0 ;  /* 0x000033409b9b7816 */ /* 0x000fc40000000000 */
[----:B------:R-:W-:Y:S02]  /*8e6e0*/  LOP3.LUT R153, R153, 0xffff, RZ, 0xc0, !PT ;  /* 0x0000ffff99997812 */ /* 0x000fe400078ec0ff */
[----:B----4-:R-:W-:Y:S02]  /*8e6f0*/  F2FP.SATFINITE.E4M3.F32.PACK_AB_MERGE_C R160, R244, R243, RZ ;  /* 0x000000f3f4a0723e */ /* 0x010fe400048070ff */
[----:B------:R-:W-:Y:S01]  /*8e700*/  PRMT R157, R157, 0x5410, R155 ;  /* 0x000054109d9d7816 */ /* 0x000fe2000000009b */
[----:B------:R0:W-:Y:S01]  /*8e710*/  STL.64 [R1+0x1580], R10 ;  /* 0x0015800a01007387 */ /* 0x0001e20000100a00 */
[----:B------:R-:W-:Y:S02]  /*8e720*/  PRMT R153, R153, 0x3340, R0 ;  /* 0x0000334099997816 */ /* 0x000fe40000000000 */
[----:B------:R-:W-:Y:S01]  /*8e730*/  SHF.R.S32.HI R155, RZ, 0x1f, R173 ;  /* 0x0000001fff9b7819 */ /* 0x000fe200000114ad */
[----:B------:R-:W3:Y:S01]  /*8e740*/  LDL.LU R243, [R1+0x4c] ;  /* 0x00004c0001f37983 */ /* 0x000ee20000300800 */
[----:B------:R-:W-:-:S02]  /*8e750*/  F2FP.SATFINITE.E4M3.F32.PACK_AB_MERGE_C R159, R246, R245, RZ ;  /* 0x000000f5f69f723e */ /* 0x000fc400048070ff */
[----:B------:R-:W-:Y:S01]  /*8e760*/  PRMT R152, R163, 0x5410, R153 ;  /* 0x00005410a3987816 */ /* 0x000fe20000000099 */
[----:B------:R-:W4:Y:S01]  /*8e770*/  LDL.LU R244, [R1+0x46c0] ;  /* 0x0046c00001f47983 */ /* 0x000f220000300800 */
[----:B0-----:R-:W-:-:S03]  /*8e780*/  IADD3 R10, P2, R173, R2, RZ ;  /* 0x00000002ad0a7210 */ /* 0x001fc60007f5e0ff */
[----:B------:R-:W3:Y:S01]  /*8e790*/  LDL.LU R245, [R1+0xe0c] ;  /* 0x000e0c0001f57983 */ /* 0x000ee20000300800 */
[----:B------:R-:W-:-:S03]  /*8e7a0*/  F2FP.SATFINITE.E4M3.F32.PACK_AB_MERGE_C R158, R248, R247, RZ ;  /* 0x000000f7f89e723e */ /* 0x000fc600048070ff */
[----:B------:R-:W3:Y:S01]  /*8e7b0*/  LDL.LU R246, [R1+0x1414] ;  /* 0x0014140001f67983 */ /* 0x000ee20000300800 */
[----:B------:R-:W-:Y:S01]  /*8e7c0*/  IMAD.X R11, R155, 0x1, R13, P2 ;  /* 0x000000019b0b7824 */ /* 0x000fe200010e060d */
[----:B------:R-:W-:Y:S02]  /*8e7d0*/  SHF.R.U32.HI R156, RZ, 0x8, R12 ;  /* 0x00000008ff9c7819 */ /* 0x000fe4000001160c */
[----:B------:R-:W3:Y:S01]  /*8e7e0*/  LDL.LU R247, [R1+0x46bc] ;  /* 0x0046bc0001f77983 */ /* 0x000ee20000300800 */
[----:B------:R-:W-:-:S03]  /*8e7f0*/  PRMT R152, R152, 0x5210, R9 ;  /* 0x0000521098987816 */ /* 0x000fc60000000009 */
[----:B------:R-:W3:Y:S04]  /*8e800*/  LDL.LU R248, [R1+0xe08] ;  /* 0x000e080001f87983 */ /* 0x000ee80000300800 */
[----:B------:R-:W3:Y:S04]  /*8e810*/  LDL.LU R12, [R1+0x1410] ;  /* 0x00141000010c7983 */ /* 0x000ee80000300800 */
[----:B------:R-:W3:Y:S04]  /*8e820*/  LDL.LU R9, [R1+0x4690] ;  /* 0x0046900001097983 */ /* 0x000ee80000300800 */
[----:B------:R0:W-:Y:S04]  /*8e830*/  STL.64 [R1+0x1548], R10 ;  /* 0x0015480a01007387 */ /* 0x0001e80000100a00 */
[----:B0-----:R-:W3:Y:S04]  /*8e840*/  LDL.LU R10, [R1+0x1018] ;  /* 0x00101800010a7983 */ /* 0x001ee80000300800 */
[----:B------:R-:W3:Y:S01]  /*8e850*/  LDL.LU R11, [R1+0x468c] ;  /* 0x00468c00010b7983 */ /* 0x000ee20000300800 */
[----:B------:R-:W-:-:S04]  /*8e860*/  SHF.R.U32.HI R154, RZ, 0x8, R17 ;  /* 0x00000008ff9a7819 */ /* 0x000fc80000011611 */
[----:B------:R-:W-:-:S04]  /*8e870*/  LOP3.LUT R154, R154, 0xffff, RZ, 0xc0, !PT ;  /* 0x0000ffff9a9a7812 */ /* 0x000fc800078ec0ff */
[----:B------:R-:W-:Y:S02]  /*8e880*/  PRMT R154, R154, 0x3340, R0 ;  /* 0x000033409a9a7816 */ /* 0x000fe40000000000 */
[----:B------:R-:W-:Y:S02]  /*8e890*/  IADD3 R18, P2, R173, R0, RZ ;  /* 0x00000000ad127210 */ /* 0x000fe40007f5e0ff */
[----:B------:R-:W-:-:S03]  /*8e8a0*/  PRMT R153, R162, 0x5410, R154 ;  /* 0x00005410a2997816 */ /* 0x000fc6000000009a */
[----:B------:R-:W-:Y:S01]  /*8e8b0*/  IMAD.X R19, R155, 0x1, R7, P2 ;  /* 0x000000019b137824 */ /* 0x000fe200010e0607 */
[----:B------:R-:W-:Y:S02]  /*8e8c0*/  PRMT R153, R153, 0x5210, R16 ;  /* 0x0000521099997816 */ /* 0x000fe40000000010 */
[----:B------:R-:W-:Y:S02]  /*8e8d0*/  IADD3 R16, P2, R173, R6, RZ ;  /* 0x00000006ad107210 */ /* 0x000fe40007f5e0ff */
[----:B------:R-:W-:Y:S02]  /*8e8e0*/  PRMT R154, R157, 0x5210, R14 ;  /* 0x000052109d9a7816 */ /* 0x000fe4000000000e */
[----:B------:R-:W3:Y:S01]  /*8e8f0*/  LDL.LU R14, [R1+0x1014] ;  /* 0x00101400010e7983 */ /* 0x000ee20000300800 */
[----:B------:R-:W-:-:S03]  /*8e900*/  IMAD.X R17, R155, 0x1, R5, P2 ;  /* 0x000000019b117824 */ /* 0x000fc600010e0605 */
        /* <DEDUP_REMOVED lines=10> */
[----:B------:R-:W-:-:S04]  /*8e9b0*/  PRMT R156, R165, 0x3340, R0 ;  /* 0x00003340a59c7816 */ /* 0x000fc80000000000 */
        /* <DEDUP_REMOVED lines=11> */
[----:B------:R-:W-:Y:S01]  /*8ea70*/  PRMT R155, R156, 0x5210, R15 ;  /* 0x000052109c9b7816 */ /* 0x000fe2000000000f */
[----:B------:R-:W-:Y:S01]  /*8ea80*/  BAR.SYNC.DEFER_BLOCKING 0x0 ;  /* 0x0000000000007b1d */ /* 0x000fe20000010000 */
[----:B------:R-:W-:-:S05]  /*8ea90*/  LOP3.LUT R166, R161, 0xffff, RZ, 0xc0, !PT ;  /* 0x0000ffffa1a67812 */ /* 0x000fca00078ec0ff */
[----:B------:R2:W-:Y:S02]  /*8eaa0*/  STSM.16.M88.4 [R222], R152 ;  /* 0x00000098de007844 */ /* 0x0005e40000000200 */
[----:B------:R-:W-:Y:S01]  /*8eab0*/  BAR.SYNC.DEFER_BLOCKING 0x0 ;  /* 0x0000000000007b1d */ /* 0x000fe20000010000 */
[----:B----4-:R-:W-:-:S05]  /*8eac0*/  LOP3.LUT R164, R244, 0xffff, RZ, 0xc0, !PT ;  /* 0x0000fffff4a47812 */ /* 0x010fca00078ec0ff */
[----:B------:R-:W0:Y:S01]  /*8ead0*/  LDS.128 R20, [R8] ;  /* 0x0000000008147984 */ /* 0x000e220000000c00 */
[----:B--2---:R-:W-:-:S03]  /*8eae0*/  F2FP.SATFINITE.E4M3.F32.PACK_AB_MERGE_C R154, R241, R240, RZ ;  /* 0x000000f0f19a723e */ /* 0x004fc600048070ff */
[----:B------:R-:W2:Y:S04]  /*8eaf0*/  LDL.LU R240, [R1+0xa58] ;  /* 0x000a580001f07983 */ /* 0x000ea80000300800 */
[----:B------:R-:W2:Y:S01]  /*8eb00*/  LDL.LU R241, [R1+0xa5c] ;  /* 0x000a5c0001f17983 */ /* 0x000ea20000300800 */
[----:B---3--:R-:W-:-:S03]  /*8eb10*/  F2FP.SATFINITE.E4M3.F32.PACK_AB_MERGE_C R153, R243, R242, RZ ;  /* 0x000000f2f399723e */ /* 0x008fc600048070ff */
[----:B------:R-:W3:Y:S04]  /*8eb20*/  LDL.LU R242, [R1+0xa60] ;  /* 0x000a600001f27983 */ /* 0x000ee80000300800 */
[----:B------:R-:W3:Y:S01]  /*8eb30*/  LDL.LU R243, [R1+0xa64] ;  /* 0x000a640001f37983 */ /* 0x000ee20000300800 */
[----:B------:R-:W-:Y:S02]  /*8eb40*/  LOP3.LUT R169, R245, 0xffff, RZ, 0xc0, !PT ;  /* 0x0000fffff5a97812 */ /* 0x000fe400078ec0ff */
[----:B------:R-:W-:Y:S01]  /*8eb50*/  LOP3.LUT R163, R246, 0xffff, RZ, 0xc0, !PT ;  /* 0x0000fffff6a37812 */ /* 0x000fe200078ec0ff */
[----:B------:R-:W4:Y:S01]  /*8eb60*/  LDL.LU R244, [R1+0x850] ;  /* 0x0008500001f47983 */ /* 0x000f220000300800 */
[----:B------:R-:W-:-:S03]  /*8eb70*/  LOP3.LUT R171, R247, 0xffff, RZ, 0xc0, !PT ;  /* 0x0000fffff7ab7812 */ /* 0x000fc600078ec0ff */
[----:B------:R-:W4:Y:S01]  /*8eb80*/  LDL.LU R245, [R1+0x854] ;  /* 0x0008540001f57983 */ /* 0x000f220000300800 */
[----:B------:R-:W-:-:S03]  /*8eb90*/  LOP3.LUT R167, R248, 0xffff, RZ, 0xc0, !PT ;  /* 0x0000fffff8a77812 */ /* 0x000fc600078ec0ff */
[----:B------:R-:W4:Y:S01]  /*8eba0*/  LDL.LU R246, [R1+0x858] ;  /* 0x0008580001f67983 */ /* 0x000f220000300800 */
[----:B------:R-:W-:-:S03]  /*8ebb0*/  LOP3.LUT R165, R12, 0xffff, RZ, 0xc0, !PT ;  /* 0x0000ffff0ca57812 */ /* 0x000fc600078ec0ff */
[----:B------:R-:W4:Y:S04]  /*8ebc0*/  LDL.LU R247, [R1+0x85c] ;  /* 0x00085c0001f77983 */ /* 0x000f280000300800 */
        /* <DEDUP_REMOVED lines=13> */
[----:B------:R-:W-:Y:S02]  /*8eca0*/  PRMT R152, R166, 0x3340, R0 ;  /* 0x00003340a6987816 */ /* 0x000fe40000000000 */
[----:B------:R-:W-:Y:S02]  /*8ecb0*/  PRMT R156, R168, 0x3340, R161 ;  /* 0x00003340a89c7816 */ /* 0x000fe400000000a1 */
[----:B------:R-:W-:-:S02]  /*8ecc0*/  LOP3.LUT R172, R160, 0xffff, RZ, 0xc0, !PT ;  /* 0x0000ffffa0ac7812 */ /* 0x000fc400078ec0ff */
[----:B------:R-:W-:Y:S02]  /*8ecd0*/  LOP3.LUT R170, R14, 0xffff, RZ, 0xc0, !PT ;  /* 0x0000ffff0eaa7812 */ /* 0x000fe400078ec0ff */
[----:B------:R-:W-:Y:S02]  /*8ece0*/  PRMT R156, R156, 0x5410, R152 ;  /* 0x000054109c9c7816 */ /* 0x000fe40000000098 */
[----:B------:R-:W-:Y:S02]  /*8ecf0*/  PRMT R152, R172, 0x3340, R0 ;  /* 0x00003340ac987816 */ /* 0x000fe40000000000 */
[----:B------:R-:W-:Y:S02]  /*8ed00*/  PRMT R155, R173, 0x3340, R170 ;  /* 0x00003340ad9b7816 */ /* 0x000fe400000000aa */
[----:B------:R-:W-:Y:S02]  /*8ed10*/  LOP3.LUT R9, R159, 0xffff, RZ, 0xc0, !PT ;  /* 0x0000ffff9f097812 */ /* 0x000fe400078ec0ff */
[----:B------:R-:W-:-:S02]  /*8ed20*/  PRMT R155, R155, 0x5410, R152 ;  /* 0x000054109b9b7816 */ /* 0x000fc40000000098 */
[----:B------:R-:W-:Y:S02]  /*8ed30*/  LOP3.LUT R16, R158, 0xffff, RZ, 0xc0, !PT ;  /* 0x0000ffff9e107812 */ /* 0x000fe400078ec0ff */
[----:B------:R-:W-:Y:S02]  /*8ed40*/  LOP3.LUT R14, R154, 0xffff, RZ, 0xc0, !PT ;  /* 0x0000ffff9a0e7812 */ /* 0x000fe400078ec0ff */
[----:B------:R-:W-:Y:S02]  /*8ed50*/  LOP3.LUT R15, R153, 0xffff, RZ, 0xc0, !PT ;  /* 0x0000ffff990f7812 */ /* 0x000fe400078ec0ff */
[----:B------:R-:W-:Y:S02]  /*8ed60*/  PRMT R152, R162, 0x4210, R9 ;  /* 0x00004210a2987816 */ /* 0x000fe40000000009 */
[----:B------:R-:W-:Y:S02]  /*8ed70*/  PRMT R153, R157, 0x4210, R16 ;  /* 0x000042109d997816 */ /* 0x000fe40000000010 */
[----:B------:R-:W-:-:S02]  /*8ed80*/  PRMT R154, R156, 0x4210, R14 ;  /* 0x000042109c9a7816 */ /* 0x000fc4000000000e */
[----:B------:R-:W-:Y:S01]  /*8ed90*/  PRMT R155, R155, 0x4210, R15 ;  /* 0x000042109b9b7816 */ /* 0x000fe2000000000f */
[----:B------:R-:W-:Y:S01]  /*8eda0*/  BAR.SYNC.DEFER_BLOCKING 0x0 ;  /* 0x0000000000007b1d */ /* 0x000fe20000010000 */
[----:B------:R-:W-:-:S05]  /*8edb0*/  IADD3 R18, P2, R176, R2, RZ ;  /* 0x00000002b0127210 */ /* 0x000fca0007f5e0ff */
[----:B0-----:R-:W-:Y:S04]  /*8edc0*/  STL.64 [R1+0xa20], R20 ;  /* 0x000a201401007387 */ /* 0x001fe80000100a00 */
[----:B------:R-:W-:Y:S04]  /*8edd0*/  STL.64 [R1+0xa28], R22 ;  /* 0x000a281601007387 */ /* 0x000fe80000100a00 */
[----:B------:R0:W-:Y:S02]  /*8ede0*/  STSM.16.M88.4 [R222], R152 ;  /* 0x00000098de007844 */ /* 0x0001e40000000200 */
[----:B0-----:R-:W-:-:S05]  /*8edf0*/  SHF.R.S32.HI R152, RZ, 0x1f, R176 ;  /* 0x0000001fff987819 */ /* 0x001fca00000114b0 */
[----:B------:R-:W-:-:S05]  /*8ee00*/  IMAD.X R19, R152, 0x1, R13, P2 ;  /* 0x0000000198137824 */ /* 0x000fca00010e060d */
[----:B------:R0:W-:Y:S01]  /*8ee10*/  STL.64 [R1+0x1528], R18 ;  /* 0x0015281201007387 */ /* 0x0001e20000100a00 */
[----:B------:R-:W-:Y:S02]  /*8ee20*/  F2FP.SATFINITE.E4M3.F32.PACK_AB_MERGE_C R20, R233, R232, RZ ;  /* 0x000000e8e914723e */ /* 0x000fe400048070ff */
[----:B0-----:R-:W-:Y:S02]  /*8ee30*/  IADD3 R18, P2, R176, R0, RZ ;  /* 0x00000000b0127210 */ /* 0x001fe40007f5e0ff */
[----:B------:R-:W-:-:S03]  /*8ee40*/  F2FP.SATFINITE.E4M3.F32.PACK_AB_MERGE_C R17, R235, R234, RZ ;  /* 0x000000eaeb11723e */ /* 0x000fc600048070ff */
[----:B------:R-:W-:Y:S01]  /*8ee50*/  IMAD.X R19, R152, 0x1, R7, P2 ;  /* 0x0000000198137824 */ /* 0x000fe200010e0607 */
        /* <DEDUP_REMOVED lines=14> */
[----:B------:R-:W-:-:S04]  /*8ef40*/  SHF.R.U32.HI R162, RZ, 0x8, R165 ;  /* 0x00000008ffa27819 */ /* 0x000fc800000116a5 */
[----:B------:R-:W-:Y:S02]  /*8ef50*/  LOP3.LUT R162, R162, 0xffff, RZ, 0xc0, !PT ;  /* 0x0000ffffa2a27812 */ /* 0x000fe400078ec0ff */
[----:B--2---:R-:W-:-:S05]  /*8ef60*/  F2FP.SATFINITE.E4M3.F32.PACK_AB_MERGE_C R18, R241, R240, RZ ;  /* 0x000000f0f112723e */ /* 0x004fca00048070ff */
[----:B------:R0:W-:Y:S01]  /*8ef70*/  STL [R1+0x481c], R18 ;  /* 0x00481c1201007387 */ /* 0x0001e20000100800 */
[----:B---3--:R-:W-:Y:S02]  /*8ef80*/  F2FP.SATFINITE.E4M3.F32.PACK_AB_MERGE_C R17, R243, R242, RZ ;  /* 0x000000f2f311723e */ /* 0x008fe400048070ff */
[----:B0-----:R-:W-:-:S03]  /*8ef90*/  IADD3 R18, P2, R175, R2, RZ ;  /* 0x00000002af127210 */ /* 0x001fc60007f5e0ff */
[----:B------:R-:W-:Y:S02]  /*8efa0*/  STL [R1+0x4700], R17 ;  /* 0x0047001101007387 */ /* 0x000fe40000100800 */
[----:B------:R-:W-:-:S05]  /*8efb0*/  IMAD.X R19, R152, 0x1, R13, P2 ;  /* 0x0000000198137824 */ /* 0x000fca00010e060d */
[----:B------:R0:W-:Y:S02]  /*8efc0*/  STL.64 [R1+0x14f8], R18 ;  /* 0x0014f81201007387 */ /* 0x0001e40000100a00 */
[----:B0-----:R-:W-:Y:S02]  /*8efd0*/  IADD3 R18, P2, R175, R0, RZ ;  /* 0x00000000af127210 */ /* 0x001fe40007f5e0ff */
[----:B----4-:R-:W-:-:S03]  /*8efe0*/  F2FP.SATFINITE.E4M3.F32.PACK_AB_MERGE_C R157, R11, R10, RZ ;  /* 0x0000000a0b9d723e */ /* 0x010fc600048070ff */
[----:B------:R-:W-:Y:S01]  /*8eff0*/  IMAD.X R19, R152, 0x1, R7, P2 ;  /* 0x0000000198137824 */ /* 0x000fe200010e0607 */
[----:B------:R-:W-:-:S05]  /*8f000*/  IADD3 R10, P2, R175, R6, RZ ;  /* 0x00000006af0a7210 */ /* 0x000fca0007f5e0ff */
[----:B------:R-:W-:Y:S01]  /*8f010*/  IMAD.X R11, R152, 0x1, R5, P2 ;  /* 0x00000001980b7824 */ /* 0x000fe200010e0605 */
[----:B------:R-:W-:Y:S04]  /*8f020*/  STL.64 [R1+0x14e8], R18 ;  /* 0x0014e81201007387 */ /* 0x000fe80000100a00 */
[----:B------:R0:W-:Y:S02]  /*8f030*/  STL.64 [R1+0x14e0], R10 ;  /* 0x0014e00a01007387 */ /* 0x0001e40000100a00 */
[----:B0-----:R-:W-:-:S05]  /*8f040*/  IADD3 R10, P2, R175, R4, RZ ;  /* 0x00000004af0a7210 */ /* 0x001fca0007f5e0ff */
[----:B------:R-:W-:Y:S01]  /*8f050*/  IMAD.X R11, R152, 0x1, R3, P2 ;  /* 0x00000001980b7824 */ /* 0x000fe200010e0603 */
[----:B------:R-:W-:-:S04]  /*8f060*/  SHF.R.U32.HI R152, RZ, 0x8, R171 ;  /* 0x00000008ff987819 */ /* 0x000fc800000116ab */
[----:B------:R-:W-:Y:S01]  /*8f070*/  LOP3.LUT R152, R152, 0xffff, RZ, 0xc0, !PT ;  /* 0x0000ffff98987812 */ /* 0x000fe200078ec0ff */
[----:B------:R0:W-:Y:S03]  /*8f080*/  STL.64 [R1+0x14d8], R10 ;  /* 0x0014d80a01007387 */ /* 0x0001e60000100a00 */
[----:B------:R-:W-:Y:S02]  /*8f090*/  PRMT R162, R152, 0x3340, R162 ;  /* 0x0000334098a27816 */ /* 0x000fe400000000a2 */
[----:B------:R-:W-:Y:S02]  /*8f0a0*/  SHF.R.S32.HI R152, RZ, 0x1f, R174 ;  /* 0x0000001fff987819 */ /* 0x000fe400000114ae */
[----:B0-----:R-:W-:-:S05]  /*8f0b0*/  IADD3 R10, P2, R174, R2, RZ ;  /* 0x00000002ae0a7210 */ /* 0x001fca0007f5e0ff */
[----:B------:R-:W-:-:S05]  /*8f0c0*/  IMAD.X R11, R152, 0x1, R13, P2 ;  /* 0x00000001980b7824 */ /* 0x000fca00010e060d */
[----:B------:R0:W-:Y:S02]  /*8f0d0*/  STL.64 [R1+0x14d0], R10 ;  /* 0x0014d00a01007387 */ /* 0x0001e40000100a00 */
[----:B0-----:R-:W-:-:S05]  /*8f0e0*/  IADD3 R10, P2, R174, R0, RZ ;  /* 0x00000000ae0a7210 */ /* 0x001fca0007f5e0ff */
[----:B------:R-:W-:-:S05]  /*8f0f0*/  IMAD.X R11, R152, 0x1, R7, P2 ;  /* 0x00000001980b7824 */ /* 0x000fca00010e0607 */
[----:B------:R0:W-:Y:S02]  /*8f100*/  STL.64 [R1+0x14f0], R10 ;  /* 0x0014f00a01007387 */ /* 0x0001e40000100a00 */
[----:B0-----:R-:W-:-:S05]  /*8f110*/  IADD3 R10, P2, R174, R6, RZ ;  /* 0x00000006ae0a7210 */ /* 0x001fca0007f5e0ff */
[----:B------:R-:W-:-:S05]  /*8f120*/  IMAD.X R11, R152, 0x1, R5, P2 ;  /* 0x00000001980b7824 */ /* 0x000fca00010e0605 */
[----:B------:R0:W-:Y:S04]  /*8f130*/  STL.64 [R1+0x1508], R10 ;  /* 0x0015080a01007387 */ /* 0x0001e80000100a00 */
[----:B------:R-:W2:Y:S04]  /*8f140*/  LDL.LU R240, [R1+0x50] ;  /* 0x0000500001f07983 */ /* 0x000ea80000300800 */
[----:B------:R-:W2:Y:S01]  /*8f150*/  LDL.LU R241, [R1+0x54] ;  /* 0x0000540001f17983 */ /* 0x000ea20000300800 */
[----:B------:R-:W-:Y:S02]  /*8f160*/  SHF.R.U32.HI R153, RZ, 0x8, R164 ;  /* 0x00000008ff997819 */ /* 0x000fe400000116a4 */
[----:B------:R-:W-:Y:S01]  /*8f170*/  SHF.R.U32.HI R163, RZ, 0x8, R163 ;  /* 0x00000008ffa37819 */ /* 0x000fe200000116a3 */
[----:B------:R-:W3:Y:S01]  /*8f180*/  LDL.LU R242, [R1+0x58] ;  /* 0x0000580001f27983 */ /* 0x000ee20000300800 */
[----:B0-----:R-:W-:-:S02]  /*8f190*/  IADD3 R10, P2, R174, R4, RZ ;  /* 0x00000004ae0a7210 */ /* 0x001fc40007f5e0ff */
[----:B------:R-:W-:Y:S02]  /*8f1a0*/  LOP3.LUT R153, R153, 0xffff, RZ, 0xc0, !PT ;  /* 0x0000ffff99997812 */ /* 0x000fe400078ec0ff */
[----:B------:R-:W-:Y:S01]  /*8f1b0*/  LOP3.LUT R163, R163, 0xffff, RZ, 0xc0, !PT ;  /* 0x0000ffffa3a37812 */ /* 0x000fe200078ec0ff */
[----:B------:R-:W-:Y:S01]  /*8f1c0*/  IMAD.X R11, R152, 0x1, R3, P2 ;  /* 0x00000001980b7824 */ /* 0x000fe200010e0603 */
[----:B------:R-:W-:Y:S02]  /*8f1d0*/  SHF.R.U32.HI R154, RZ, 0x8, R167 ;  /* 0x00000008ff9a7819 */ /* 0x000fe400000116a7 */
[----:B------:R-:W-:Y:S02]  /*8f1e0*/  PRMT R163, R153, 0x3340, R163 ;  /* 0x0000334099a37816 */ /* 0x000fe400000000a3 */
[----:B------:R-:W-:Y:S01]  /*8f1f0*/  SHF.R.U32.HI R153, RZ, 0x8, R169 ;  /* 0x00000008ff997819 */ /* 0x000fe200000116a9 */
[----:B------:R0:W-:Y:S01]  /*8f200*/  STL.64 [R1+0x1500], R10 ;  /* 0x0015000a01007387 */ /* 0x0001e20000100a00 */
[----:B------:R-:W-:-:S02]  /*8f210*/  SHF.R.U32.HI R155, RZ, 0x8, R168 ;  /* 0x00000008ff9b7819 */ /* 0x000fc400000116a8 */
[----:B------:R-:W-:Y:S01]  /*8f220*/  SHF.R.U32.HI R161, RZ, 0x8, R161 ;  /* 0x00000008ffa17819 */ /* 0x000fe200000116a1 */
[----:B------:R-:W3:Y:S01]  /*8f230*/  LDL.LU R243, [R1+0x5c] ;  /* 0x00005c0001f37983 */ /* 0x000ee20000300800 */
[----:B------:R-:W-:Y:S02]  /*8f240*/  F2FP.SATFINITE.E4M3.F32.PACK_AB_MERGE_C R160, R245, R244, RZ ;  /* 0x000000f4f5a0723e */ /* 0x000fe400048070ff */
[----:B------:R-:W-:Y:S01]  /*8f250*/  SHF.R.U32.HI R156, RZ, 0x8, R166 ;  /* 0x00000008ff9c7819 */ /* 0x000fe200000116a6 */
[----:B------:R-:W4:Y:S01]  /*8f260*/  LDL.LU R244, [R1+0x46d0] ;  /* 0x0046d00001f47983 */ /* 0x000f220000300800 */
[----:B------:R-:W-:Y:S02]  /*8f270*/  LOP3.LUT R153, R153, 0xffff, RZ, 0xc0, !PT ;  /* 0x0000ffff99997812 */ /* 0x000fe400078ec0ff */
[----:B------:R-:W-:Y:S01]  /*8f280*/  LOP3.LUT R154, R154, 0xffff, RZ, 0xc0, !PT ;  /* 0x0000ffff9a9a7812 */ /* 0x000fe200078ec0ff */
[----:B------:R-:W3:Y:S01]  /*8f290*/  LDL.LU R245, [R1+0xe14] ;  /* 0x000e140001f57983 */ /* 0x000ee20000300800 */
[----:B------:R-:W-:-:S02]  /*8f2a0*/  LOP3.LUT R155, R155, 0xffff, RZ, 0xc0, !PT ;  /* 0x0000ffff9b9b7812 */ /* 0x000fc400078ec0ff */
[----:B------:R-:W-:Y:S02]  /*8f2b0*/  LOP3.LUT R161, R161, 0xffff, RZ, 0xc0, !PT ;  /* 0x0000ffffa1a17812 */ /* 0x000fe400078ec0ff */
[----:B------:R-:W-:Y:S02]  /*8f2c0*/  LOP3.LUT R156, R156, 0xffff, RZ, 0xc0, !PT ;  /* 0x0000ffff9c9c7812 */ /* 0x000fe400078ec0ff */
[--C-:B------:R-:W-:Y:S02]  /*8f2d0*/  PRMT R153, R153, 0x3340, R0.reuse ;  /* 0x0000334099997816 */ /* 0x100fe40000000000 */
[--C-:B------:R-:W-:Y:S02]  /*8f2e0*/  PRMT R154, R154, 0x3340, R0.reuse ;  /* 0x000033409a9a7816 */ /* 0x100fe40000000000 */
[----:B------:R-:W-:Y:S02]  /*8f2f0*/  PRMT R161, R155, 0x3340, R161 ;  /* 0x000033409ba17816 */ /* 0x000fe400000000a1 */
[----:B------:R-:W-:-:S02]  /*8f300*/  PRMT R155, R156, 0x3340, R0 ;  /* 0x000033409c9b7816 */ /* 0x000fc40000000000 */
[----:B------:R-:W-:Y:S02]  /*8f310*/  PRMT R152, R163, 0x5410, R153 ;  /* 0x00005410a3987816 */ /* 0x000fe40000000099 */
[----:B------:R-:W-:Y:S02]  /*8f320*/  PRMT R153, R162, 0x5410, R154 ;  /* 0x00005410a2997816 */ /* 0x000fe4000000009a */
[----:B------:R-:W-:Y:S02]  /*8f330*/  PRMT R154, R161, 0x5410, R155 ;  /* 0x00005410a19a7816 */ /* 0x000fe4000000009b */
[----:B------:R-:W-:Y:S02]  /*8f340*/  SHF.R.S32.HI R155, RZ, 0x1f, R177 ;  /* 0x0000001fff9b7819 */ /* 0x000fe400000114b1 */
[----:B0-----:R-:W-:Y:S02]  /*8f350*/  IADD3 R10, P2, R177, R2, RZ ;  /* 0x00000002b10a7210 */ /* 0x001fe40007f5e0ff */
[----:B------:R-:W-:-:S02]  /*8f360*/  F2FP.SATFINITE.E4M3.F32.PACK_AB_MERGE_C R159, R247, R246, RZ ;  /* 0x000000f6f79f723e */ /* 0x000fc400048070ff */
[----:B------:R-:W3:Y:S01]  /*8f370*/  LDL.LU R246, [R1+0x141c] ;  /* 0x00141c0001f67983 */ /* 0x000ee20000300800 */
[----:B------:R-:W-:Y:S01]  /*8f380*/  IMAD.X R11, R155, 0x1, R13, P2 ;  /* 0x000000019b0b7824 */ /* 0x000fe200010e060d */
[----:B------:R-:W-:Y:S02]  /*8f390*/  F2FP.SATFINITE.E4M3.F32.PACK_AB_MERGE_C R158, R12, R248, RZ ;  /* 0x000000f80c9e723e */ /* 0x000fe400048070ff */
[----:B------:R-:W3:Y:S01]  /*8f3a0*/  LDL.LU R247, [R1+0x46cc] ;  /* 0x0046cc0001f77983 */ /* 0x000ee20000300800 */
[----:B------:R-:W-:-:S03]  /*8f3b0*/  PRMT R152, R152, 0x5210, R9 ;  /* 0x0000521098987816 */ /* 0x000fc60000000009 */
[----:B------:R-:W3:Y:S04]  /*8f3c0*/  LDL.LU R248, [R1+0xe10] ;  /* 0x000e100001f87983 */ /* 0x000ee80000300800 */
[----:B------:R-:W3:Y:S04]  /*8f3d0*/  LDL.LU R12, [R1+0x1418] ;  /* 0x00141800010c7983 */ /* 0x000ee80000300800 */
[----:B------:R-:W3:Y:S04]  /*8f3e0*/  LDL.LU R9, [R1+0x4698] ;  /* 0x0046980001097983 */ /* 0x000ee80000300800 */
[----:B------:R0:W-:Y:S01]  /*8f3f0*/  STL.64 [R1+0x14c8], R10 ;  /* 0x0014c80a01007387 */ /* 0x0001e20000100a00 */
[----:B------:R-:W-:-:S03]  /*8f400*/  PRMT R154, R154, 0x5210, R14 ;  /* 0x000052109a9a7816 */ /* 0x000fc6000000000e */
[----:B0-----:R-:W3:Y:S04]  /*8f410*/  LDL.LU R10, [R1+0x1020] ;  /* 0x00102000010a7983 */ /* 0x001ee80000300800 */
[----:B------:R-:W3:Y:S04]  /*8f420*/  LDL.LU R11, [R1+0x4694] ;  /* 0x00469400010b7983 */ /* 0x000ee80000300800 */
[----:B------:R-:W3:Y:S01]  /*8f430*/  LDL.LU R14, [R1+0x101c] ;  /* 0x00101c00010e7983 */ /* 0x000ee20000300800 */
[----:B------:R-:W-:Y:S02]  /*8f440*/  IADD3 R18, P2, R177, R0, RZ ;  /* 0x00000000b1127210 */ /* 0x000fe40007f5e0ff */
[----:B------:R-:W-:-:S03]  /*8f450*/  PRMT R153, R153, 0x5210, R16 ;  /* 0x0000521099997816 */ /* 0x000fc60000000010 */
[----:B------:R-:W-:Y:S01]  /*8f460*/  IMAD.X R19, R155, 0x1, R7, P2 ;  /* 0x000000019b137824 */ /* 0x000fe200010e0607 */
[----:B------:R-:W-:-:S05]  /*8f470*/  IADD3 R16, P2, R177, R6, RZ ;  /* 0x00000006b1107210 */ /* 0x000fca0007f5e0ff */
[----:B------:R-:W-:Y:S01]  /*8f480*/  IMAD.X R17, R155, 0x1, R5, P2 ;  /* 0x000000019b117824 */ /* 0x000fe200010e0605 */
[----:B------:R-:W-:Y:S04]  /*8f490*/  STL.64 [R1+0x14c0], R18 ;  /* 0x0014c01201007387 */ /* 0x000fe80000100a00 */
[----:B------:R0:W-:Y:S02]  /*8f4a0*/  STL.64 [R1+0x14b8], R16 ;  /* 0x0014b81001007387 */ /* 0x0001e40000100a00 */
[----:B0-----:R-:W-:-:S05]  /*8f4b0*/  IADD3 R16, P2, R177, R4, RZ ;  /* 0x00000004b1107210 */ /* 0x001fca0007f5e0ff */
[----:B------:R-:W-:-:S05]  /*8f4c0*/  IMAD.X R17, R155, 0x1, R3, P2 ;  /* 0x000000019b117824 */ /* 0x000fca00010e0603 */
[----:B------:R-:W-:Y:S01]  /*8f4d0*/  STL.64 [R1+0x14b0], R16 ;  /* 0x0014b01001007387 */ /* 0x000fe20000100a00 */
[----:B------:R-:W-:Y:S06]  /*8f4e0*/  BAR.SYNC.DEFER_BLOCKING 0x0 ;  /* 0x0000000000007b1d */ /* 0x000fec0000010000 */
[----:B------:R-:W0:Y:S01]  /*8f4f0*/  LDS.128 R16, [R8] ;  /* 0x0000000008107984 */ /* 0x000e220000000c00 */
[----:B------:R-:W-:Y:S02]  /*8f500*/  SHF.R.U32.HI R156, RZ, 0x8, R173 ;  /* 0x00000008ff9c7819 */ /* 0x000fe400000116ad */
[----:B------:R-:W-:-:S02]  /*8f510*/  SHF.R.U32.HI R164, RZ, 0x8, R170 ;  /* 0x00000008ffa47819 */ /* 0x000fc400000116aa */
[----:B------:R-:W-:Y:S02]  /*8f520*/  SHF.R.U32.HI R165, RZ, 0x8, R172 ;  /* 0x00000008ffa57819 */ /* 0x000fe400000116ac */
[----:B------:R-:W-:Y:S02]  /*8f530*/  LOP3.LUT R156, R156, 0xffff, RZ, 0xc0, !PT ;  /* 0x0000ffff9c9c7812 */ /* 0x000fe400078ec0ff */
[----:B------:R-:W-:Y:S02]  /*8f540*/  LOP3.LUT R164, R164, 0xffff, RZ, 0xc0, !PT ;  /* 0x0000ffffa4a47812 */ /* 0x000fe400078ec0ff */
[----:B------:R-:W-:Y:S02]  /*8f550*/  LOP3.LUT R165, R165, 0xffff, RZ, 0xc0, !PT ;  /* 0x0000ffffa5a57812 */ /* 0x000fe400078ec0ff */
[----:B------:R-:W-:Y:S02]  /*8f560*/  PRMT R164, R156, 0x3340, R164 ;  /* 0x000033409ca47816 */ /* 0x000fe400000000a4 */
[----:B------:R-:W-:-:S04]  /*8f570*/  PRMT R156, R165, 0x3340, R0 ;  /* 0x00003340a59c7816 */ /* 0x000fc80000000000 */
[----:B------:R-:W-:-:S04]  /*8f580*/  PRMT R156, R164, 0x5410, R156 ;  /* 0x00005410a49c7816 */ /* 0x000fc8000000009c */
[----:B------:R-:W-:Y:S01]  /*8f590*/  PRMT R155, R156, 0x5210, R15 ;  /* 0x000052109c9b7816 */ /* 0x000fe2000000000f */
[----:B------:R-:W-:Y:S06]  /*8f5a0*/  BAR.SYNC.DEFER_BLOCKING 0x0 ;  /* 0x0000000000007b1d */ /* 0x000fec0000010000 */
[----:B0-----:R-:W-:Y:S04]  /*8f5b0*/  STL.64 [R1+0xa10], R16 ;  /* 0x000a101001007387 */ /* 0x001fe80000100a00 */
[----:B------:R-:W-:Y:S04]  /*8f5c0*/  STL.64 [R1+0xa18], R18 ;  /* 0x000a181201007387 */ /* 0x000fe80000100a00 */
[----:B------:R-:W3:Y:S04]  /*8f5d0*/  LDL.LU R234, [R1+0xa68] ;  /* 0x000a680001ea7983 */ /* 0x000ee80000300800 */
[----:B------:R-:W3:Y:S04]  /*8f5e0*/  LDL.LU R235, [R1+0xa6c] ;  /* 0x000a6c0001eb7983 */ /* 0x000ee80000300800 */
[----:B------:R-:W3:Y:S04]  /*8f5f0*/  LDL.LU R236, [R1+0xa70] ;  /* 0x000a700001ec7983 */ /* 0x000ee80000300800 */
[----:B------:R-:W3:Y:S04]  /*8f600*/  LDL.LU R237, [R1+0xa74] ;  /* 0x000a740001ed7983 */ /* 0x000ee80000300800 */
[----:B------:R2:W-:Y:S04]  /*8f610*/  STSM.16.M88.4 [R222], R152 ;  /* 0x00000098de007844 */ /* 0x0005e80000000200 */
[----:B------:R-:W3:Y:S04]  /*8f620*/  LDL.LU R238, [R1+0xa78] ;  /* 0x000a780001ee7983 */ /* 0x000ee80000300800 */
[----:B------:R-:W3:Y:S01]  /*8f630*/  LDL.LU R239, [R1+0xa7c] ;  /* 0x000a7c0001ef7983 */ /* 0x000ee20000300800 */
[----:B------:R-:W-:Y:S01]  /*8f640*/  BAR.SYNC.DEFER_BLOCKING 0x0 ;  /* 0x0000000000007b1d */ /* 0x000fe20000010000 */
[----:B----4-:R-:W-:-:S05]  /*8f650*/  LOP3.LUT R174, R244, 0xffff, RZ, 0xc0, !PT ;  /* 0x0000fffff4ae7812 */ /* 0x010fca00078ec0ff */
[----:B------:R-:W0:Y:S01]  /*8f660*/  LDS.128 R16, [R8] ;  /* 0x0000000008107984 */ /* 0x000e220000000c00 */
[----:B--2---:R-:W-:-:S03]  /*8f670*/  F2FP.SATFINITE.E4M3.F32.PACK_AB_MERGE_C R154, R241, R240, RZ ;  /* 0x000000f0f19a723e */ /* 0x004fc600048070ff */
[----:B------:R-:W2:Y:S04]  /*8f680*/  LDL.LU R240, [R1+0xa80] ;  /* 0x000a800001f07983 */ /* 0x000ea80000300800 */
[----:B------:R-:W2:Y:S01]  /*8f690*/  LDL.LU R241, [R1+0xa84] ;  /* 0x000a840001f17983 */ /* 0x000ea20000300800 */
[----:B---3--:R-:W-:-:S03]  /*8f6a0*/  F2FP.SATFINITE.E4M3.F32.PACK_AB_MERGE_C R153, R243, R242, RZ ;  /* 0x000000f2f399723e */ /* 0x008fc600048070ff */
[----:B------:R-:W3:Y:S01]  /*8f6b0*/  LDL.LU R242, [R1+0xa88] ;  /* 0x000a880001f27983 */ /* 0x000ee20000300800 */
[----:B------:R-:W-:-:S03]  /*8f6c0*/  LOP3.LUT R172, R245, 0xffff, RZ, 0xc0, !PT ;  /* 0x0000fffff5ac7812 */ /* 0x000fc600078ec0ff */
[----:B------:R-:W3:Y:S04]  /*8f6d0*/  LDL.LU R243, [R1+0xa8c] ;  /* 0x000a8c0001f37983 */ /* 0x000ee80000300800 */
[----:B------:R-:W4:Y:S04]  /*8f6e0*/  LDL.LU R244, [R1+0xa90] ;  /* 0x000a900001f47983 */ /* 0x000f280000300800 */
[----:B------:R-:W4:Y:S01]  /*8f6f0*/  LDL.LU R245, [R1+0xa94] ;  /* 0x000a940001f57983 */ /* 0x000f220000300800 */
[----:B------:R-:W-:-:S03]  /*8f700*/  LOP3.LUT R170, R246, 0xffff, RZ, 0xc0, !PT ;  /* 0x0000fffff6aa7812 */ /* 0x000fc600078ec0ff */
        /* <DEDUP_REMOVED lines=15> */
[----:B------:R-:W-:Y:S02]  /*8f800*/  PRMT R152, R172, 0x3340, R0 ;  /* 0x00003340ac987816 */ /* 0x000fe40000000000 */
[----:B------:R-:W-:Y:S02]  /*8f810*/  PRMT R162, R174, 0x3340, R170 ;  /* 0x00003340aea27816 */ /* 0x000fe400000000aa */
[----:B------:R-:W-:Y:S02]  /*8f820*/  PRMT R161, R164, 0x3340, R163 ;  /* 0x00003340a4a17816 */ /* 0x000fe400000000a3 */
[----:B------:R-:W-:Y:S02]  /*8f830*/  PRMT R162, R162, 0x5410, R152 ;  /* 0x00005410a2a27816 */ /* 0x000fe40000000098 */
[----:B------:R-:W-:Y:S02]  /*8f840*/  PRMT R152, R165, 0x3340, R0 ;  /* 0x00003340a5987816 */ /* 0x000fe40000000000 */
[----:B------:R-:W-:-:S02]  /*8f850*/  LOP3.LUT R167, R160, 0xffff, RZ, 0xc0, !PT ;  /* 0x0000ffffa0a77812 */ /* 0x000fc400078ec0ff */
[----:B------:R-:W-:Y:S02]  /*8f860*/  PRMT R161, R161, 0x5410, R152 ;  /* 0x00005410a1a17816 */ /* 0x000fe40000000098 */
[----:B------:R-:W-:Y:S02]  /*8f870*/  PRMT R152, R167, 0x3340, R0 ;  /* 0x00003340a7987816 */ /* 0x000fe40000000000 */
[----:B------:R-:W-:Y:S02]  /*8f880*/  PRMT R156, R168, 0x3340, R166 ;  /* 0x00003340a89c7816 */ /* 0x000fe400000000a6 */
[----:B------:R-:W-:Y:S02]  /*8f890*/  LOP3.LUT R171, R159, 0xffff, RZ, 0xc0, !PT ;  /* 0x0000ffff9fab7812 */ /* 0x000fe400078ec0ff */
[----:B------:R-:W-:Y:S02]  /*8f8a0*/  PRMT R156, R156, 0x5410, R152 ;  /* 0x000054109c9c7816 */ /* 0x000fe40000000098 */
[----:B------:R-:W-:-:S02]  /*8f8b0*/  PRMT R152, R171, 0x3340, R0 ;  /* 0x00003340ab987816 */ /* 0x000fc40000000000 */
[----:B------:R-:W-:Y:S02]  /*8f8c0*/  PRMT R155, R173, 0x3340, R169 ;  /* 0x00003340ad9b7816 */ /* 0x000fe400000000a9 */
[----:B------:R-:W-:Y:S02]  /*8f8d0*/  LOP3.LUT R175, R158, 0xffff, RZ, 0xc0, !PT ;  /* 0x0000ffff9eaf7812 */ /* 0x000fe400078ec0ff */
[----:B------:R-:W-:Y:S02]  /*8f8e0*/  PRMT R155, R155, 0x5410, R152 ;  /* 0x000054109b9b7816 */ /* 0x000fe40000000098 */
[----:B------:R-:W-:Y:S02]  /*8f8f0*/  LOP3.LUT R177, R157, 0xffff, RZ, 0xc0, !PT ;  /* 0x0000ffff9db17812 */ /* 0x000fe400078ec0ff */
[----:B------:R-:W-:Y:S02]  /*8f900*/  LOP3.LUT R176, R154, 0xffff, RZ, 0xc0, !PT ;  /* 0x0000ffff9ab07812 */ /* 0x000fe400078ec0ff */
[----:B------:R-:W-:-:S02]  /*8f910*/  LOP3.LUT R15, R153, 0xffff, RZ, 0xc0, !PT ;  /* 0x0000ffff990f7812 */ /* 0x000fc400078ec0ff */
[----:B------:R-:W-:Y:S02]  /*8f920*/  PRMT R152, R162, 0x4210, R175 ;  /* 0x00004210a2987816 */ /* 0x000fe400000000af */
        /* <DEDUP_REMOVED lines=11> */
[----:B0-----:R-:W-:-:S05]  /*8f9e0*/  IADD3 R16, P2, R180, R0, RZ ;  /* 0x00000000b4107210 */ /* 0x001fca0007f5e0ff */
[----:B------:R-:W-:Y:S01]  /*8f9f0*/  IMAD.X R17, R152, 0x1, R7, P2 ;  /* 0x0000000198117824 */ /* 0x000fe200010e0607 */
[----:B------:R-:W-:Y:S02]  /*8fa00*/  F2FP.SATFINITE.E4M3.F32.PACK_AB_MERGE_C R19, R235, R234, RZ ;  /* 0x000000eaeb13723e */ /* 0x000fe400048070ff */
[----:B------:R-:W-:-:S03]  /*8fa10*/  F2FP.SATFINITE.E4M3.F32.PACK_AB_MERGE_C R18, R237, R236, RZ ;  /* 0x000000eced12723e */ /* 0x000fc600048070ff */
[----:B------:R0:W-:Y:S04]  /*8fa20*/  STL [R1+0x46e0], R19 ;  /* 0x0046e01301007387 */ /* 0x0001e80000100800 */
[----:B------:R-:W-:Y:S04]  /*8fa30*/  STL [R1+0x46d0], R18 ;  /* 0x0046d01201007387 */ /* 0x000fe80000100800 */
[----:B------:R1:W-:Y:S01]  /*8fa40*/  STL.64 [R1+0x14a0], R16 ;  /* 0x0014a01001007387 */ /* 0x0003e20000100a00 */
[----:B0-----:R-:W-:Y:S02]  /*8fa50*/  F2FP.SATFINITE.E4M3.F32.PACK_AB_MERGE_C R19, R239, R238, RZ ;  /* 0x000000eeef13723e */ /* 0x001fe400048070ff */
[----:B-1----:R-:W-:-:S03]  /*8fa60*/  IADD3 R16, P2, R180, R6, RZ ;  /* 0x00000006b4107210 */ /* 0x002fc60007f5e0ff */
[----:B------:R-:W-:Y:S02]  /*8fa70*/  STL [R1+0x46cc], R19 ;  /* 0x0046cc1301007387 */ /* 0x000fe40000100800 */
[----:B------:R-:W-:Y:S01]  /*8fa80*/  IMAD.X R17, R152, 0x1, R5, P2 ;  /* 0x0000000198117824 */ /* 0x000fe200010e0605 */
[----:B------:R-:W-:Y:S02]  /*8fa90*/  SHF.R.U32.HI R157, RZ, 0x8, R163 ;  /* 0x00000008ff9d7819 */ /* 0x000fe400000116a3 */
[----:B------:R-:W-:-:S04]  /*8faa0*/  SHF.R.U32.HI R163, RZ, 0x8, R170 ;  /* 0x00000008ffa37819 */ /* 0x000fc800000116aa */
[----:B------:R-:W-:Y:S02]  /*8fab0*/  LOP3.LUT R163, R163, 0xffff, RZ, 0xc0, !PT ;  /* 0x0000ffffa3a37812 */ /* 0x000fe400078ec0ff */
[----:B--2---:R-:W-:-:S05]  /*8fac0*/  F2FP.SATFINITE.E4M3.F32.PACK_AB_MERGE_C R18, R241, R240, RZ ;  /* 0x000000f0f112723e */ /* 0x004fca00048070ff */
[----:B------:R-:W-:Y:S04]  /*8fad0*/  STL [R1+0x46c0], R18 ;  /* 0x0046c01201007387 */ /* 0x000fe80000100800 */
[----:B------:R0:W-:Y:S02]  /*8fae0*/  STL.64 [R1+0x1498], R16 ;  /* 0x0014981001007387 */ /* 0x0001e40000100a00 */
[----:B0-----:R-:W-:-:S05]  /*8faf0*/  IADD3 R16, P2, R180, R4, RZ ;  /* 0x00000004b4107210 */ /* 0x001fca0007f5e0ff */
[----:B------:R-:W-:-:S05]  /*8fb00*/  IMAD.X R17, R152, 0x1, R3, P2 ;  /* 0x0000000198117824 */ /* 0x000fca00010e0603 */
[----:B------:R3:W-:Y:S01]  /*8fb10*/  STL.64 [R1+0x1490], R16 ;  /* 0x0014901001007387 */ /* 0x0007e20000100a00 */
[----:B------:R-:W-:Y:S02]  /*8fb20*/  SHF.R.S32.HI R152, RZ, 0x1f, R179 ;  /* 0x0000001fff987819 */ /* 0x000fe400000114b3 */
[----:B---3--:R-:W-:Y:S02]  /*8fb30*/  F2FP.SATFINITE.E4M3.F32.PACK_AB_MERGE_C R17, R243, R242, RZ ;  /* 0x000000f2f311723e */ /* 0x008fe400048070ff */
[----:B----4-:R-:W-:-:S03]  /*8fb40*/  F2FP.SATFINITE.E4M3.F32.PACK_AB_MERGE_C R16, R245, R244, RZ ;  /* 0x000000f4f510723e */ /* 0x010fc600048070ff */
[----:B------:R-:W-:Y:S04]  /*8fb50*/  STL [R1+0x46bc], R17 ;  /* 0x0046bc1101007387 */ /* 0x000fe80000100800 */
[----:B------:R0:W-:Y:S02]  /*8fb60*/  STL [R1+0x46b0], R16 ;  /* 0x0046b01001007387 */ /* 0x0001e40000100800 */
[----:B0-----:R-:W-:-:S05]  /*8fb70*/  IADD3 R16, P2, R179, R2, RZ ;  /* 0x00000002b3107210 */ /* 0x001fca0007f5e0ff */
[----:B------:R-:W-:-:S05]  /*8fb80*/  IMAD.X R17, R152, 0x1, R13, P2 ;  /* 0x0000000198117824 */ /* 0x000fca00010e060d */
[----:B------:R0:W-:Y:S01]  /*8fb90*/  STL.64 [R1+0x1478], R16 ;  /* 0x0014781001007387 */ /* 0x0001e20000100a00 */
[----:B------:R-:W-:Y:S02]  /*8fba0*/  F2FP.SATFINITE.E4M3.F32.PACK_AB_MERGE_C R159, R10, R9, RZ ;  /* 0x000000090a9f723e */ /* 0x000fe400048070ff */
[----:B0-----:R-:W-:-:S05]  /*8fbb0*/  IADD3 R16, P2, R179, R0, RZ ;  /* 0x00000000b3107210 */ /* 0x001fca0007f5e0ff */
[----:B------:R-:W-:Y:S01]  /*8fbc0*/  IMAD.X R17, R152, 0x1, R7, P2 ;  /* 0x0000000198117824 */ /* 0x000fe200010e0607 */
[----:B------:R-:W-:Y:S02]  /*8fbd0*/  IADD3 R10, P2, R179, R6, RZ ;  /* 0x00000006b30a7210 */ /* 0x000fe40007f5e0ff */
[----:B------:R-:W-:-:S03]  /*8fbe0*/  F2FP.SATFINITE.E4M3.F32.PACK_AB_MERGE_C R158, R14, R11, RZ ;  /* 0x0000000b0e9e723e */ /* 0x000fc600048070ff */
        /* <DEDUP_REMOVED lines=21> */
[----:B0-----:R-:W-:-:S03]  /*8fd40*/  IADD3 R10, P2, R178, R4, RZ ;  /* 0x00000004b20a7210 */ /* 0x001fc60007f5e0ff */
[----:B------:R-:W3:Y:S02]  /*8fd50*/  LDL.LU R242, [R1+0x68] ;  /* 0x0000680001f27983 */ /* 0x000ee40000300800 */
[----:B------:R-:W-:Y:S01]  /*8fd60*/  IMAD.X R11, R152, 0x1, R3, P2 ;  /* 0x00000001980b7824 */ /* 0x000fe200010e0603 */
[----:B------:R-:W-:Y:S02]  /*8fd70*/  SHF.R.U32.HI R153, RZ, 0x8, R164 ;  /* 0x00000008ff997819 */ /* 0x000fe400000116a4 */
[----:B------:R-:W-:Y:S02]  /*8fd80*/  SHF.R.U32.HI R154, RZ, 0x8, R165 ;  /* 0x00000008ff9a7819 */ /* 0x000fe400000116a5 */
[----:B------:R-:W-:Y:S01]  /*8fd90*/  SHF.R.U32.HI R155, RZ, 0x8, R168 ;  /* 0x00000008ff9b7819 */ /* 0x000fe200000116a8 */
[----:B------:R0:W-:Y:S01]  /*8fda0*/  STL.64 [R1+0x1480], R10 ;  /* 0x0014800a01007387 */ /* 0x0001e20000100a00 */
[----:B------:R-:W-:Y:S02]  /*8fdb0*/  SHF.R.U32.HI R162, RZ, 0x8, R166 ;  /* 0x00000008ffa27819 */ /* 0x000fe400000116a6 */
[----:B------:R-:W-:Y:S01]  /*8fdc0*/  SHF.R.U32.HI R156, RZ, 0x8, R167 ;  /* 0x00000008ff9c7819 */ /* 0x000fe200000116a7 */
[----:B------:R-:W3:Y:S01]  /*8fdd0*/  LDL.LU R243, [R1+0x6c] ;  /* 0x00006c0001f37983 */ /* 0x000ee20000300800 */
[----:B------:R-:W-:-:S02]  /*8fde0*/  LOP3.LUT R153, R153, 0xffff, RZ, 0xc0, !PT ;  /* 0x0000ffff99997812 */ /* 0x000fc400078ec0ff */
[----:B------:R-:W-:Y:S01]  /*8fdf0*/  LOP3.LUT R157, R157, 0xffff, RZ, 0xc0, !PT ;  /* 0x0000ffff9d9d7812 */ /* 0x000fe200078ec0ff */
[----:B------:R-:W4:Y:S01]  /*8fe00*/  LDL.LU R244, [R1+0x47fc] ;  /* 0x0047fc0001f47983 */ /* 0x000f220000300800 */
[----:B------:R-:W-:Y:S02]  /*8fe10*/  LOP3.LUT R154, R154, 0xffff, RZ, 0xc0, !PT ;  /* 0x0000ffff9a9a7812 */ /* 0x000fe400078ec0ff */
[----:B------:R-:W-:Y:S01]  /*8fe20*/  LOP3.LUT R155, R155, 0xffff, RZ, 0xc0, !PT ;  /* 0x0000ffff9b9b7812 */ /* 0x000fe200078ec0ff */
[----:B------:R-:W3:Y:S01]  /*8fe30*/  LDL.LU R245, [R1+0xe1c] ;  /* 0x000e1c0001f57983 */ /* 0x000ee20000300800 */
[----:B------:R-:W-:Y:S02]  /*8fe40*/  LOP3.LUT R162, R162, 0xffff, RZ, 0xc0, !PT ;  /* 0x0000ffffa2a27812 */ /* 0x000fe400078ec0ff */
[----:B------:R-:W-:Y:S02]  /*8fe50*/  LOP3.LUT R156, R156, 0xffff, RZ, 0xc0, !PT ;  /* 0x0000ffff9c9c7812 */ /* 0x000fe400078ec0ff */
[----:B------:R-:W-:-:S02]  /*8fe60*/  PRMT R157, R153, 0x3340, R157 ;  /* 0x00003340999d7816 */ /* 0x000fc4000000009d */
[----:B------:R-:W-:Y:S02]  /*8fe70*/  PRMT R154, R154, 0x3340, R0 ;  /* 0x000033409a9a7816 */ /* 0x000fe40000000000 */
[----:B------:R-:W-:Y:S02]  /*8fe80*/  PRMT R162, R155, 0x3340, R162 ;  /* 0x000033409ba27816 */ /* 0x000fe400000000a2 */
[----:B------:R-:W-:Y:S02]  /*8fe90*/  PRMT R155, R156, 0x3340, R0 ;  /* 0x000033409c9b7816 */ /* 0x000fe40000000000 */
[----:B------:R-:W-:Y:S02]  /*8fea0*/  PRMT R157, R157, 0x5410, R154 ;  /* 0x000054109d9d7816 */ /* 0x000fe4000000009a */
[----:B------:R-:W-:Y:S02]  /*8feb0*/  PRMT R154, R162, 0x5410, R155 ;  /* 0x00005410a29a7816 */ /* 0x000fe4000000009b */
[----:B------:R-:W-:-:S02]  /*8fec0*/  SHF.R.S32.HI R155, RZ, 0x1f, R181 ;  /* 0x0000001fff9b7819 */ /* 0x000fc400000114b5 */
[----:B0-----:R-:W-:Y:S02]  /*8fed0*/  IADD3 R10, P2, R181, R2, RZ ;  /* 0x00000002b50a7210 */ /* 0x001fe40007f5e0ff */
[----:B------:R-:W-:Y:S02]  /*8fee0*/  F2FP.SATFINITE.E4M3.F32.PACK_AB_MERGE_C R161, R247, R246, RZ ;  /* 0x000000f6f7a1723e */ /* 0x000fe400048070ff */
[----:B------:R-:W3:Y:S01]  /*8fef0*/  LDL.LU R246, [R1+0x1424] ;  /* 0x0014240001f67983 */ /* 0x000ee20000300800 */
[----:B------:R-:W-:Y:S01]  /*8ff00*/  IMAD.X R11, R155, 0x1, R13, P2 ;  /* 0x000000019b0b7824 */ /* 0x000fe200010e060d */
[----:B------:R-:W-:Y:S02]  /*8ff10*/  F2FP.SATFINITE.E4M3.F32.PACK_AB_MERGE_C R160, R12, R248, RZ ;  /* 0x000000f80ca0723e */ /* 0x000fe400048070ff */
[----:B------:R-:W3:Y:S04]  /*8ff20*/  LDL.LU R247, [R1+0x47f4] ;  /* 0x0047f40001f77983 */ /* 0x000ee80000300800 */
[----:B------:R-:W3:Y:S04]  /*8ff30*/  LDL.LU R248, [R1+0xe18] ;  /* 0x000e180001f87983 */ /* 0x000ee80000300800 */
[----:B------:R-:W3:Y:S04]  /*8ff40*/  LDL.LU R12, [R1+0x1420] ;  /* 0x00142000010c7983 */ /* 0x000ee80000300800 */
[----:B------:R-:W3:Y:S04]  /*8ff50*/  LDL.LU R9, [R1+0x46a8] ;  /* 0x0046a80001097983 */ /* 0x000ee80000300800 */
[----:B------:R0:W-:Y:S04]  /*8ff60*/  STL.64 [R1+0x1448], R10 ;  /* 0x0014480a01007387 */ /* 0x0001e80000100a00 */
[----:B0-----:R-:W3:Y:S04]  /*8ff70*/  LDL.LU R10, [R1+0x1028] ;  /* 0x00102800010a7983 */ /* 0x001ee80000300800 */
[----:B------:R-:W3:Y:S04]  /*8ff80*/  LDL.LU R11, [R1+0x46a4] ;  /* 0x0046a400010b7983 */ /* 0x000ee80000300800 */
[----:B------:R-:W3:Y:S01]  /*8ff90*/  LDL.LU R14, [R1+0x1024] ;  /* 0x00102400010e7983 */ /* 0x000ee20000300800 */
[----:B------:R-:W-:-:S05]  /*8ffa0*/  IADD3 R16, P2, R181, R0, RZ ;  /* 0x00000000b5107210 */ /* 0x000fca0007f5e0ff */
[----:B------:R-:W-:-:S05]  /*8ffb0*/  IMAD.X R17, R155, 0x1, R7, P2 ;  /* 0x000000019b117824 */ /* 0x000fca00010e0607 */
[----:B------:R0:W-:Y:S02]  /*8ffc0*/  STL.64 [R1+0x1440], R16 ;  /* 0x0014401001007387 */ /* 0x0001e40000100a00 */
[----:B0-----:R-:W-:-:S05]  /*8ffd0*/  IADD3 R16, P2, R181, R6, RZ ;  /* 0x00000006b5107210 */ /* 0x001fca0007f5e0ff */
[----:B------:R-:W-:-:S05]  /*8ffe0*/  IMAD.X R17, R155, 0x1, R5, P2 ;  /* 0x000000019b117824 */ /* 0x000fca00010e0605 */
        /* <DEDUP_REMOVED lines=9> */
[----:B------:R-:W-:Y:S02]  /*90080*/  SHF.R.U32.HI R165, RZ, 0x8, R171 ;  /* 0x00000008ffa57819 */ /* 0x000fe400000116ab */
[----:B------:R-:W-:Y:S02]  /*90090*/  LOP3.LUT R156, R156, 0xffff, RZ, 0xc0, !PT ;  /* 0x0000ffff9c9c7812 */ /* 0x000fe400078ec0ff */
[----:B------:R-:W-:Y:S02]  /*900a0*/  LOP3.LUT R164, R164, 0xffff, RZ, 0xc0, !PT ;  /* 0x0000ffffa4a47812 */ /* 0x000fe400078ec0ff */
[----:B------:R-:W-:Y:S02]  /*900b0*/  LOP3.LUT R153, R153, 0xffff, RZ, 0xc0, !PT ;  /* 0x0000ffff99997812 */ /* 0x000fe400078ec0ff */
[----:B------:R-:W-:-:S02]  /*900c0*/  LOP3.LUT R165, R165, 0xffff, RZ, 0xc0, !PT ;  /* 0x0000ffffa5a57812 */ /* 0x000fc400078ec0ff */
[----:B------:R-:W-:Y:S02]  /*900d0*/  PRMT R164, R156, 0x3340, R164 ;  /* 0x000033409ca47816 */ /* 0x000fe400000000a4 */
[--C-:B------:R-:W-:Y:S02]  /*900e0*/  PRMT R153, R153, 0x3340, R0.reuse ;  /* 0x0000334099997816 */ /* 0x100fe40000000000 */
[----:B------:R-:W-:Y:S02]  /*900f0*/  PRMT R156, R165, 0x3340, R0 ;  /* 0x00003340a59c7816 */ /* 0x000fe40000000000 */
[----:B------:R-:W-:Y:S02]  /*90100*/  PRMT R152, R163, 0x5410, R153 ;  /* 0x00005410a3987816 */ /* 0x000fe40000000099 */
[----:B------:R-:W-:Y:S02]  /*90110*/  PRMT R156, R164, 0x5410, R156 ;  /* 0x00005410a49c7816 */ /* 0x000fe4000000009c */
[----:B------:R-:W-:-:S02]  /*90120*/  PRMT R152, R152, 0x5210, R175 ;  /* 0x0000521098987816 */ /* 0x000fc400000000af */
[----:B------:R-:W-:Y:S02]  /*90130*/  PRMT R153, R157, 0x5210, R177 ;  /* 0x000052109d997816 */ /* 0x000fe400000000b1 */
[----:B------:R-:W-:Y:S01]  /*90140*/  PRMT R154, R154, 0x5210, R176 ;  /* 0x000052109a9a7816 */ /* 0x000fe200000000b0 */
[----:B0-----:R-:W-:Y:S04]  /*90150*/  STL.64 [R1+0x860], R16 ;  /* 0x0008601001007387 */ /* 0x001fe80000100a00 */
[----:B------:R-:W-:Y:S01]  /*90160*/  STL.64 [R1+0x868], R18 ;  /* 0x0008681201007387 */ /* 0x000fe20000100a00 */
        /* <DEDUP_REMOVED lines=18> */
[----:B------:R-:W-:-:S03]  /*90290*/  LOP3.LUT R169, R245, 0xffff, RZ, 0xc0, !PT ;  /* 0x0000fffff5a97812 */ /* 0x000fc600078ec0ff */
        /* <DEDUP_REMOVED lines=60> */
[----:B--2---:R-:W-:-:S05]  /*90660*/  F2FP.SATFINITE.E4M3.F32.PACK_AB_MERGE_C R15, R241, R240, RZ ;  /* 0x000000f0f10f723e */ /* 0x004fca00048070ff */
[----:B------:R-:W-:Y:S04]  /*90670*/  STL [R1+0x469c], R15 ;  /* 0x00469c0f01007387 */ /* 0x000fe80000100800 */
[----:B------:R0:W-:Y:S02]  /*90680*/  STL.64 [R1+0x1418], R16 ;  /* 0x0014181001007387 */ /* 0x0001e40000100a00 */
[----:B0-----:R-:W-:-:S05]  /*90690*/  IADD3 R16, P2, R184, R4, RZ ;  /* 0x00000004b8107210 */ /* 0x001fca0007f5e0ff */
[----:B------:R-:W-:-:S05]  /*906a0*/  IMAD.X R17, R152, 0x1, R3, P2 ;  /* 0x0000000198117824 */ /* 0x000fca00010e0603 */
[----:B------:R3:W-:Y:S01]  /*906b0*/  STL.64 [R1+0x1410], R16 ;  /* 0x0014101001007387 */ /* 0x0007e20000100a00 */
[----:B------:R-:W-:Y:S02]  /*906c0*/  SHF.R.S32.HI R152, RZ, 0x1f, R183 ;  /* 0x0000001fff987819 */ /* 0x000fe400000114b7 */
[----:B---3--:R-:W-:-:S05]  /*906d0*/  F2FP.SATFINITE.E4M3.F32.PACK_AB_MERGE_C R16, R243, R242, RZ ;  /* 0x000000f2f310723e */ /* 0x008fca00048070ff */
[----:B------:R0:W-:Y:S01]  /*906e0*/  STL [R1+0x46a0], R16 ;  /* 0x0046a01001007387 */ /* 0x0001e20000100800 */
[----:B----4-:R-:W-:Y:S02]  /*906f0*/  F2FP.SATFINITE.E4M3.F32.PACK_AB_MERGE_C R15, R245, R244, RZ ;  /* 0x000000f4f50f723e */ /* 0x010fe400048070ff */
[----:B0-----:R-:W-:-:S03]  /*90700*/  IADD3 R16, P2, R183, R2, RZ ;  /* 0x00000002b7107210 */ /* 0x001fc60007f5e0ff */
[----:B------:R-:W-:Y:S02]  /*90710*/  STL [R1+0x4698], R15 ;  /* 0x0046980f01007387 */ /* 0x000fe40000100800 */
        /* <DEDUP_REMOVED lines=36> */
[----:B------:R-:W-:-:S03]  /*90960*/  LOP3.LUT R154, R154, 0xffff, RZ, 0xc0, !PT ;  /* 0x0000ffff9a9a7812 */ /* 0x000fc600078ec0ff */
[----:B------:R-:W3:Y:S01]  /*90970*/  LDL.LU R243, [R1+0x7c] ;  /* 0x00007c0001f37983 */ /* 0x000ee20000300800 */
[----:B------:R-:W-:Y:S02]  /*90980*/  LOP3.LUT R157, R157, 0xffff, RZ, 0xc0, !PT ;  /* 0x0000ffff9d9d7812 */ /* 0x000fe400078ec0ff */
[----:B------:R-:W-:Y:S01]  /*90990*/  LOP3.LUT R155, R155, 0xffff, RZ, 0xc0, !PT ;  /* 0x0000ffff9b9b7812 */ /* 0x000fe200078ec0ff */
[----:B------:R-:W4:Y:S01]  /*909a0*/  LDL.LU R244, [R1+0x4808] ;  /* 0x0048080001f47983 */ /* 0x000f220000300800 */
[----:B------:R-:W-:Y:S02]  /*909b0*/  PRMT R157, R154, 0x3340, R157 ;  /* 0x000033409a9d7816 */ /* 0x000fe4000000009d */
[----:B------:R-:W-:Y:S01]  /*909c0*/  PRMT R155, R155, 0x3340, R0 ;  /* 0x000033409b9b7816 */ /* 0x000fe20000000000 */
[----:B------:R-:W3:Y:S01]  /*909d0*/  LDL.LU R245, [R1+0xe24] ;  /* 0x000e240001f57983 */ /* 0x000ee20000300800 */
[----:B0-----:R-:W-:Y:S02]  /*909e0*/  IADD3 R10, P2, R185, R2, RZ ;  /* 0x00000002b90a7210 */ /* 0x001fe40007f5e0ff */
[----:B------:R-:W-:-:S02]  /*909f0*/  PRMT R157, R157, 0x5410, R155 ;  /* 0x000054109d9d7816 */ /* 0x000fc4000000009b */
[----:B------:R-:W-:Y:S02]  /*90a00*/  SHF.R.S32.HI R155, RZ, 0x1f, R185 ;  /* 0x0000001fff9b7819 */ /* 0x000fe400000114b9 */
[----:B------:R-:W-:Y:S02]  /*90a10*/  F2FP.SATFINITE.E4M3.F32.PACK_AB_MERGE_C R161, R247, R246, RZ ;  /* 0x000000f6f7a1723e */ /* 0x000fe400048070ff */
[----:B------:R-:W3:Y:S01]  /*90a20*/  LDL.LU R246, [R1+0x4628] ;  /* 0x0046280001f67983 */ /* 0x000ee20000300800 */
[----:B------:R-:W-:Y:S01]  /*90a30*/  IMAD.X R11, R155, 0x1, R13, P2 ;  /* 0x000000019b0b7824 */ /* 0x000fe200010e060d */
[----:B------:R-:W-:Y:S02]  /*90a40*/  IADD3 R14, P2, R185, R0, RZ ;  /* 0x00000000b90e7210 */ /* 0x000fe40007f5e0ff */
[----:B------:R-:W-:Y:S01]  /*90a50*/  F2FP.SATFINITE.E4M3.F32.PACK_AB_MERGE_C R160, R12, R248, RZ ;  /* 0x000000f80ca0723e */ /* 0x000fe200048070ff */
[----:B------:R-:W3:Y:S04]  /*90a60*/  LDL.LU R247, [R1+0x4804] ;  /* 0x0048040001f77983 */ /* 0x000ee80000300800 */
[----:B------:R-:W3:Y:S01]  /*90a70*/  LDL.LU R248, [R1+0xe20] ;  /* 0x000e200001f87983 */ /* 0x000ee20000300800 */
[----:B------:R-:W-:-:S03]  /*90a80*/  IMAD.X R15, R155, 0x1, R7, P2 ;  /* 0x000000019b0f7824 */ /* 0x000fc600010e0607 */
[----:B------:R-:W3:Y:S04]  /*90a90*/  LDL.LU R12, [R1+0x1634] ;  /* 0x00163400010c7983 */ /* 0x000ee80000300800 */
[----:B------:R-:W3:Y:S04]  /*90aa0*/  LDL.LU R9, [R1+0x47e8] ;  /* 0x0047e80001097983 */ /* 0x000ee80000300800 */
[----:B------:R0:W-:Y:S04]  /*90ab0*/  STL.64 [R1+0x13c8], R10 ;  /* 0x0013c80a01007387 */ /* 0x0001e80000100a00 */
[----:B0-----:R-:W3:Y:S04]  /*90ac0*/  LDL.LU R10, [R1+0x1030] ;  /* 0x00103000010a7983 */ /* 0x001ee80000300800 */
[----:B------:R-:W3:Y:S04]  /*90ad0*/  LDL.LU R11, [R1+0x47e4] ;  /* 0x0047e400010b7983 */ /* 0x000ee80000300800 */
[----:B------:R0:W-:Y:S04]  /*90ae0*/  STL.64 [R1+0x13c0], R14 ;  /* 0x0013c00e01007387 */ /* 0x0001e80000100a00 */
[----:B0-----:R-:W3:Y:S01]  /*90af0*/  LDL.LU R14, [R1+0x102c] ;  /* 0x00102c00010e7983 */ /* 0x001ee20000300800 */
[----:B------:R-:W-:-:S05]  /*90b00*/  IADD3 R16, P2, R185, R6, RZ ;  /* 0x00000006b9107210 */ /* 0x000fca0007f5e0ff */
[----:B------:R-:W-:-:S05]  /*90b10*/  IMAD.X R17, R155, 0x1, R5, P2 ;  /* 0x000000019b117824 */ /* 0x000fca00010e0605 */
[----:B------:R0:W-:Y:S02]  /*90b20*/  STL.64 [R1+0x13b8], R16 ;  /* 0x0013b81001007387 */ /* 0x0001e40000100a00 */
[----:B0-----:R-:W-:-:S05]  /*90b30*/  IADD3 R16, P2, R185, R4, RZ ;  /* 0x00000004b9107210 */ /* 0x001fca0007f5e0ff */
[----:B------:R-:W-:-:S05]  /*90b40*/  IMAD.X R17, R155, 0x1, R3, P2 ;  /* 0x000000019b117824 */ /* 0x000fca00010e0603 */
[----:B------:R-:W-:Y:S01]  /*90b50*/  STL.64 [R1+0x13b0], R16 ;  /* 0x0013b01001007387 */ /* 0x000fe20000100a00 */
[----:B------:R-:W-:Y:S01]  /*90b60*/  BAR.SYNC.DEFER_BLOCKING 0x0 ;  /* 0x0000000000007b1d */ /* 0x000fe20000010000 */
[----:B------:R-:W-:-:S05]  /*90b70*/  SHF.R.U32.HI R153, RZ, 0x8, R166 ;  /* 0x00000008ff997819 */ /* 0x000fca00000116a6 */
[----:B------:R-:W0:Y:S01]  /*90b80*/  LDS.128 R16, [R8] ;  /* 0x0000000008107984 */ /* 0x000e220000000c00 */
[----:B------:R-:W-:Y:S02]  /*90b90*/  SHF.R.U32.HI R163, RZ, 0x8, R163 ;  /* 0x00000008ffa37819 */ /* 0x000fe400000116a3 */
[----:B------:R-:W-:Y:S02]  /*90ba0*/  LOP3.LUT R153, R153, 0xffff, RZ, 0xc0, !PT ;  /* 0x0000ffff99997812 */ /* 0x000fe400078ec0ff */
[----:B------:R-:W-:Y:S02]  /*90bb0*/  LOP3.LUT R163, R163, 0xffff, RZ, 0xc0, !PT ;  /* 0x0000ffffa3a37812 */ /* 0x000fe400078ec0ff */
[----:B------:R-:W-:Y:S02]  /*90bc0*/  SHF.R.U32.HI R156, RZ, 0x8, R173 ;  /* 0x00000008ff9c7819 */ /* 0x000fe400000116ad */
[----:B------:R-:W-:Y:S02]  /*90bd0*/  PRMT R163, R153, 0x3340, R163 ;  /* 0x0000334099a37816 */ /* 0x000fe400000000a3 */
[----:B------:R-:W-:-:S02]  /*90be0*/  SHF.R.U32.HI R153, RZ, 0x8, R169 ;  /* 0x00000008ff997819 */ /* 0x000fc400000116a9 */
[----:B------:R-:W-:Y:S02]  /*90bf0*/  SHF.R.U32.HI R164, RZ, 0x8, R170 ;  /* 0x00000008ffa47819 */ /* 0x000fe400000116aa */
[----:B------:R-:W-:Y:S02]  /*90c00*/  SHF.R.U32.HI R154, RZ, 0x8, R174 ;  /* 0x00000008ff9a7819 */ /* 0x000fe400000116ae */
[----:B------:R-:W-:Y:S02]  /*90c10*/  SHF.R.U32.HI R165, RZ, 0x8, R172 ;  /* 0x00000008ffa57819 */ /* 0x000fe400000116ac */
[----:B------:R-:W-:Y:S02]  /*90c20*/  LOP3.LUT R153, R153, 0xffff, RZ, 0xc0, !PT ;  /* 0x0000ffff99997812 */ /* 0x000fe400078ec0ff */
[----:B------:R-:W-:Y:S02]  /*90c30*/  LOP3.LUT R156, R156, 0xffff, RZ, 0xc0, !PT ;  /* 0x0000ffff9c9c7812 */ /* 0x000fe400078ec0ff */
[----:B------:R-:W-:-:S02]  /*90c40*/  LOP3.LUT R164, R164, 0xffff, RZ, 0xc0, !PT ;  /* 0x0000ffffa4a47812 */ /* 0x000fc400078ec0ff */
[----:B------:R-:W-:Y:S02]  /*90c50*/  LOP3.LUT R154, R154, 0xffff, RZ, 0xc0, !PT ;  /* 0x0000ffff9a9a7812 */ /* 0x000fe400078ec0ff */
[----:B------:R-:W-:Y:S02]  /*90c60*/  LOP3.LUT R165, R165, 0xffff, RZ, 0xc0, !PT ;  /* 0x0000ffffa5a57812 */ /* 0x000fe400078ec0ff */
[----:B------:R-:W-:Y:S02]  /*90c70*/  PRMT R153, R153, 0x3340, R0 ;  /* 0x0000334099997816 */ /* 0x000fe40000000000 */
[----:B------:R-:W-:Y:S02]  /*90c80*/  PRMT R164, R156, 0x3340, R164 ;  /* 0x000033409ca47816 */ /* 0x000fe400000000a4 */
[--C-:B------:R-:W-:Y:S02]  /*90c90*/  PRMT R154, R154, 0x3340, R0.reuse ;  /* 0x000033409a9a7816 */ /* 0x100fe40000000000 */
[----:B------:R-:W-:-:S02]  /*90ca0*/  PRMT R156, R165, 0x3340, R0 ;  /* 0x00003340a59c7816 */ /* 0x000fc40000000000 */
[----:B------:R-:W-:Y:S01]  /*90cb0*/  PRMT R152, R163, 0x5410, R153 ;  /* 0x00005410a3987816 */ /* 0x000fe20000000099 */
[----:B0-----:R-:W-:Y:S01]  /*90cc0*/  STL.64 [R1+0x840], R16 ;  /* 0x0008401001007387 */ /* 0x001fe20000100a00 */
[----:B------:R-:W-:-:S03]  /*90cd0*/  PRMT R153, R162, 0x5410, R154 ;  /* 0x00005410a2997816 */ /* 0x000fc6000000009a */
[----:B------:R-:W-:Y:S01]  /*90ce0*/  STL.64 [R1+0x848], R18 ;  /* 0x0008481201007387 */ /* 0x000fe20000100a00 */
[----:B------:R-:W-:Y:S01]  /*90cf0*/  BAR.SYNC.DEFER_BLOCKING 0x0 ;  /* 0x0000000000007b1d */ /* 0x000fe20000010000 */
[----:B------:R-:W-:-:S05]  /*90d00*/  PRMT R156, R164, 0x5410, R156 ;  /* 0x00005410a49c7816 */ /* 0x000fca000000009c */
[----:B------:R-:W3:Y:S04]  /*90d10*/  LDL.LU R234, [R1+0xac8] ;  /* 0x000ac80001ea7983 */ /* 0x000ee80000300800 */
[----:B------:R-:W3:Y:S04]  /*90d20*/  LDL.LU R235, [R1+0xacc] ;  /* 0x000acc0001eb7983 */ /* 0x000ee80000300800 */
[----:B------:R-:W3:Y:S01]  /*90d30*/  LDL.LU R236, [R1+0xad0] ;  /* 0x000ad00001ec7983 */ /* 0x000ee20000300800 */
[----:B------:R-:W-:-:S03]  /*90d40*/  PRMT R152, R152, 0x5210, R175 ;  /* 0x0000521098987816 */ /* 0x000fc600000000af */
[----:B------:R-:W3:Y:S01]  /*90d50*/  LDL.LU R237, [R1+0xad4] ;  /* 0x000ad40001ed7983 */ /* 0x000ee20000300800 */
[----:B------:R-:W-:Y:S02]  /*90d60*/  PRMT R153, R153, 0x5210, R177 ;  /* 0x0000521099997816 */ /* 0x000fe400000000b1 */
[----:B------:R-:W-:Y:S01]  /*90d70*/  PRMT R154, R157, 0x5210, R176 ;  /* 0x000052109d9a7816 */ /* 0x000fe200000000b0 */
[----:B------:R-:W3:Y:S01]  /*90d80*/  LDL.LU R238, [R1+0xad8] ;  /* 0x000ad80001ee7983 */ /* 0x000ee20000300800 */
[----:B------:R-:W-:-:S03]  /*90d90*/  PRMT R155, R156, 0x5210, R178 ;  /* 0x000052109c9b7816 */ /* 0x000fc600000000b2 */
[----:B------:R-:W3:Y:S04]  /*90da0*/  LDL.LU R239, [R1+0xadc] ;  /* 0x000adc0001ef7983 */ /* 0x000ee80000300800 */
[----:B------:R2:W-:Y:S01]  /*90db0*/  STSM.16.M88.4 [R222], R152 ;  /* 0x00000098de007844 */ /* 0x0005e20000000200 */
        /* <DEDUP_REMOVED lines=12> */
[----:B------:R-:W-:Y:S02]  /*90e80*/  LOP3.LUT R163, R246, 0xffff, RZ, 0xc0, !PT ;  /* 0x0000fffff6a37812 */ /* 0x000fe400078ec0ff */
[----:B------:R-:W-:Y:S01]  /*90e90*/  LOP3.LUT R174, R247, 0xffff, RZ, 0xc0, !PT ;  /* 0x0000fffff7ae7812 */ /* 0x000fe200078ec0ff */
        /* <DEDUP_REMOVED lines=91> */
[----:B------:R0:W-:Y:S01]  /*91450*/  STL.64 [R1+0x1360], R10 ;  /* 0x0013600a01007387 */ /* 0x0001e20000100a00 */
[----:B------:R-:W-:Y:S02]  /*91460*/  SHF.R.U32.HI R155, RZ, 0x8, R165 ;  /* 0x00000008ff9b7819 */ /* 0x000fe400000116a5 */
[----:B0-----:R-:W-:-:S05]  /*91470*/  IADD3 R10, P2, R186, R6, RZ ;  /* 0x00000006ba0a7210 */ /* 0x001fca0007f5e0ff */
[----:B------:R-:W-:Y:S01]  /*91480*/  IMAD.X R11, R152, 0x1, R5, P2 ;  /* 0x00000001980b7824 */ /* 0x000fe200010e0605 */
[----:B------:R-:W-:-:S04]  /*91490*/  LOP3.LUT R155, R155, 0xffff, RZ, 0xc0, !PT ;  /* 0x0000ffff9b9b7812 */ /* 0x000fc800078ec0ff */
[----:B------:R0:W-:Y:S01]  /*914a0*/  STL.64 [R1+0x1358], R10 ;  /* 0x0013580a01007387 */ /* 0x0001e20000100a00 */
[----:B------:R-:W-:-:S03]  /*914b0*/  PRMT R155, R155, 0x3340, R0 ;  /* 0x000033409b9b7816 */ /* 0x000fc60000000000 */
[----:B------:R-:W2:Y:S01]  /*914c0*/  LDL.LU R240, [R1+0x80] ;  /* 0x0000800001f07983 */ /* 0x000ea20000300800 */
[----:B0-----:R-:W-:-:S03]  /*914d0*/  IADD3 R10, P2, R186, R4, RZ ;  /* 0x00000004ba0a7210 */ /* 0x001fc60007f5e0ff */
[----:B------:R-:W2:Y:S02]  /*914e0*/  LDL.LU R241, [R1+0x84] ;  /* 0x0000840001f17983 */ /* 0x000ea40000300800 */
[----:B------:R-:W-:Y:S02]  /*914f0*/  IMAD.X R11, R152, 0x1, R3, P2 ;  /* 0x00000001980b7824 */ /* 0x000fe400010e0603 */
[----:B------:R-:W3:Y:S01]  /*91500*/  LDL.LU R242, [R1+0x88] ;  /* 0x0000880001f27983 */ /* 0x000ee20000300800 */
[----:B------:R-:W-:Y:S02]  /*91510*/  PRMT R157, R157, 0x5410, R155 ;  /* 0x000054109d9d7816 */ /* 0x000fe4000000009b */
[----:B------:R-:W-:Y:S01]  /*91520*/  SHF.R.S32.HI R155, RZ, 0x1f, R189 ;  /* 0x0000001fff9b7819 */ /* 0x000fe200000114bd */
[----:B------:R0:W-:Y:S01]  /*91530*/  STL.64 [R1+0x1350], R10 ;  /* 0x0013500a01007387 */ /* 0x0001e20000100a00 */
[----:B------:R-:W-:-:S03]  /*91540*/  F2FP.SATFINITE.E4M3.F32.PACK_AB_MERGE_C R161, R247, R246, RZ ;  /* 0x000000f6f7a1723e */ /* 0x000fc600048070ff */
[----:B------:R-:W3:Y:S01]  /*91550*/  LDL.LU R243, [R1+0x8c] ;  /* 0x00008c0001f37983 */ /* 0x000ee20000300800 */
[----:B------:R-:W-:-:S03]  /*91560*/  F2FP.SATFINITE.E4M3.F32.PACK_AB_MERGE_C R160, R12, R248, RZ ;  /* 0x000000f80ca0723e */ /* 0x000fc600048070ff */
[----:B------:R-:W4:Y:S01]  /*91570*/  LDL.LU R244, [R1+0x482c] ;  /* 0x00482c0001f47983 */ /* 0x000f220000300800 */
[----:B0-----:R-:W-:-:S03]  /*91580*/  IADD3 R10, P2, R189, R2, RZ ;  /* 0x00000002bd0a7210 */ /* 0x001fc60007f5e0ff */
[----:B------:R-:W4:Y:S02]  /*91590*/  LDL.LU R245, [R1+0xe2c] ;  /* 0x000e2c0001f57983 */ /* 0x000f240000300800 */
[----:B------:R-:W-:Y:S02]  /*915a0*/  IMAD.X R11, R155, 0x1, R13, P2 ;  /* 0x000000019b0b7824 */ /* 0x000fe400010e060d */
[----:B------:R-:W4:Y:S01]  /*915b0*/  LDL.LU R246, [R1+0x4630] ;  /* 0x0046300001f67983 */ /* 0x000f220000300800 */
[----:B------:R-:W-:-:S03]  /*915c0*/  IADD3 R14, P2, R189, R0, RZ ;  /* 0x00000000bd0e7210 */ /* 0x000fc60007f5e0ff */
[----:B------:R-:W4:Y:S04]  /*915d0*/  LDL.LU R247, [R1+0x4830] ;  /* 0x0048300001f77983 */ /* 0x000f280000300800 */
[----:B------:R-:W4:Y:S01]  /*915e0*/  LDL.LU R248, [R1+0xe28] ;  /* 0x000e280001f87983 */ /* 0x000f220000300800 */
[----:B------:R-:W-:-:S03]  /*915f0*/  IMAD.X R15, R155, 0x1, R7, P2 ;  /* 0x000000019b0f7824 */ /* 0x000fc600010e0607 */
[----:B------:R-:W4:Y:S04]  /*91600*/  LDL.LU R12, [R1+0x462c] ;  /* 0x00462c00010c7983 */ /* 0x000f280000300800 */
[----:B------:R-:W2:Y:S04]  /*91610*/  LDL.LU R9, [R1+0x47f0] ;  /* 0x0047f00001097983 */ /* 0x000ea80000300800 */
[----:B------:R0:W-:Y:S04]  /*91620*/  STL.64 [R1+0x1348], R10 ;  /* 0x0013480a01007387 */ /* 0x0001e80000100a00 */
[----:B0-----:R-:W4:Y:S04]  /*91630*/  LDL.LU R10, [R1+0x1038] ;  /* 0x00103800010a7983 */ /* 0x001f280000300800 */
[----:B------:R-:W4:Y:S04]  /*91640*/  LDL.LU R11, [R1+0x47ec] ;  /* 0x0047ec00010b7983 */ /* 0x000f280000300800 */
[----:B------:R0:W-:Y:S04]  /*91650*/  STL.64 [R1+0x1340], R14 ;  /* 0x0013400e01007387 */ /* 0x0001e80000100a00 */
[----:B0-----:R-:W4:Y:S01]  /*91660*/  LDL.LU R14, [R1+0x1034] ;  /* 0x00103400010e7983 */ /* 0x001f220000300800 */
[----:B------:R-:W-:-:S05]  /*91670*/  IADD3 R16, P2, R189, R6, RZ ;  /* 0x00000006bd107210 */ /* 0x000fca0007f5e0ff */
        /* <DEDUP_REMOVED lines=20> */
[----:B------:R-:W-:Y:S01]  /*917c0*/  SHF.R.U32.HI R153, RZ, 0x8, R168 ;  /* 0x00000008ff997819 */ /* 0x000fe200000116a8 */
[----:B0-----:R-:W-:Y:S04]  /*917d0*/  STL.64 [R1+0x820], R16 ;  /* 0x0008201001007387 */ /* 0x001fe80000100a00 */
[----:B------:R-:W-:Y:S04]  /*917e0*/  STL.64 [R1+0x828], R18 ;  /* 0x0008281201007387 */ /* 0x000fe80000100a00 */
[----:B------:R-:W4:Y:S04]  /*917f0*/  LDL.LU R234, [R1+0xaf8] ;  /* 0x000af80001ea7983 */ /* 0x000f280000300800 */
[----:B------:R-:W4:Y:S01]  /*91800*/  LDL.LU R235, [R1+0xafc] ;  /* 0x000afc0001eb7983 */ /* 0x000f220000300800 */
[----:B------:R-:W-:Y:S01]  /*91810*/  SHF.R.U32.HI R156, RZ, 0x8, R171 ;  /* 0x00000008ff9c7819 */ /* 0x000fe200000116ab */
[----:B------:R-:W-:Y:S01]  /*91820*/  BAR.SYNC.DEFER_BLOCKING 0x0 ;  /* 0x0000000000007b1d */ /* 0x000fe20000010000 */
[----:B------:R-:W-:-:S02]  /*91830*/  SHF.R.U32.HI R164, RZ, 0x8, R169 ;  /* 0x00000008ffa47819 */ /* 0x000fc400000116a9 */
[----:B------:R-:W-:Y:S02]  /*91840*/  SHF.R.U32.HI R165, RZ, 0x8, R170 ;  /* 0x00000008ffa57819 */ /* 0x000fe400000116aa */
[----:B------:R-:W-:Y:S02]  /*91850*/  LOP3.LUT R153, R153, 0xffff, RZ, 0xc0, !PT ;  /* 0x0000ffff99997812 */ /* 0x000fe400078ec0ff */
[----:B------:R-:W-:Y:S01]  /*91860*/  LOP3.LUT R156, R156, 0xffff, RZ, 0xc0, !PT ;  /* 0x0000ffff9c9c7812 */ /* 0x000fe200078ec0ff */
[----:B------:R-:W4:Y:S01]  /*91870*/  LDL.LU R236, [R1+0xb00] ;  /* 0x000b000001ec7983 */ /* 0x000f220000300800 */
[----:B------:R-:W-:Y:S02]  /*91880*/  LOP3.LUT R164, R164, 0xffff, RZ, 0xc0, !PT ;  /* 0x0000ffffa4a47812 */ /* 0x000fe400078ec0ff */
[----:B------:R-:W-:Y:S01]  /*91890*/  LOP3.LUT R165, R165, 0xffff, RZ, 0xc0, !PT ;  /* 0x0000ffffa5a57812 */ /* 0x000fe200078ec0ff */
[----:B------:R-:W4:Y:S01]  /*918a0*/  LDL.LU R237, [R1+0xb04] ;  /* 0x000b040001ed7983 */ /* 0x000f220000300800 */
[----:B------:R-:W-:-:S02]  /*918b0*/  PRMT R153, R153, 0x3340, R0 ;  /* 0x0000334099997816 */ /* 0x000fc40000000000 */
[----:B------:R-:W-:Y:S01]  /*918c0*/  PRMT R164, R156, 0x3340, R164 ;  /* 0x000033409ca47816 */ /* 0x000fe200000000a4 */
[----:B------:R-:W4:Y:S01]  /*918d0*/  LDL.LU R238, [R1+0xb08] ;  /* 0x000b080001ee7983 */ /* 0x000f220000300800 */
[----:B------:R-:W-:Y:S02]  /*918e0*/  PRMT R156, R165, 0x3340, R0 ;  /* 0x00003340a59c7816 */ /* 0x000fe40000000000 */
[----:B------:R-:W-:Y:S01]  /*918f0*/  PRMT R152, R163, 0x5410, R153 ;  /* 0x00005410a3987816 */ /* 0x000fe20000000099 */
[----:B------:R-:W4:Y:S01]  /*91900*/  LDL.LU R239, [R1+0xb0c] ;  /* 0x000b0c0001ef7983 */ /* 0x000f220000300800 */
[----:B------:R-:W-:Y:S02]  /*91910*/  PRMT R153, R162, 0x5410, R154 ;  /* 0x00005410a2997816 */ /* 0x000fe4000000009a */
[----:B------:R-:W-:Y:S02]  /*91920*/  PRMT R156, R164, 0x5410, R156 ;  /* 0x00005410a49c7816 */ /* 0x000fe4000000009c */
[----:B------:R-:W-:-:S02]  /*91930*/  PRMT R152, R152, 0x5210, R175 ;  /* 0x0000521098987816 */ /* 0x000fc400000000af */
[----:B------:R-:W-:Y:S02]  /*91940*/  PRMT R153, R153, 0x5210, R177 ;  /* 0x0000521099997816 */ /* 0x000fe400000000b1 */
[----:B------:R-:W-:Y:S02]  /*91950*/  PRMT R154, R157, 0x5210, R176 ;  /* 0x000052109d9a7816 */ /* 0x000fe400000000b0 */
[----:B------:R-:W-:-:S05]  /*91960*/  PRMT R155, R156, 0x5210, R178 ;  /* 0x000052109c9b7816 */ /* 0x000fca00000000b2 */
[----:B------:R0:W-:Y:S01]  /*91970*/  STSM.16.M88.4 [R222], R152 ;  /* 0x00000098de007844 */ /* 0x0001e20000000200 */
[----:B------:R-:W-:Y:S01]  /*91980*/  BAR.SYNC.DEFER_BLOCKING 0x0 ;  /* 0x0000000000007b1d */ /* 0x000fe20000010000 */
[----:B--2---:R-:W-:-:S05]  /*91990*/  LOP3.LUT R174, R9, 0xffff, RZ, 0xc0, !PT ;  /* 0x0000ffff09ae7812 */ /* 0x004fca00078ec0ff */
[----:B------:R-:W1:Y:S01]  /*919a0*/  LDS.128 R16, [R8] ;  /* 0x0000000008107984 */ /* 0x000e620000000c00 */
[----:B0-----:R-:W-:Y:S02]  /*919b0*/  F2FP.SATFINITE.E4M3.F32.PACK_AB_MERGE_C R154, R241, R240, RZ ;  /* 0x000000f0f19a723e */ /* 0x001fe400048070ff */
[----:B---3--:R-:W-:Y:S01]  /*919c0*/  F2FP.SATFINITE.E4M3.F32.PACK_AB_MERGE_C R153, R243, R242, RZ ;  /* 0x000000f2f399723e */ /* 0x008fe200048070ff */
[----:B------:R-:W2:Y:S01]  /*919d0*/  LDL.LU R240, [R1+0xb10] ;  /* 0x000b100001f07983 */ /* 0x000ea20000300800 */
[----:B----4-:R-:W-:-:S03]  /*919e0*/  LOP3.LUT R170, R244, 0xffff, RZ, 0xc0, !PT ;  /* 0x0000fffff4aa7812 */ /* 0x010fc600078ec0ff */
[----:B------:R-:W2:Y:S01]  /*919f0*/  LDL.LU R241, [R1+0xb14] ;  /* 0x000b140001f17983 */ /* 0x000ea20000300800 */
[----:B------:R-:W-:-:S03]  /*91a00*/  LOP3.LUT R171, R245, 0xffff, RZ, 0xc0, !PT ;  /* 0x0000fffff5ab7812 */ /* 0x000fc600078ec0ff */
[----:B------:R-:W3:Y:S01]  /*91a10*/  LDL.LU R242, [R1+0xb18] ;  /* 0x000b180001f27983 */ /* 0x000ee20000300800 */
[----:B------:R-:W-:-:S03]  /*91a20*/  LOP3.LUT R168, R246, 0xffff, RZ, 0xc0, !PT ;  /* 0x0000fffff6a87812 */ /* 0x000fc600078ec0ff */
[----:B------:R-:W3:Y:S01]  /*91a30*/  LDL.LU R243, [R1+0xb1c] ;  /* 0x000b1c0001f37983 */ /* 0x000ee20000300800 */
[----:B------:R-:W-:-:S03]  /*91a40*/  LOP3.LUT R164, R247, 0xffff, RZ, 0xc0, !PT ;  /* 0x0000fffff7a47812 */ /* 0x000fc600078ec0ff */
[----:B------:R-:W4:Y:S01]  /*91a50*/  LDL.LU R244, [R1+0xb20] ;  /* 0x000b200001f47983 */ /* 0x000f220000300800 */
[----:B------:R-:W-:-:S03]  /*91a60*/  LOP3.LUT R169, R248, 0xffff, RZ, 0xc0, !PT ;  /* 0x0000fffff8a97812 */ /* 0x000fc600078ec0ff */
[----:B------:R-:W4:Y:S01]  /*91a70*/  LDL.LU R245, [R1+0xb24] ;  /* 0x000b240001f57983 */ /* 0x000f220000300800 */
[----:B------:R-:W-:-:S03]  /*91a80*/  LOP3.LUT R163, R12, 0xffff, RZ, 0xc0, !PT ;  /* 0x0000ffff0ca37812 */ /* 0x000fc600078ec0ff */
[----:B------:R-:W4:Y:S01]  /*91a90*/  LDL.LU R246, [R1+0x890] ;  /* 0x0008900001f67983 */ /* 0x000f220000300800 */
[----:B------:R-:W-:-:S03]  /*91aa0*/  LOP3.LUT R172, R10, 0xffff, RZ, 0xc0, !PT ;  /* 0x0000ffff0aac7812 */ /* 0x000fc600078ec0ff */
[----:B------:R-:W4:Y:S04]  /*91ab0*/  LDL.LU R247, [R1+0x894] ;  /* 0x0008940001f77983 */ /* 0x000f280000300800 */
[----:B------:R-:W4:Y:S04]  /*91ac0*/  LDL.LU R248, [R1+0x898] ;  /* 0x0008980001f87983 */ /* 0x000f280000300800 */
[----:B------:R-:W4:Y:S04]  /*91ad0*/  LDL.LU R12, [R1+0x89c] ;  /* 0x00089c00010c7983 */ /* 0x000f280000300800 */
[----:B------:R-:W2:Y:S01]  /*91ae0*/  LDL.LU R9, [R1+0x490] ;  /* 0x0004900001097983 */ /* 0x000ea20000300800 */
[----:B------:R-:W-:-:S03]  /*91af0*/  LOP3.LUT R167, R11, 0xffff, RZ, 0xc0, !PT ;  /* 0x0000ffff0ba77812 */ /* 0x000fc600078ec0ff */
[----:B------:R-:W2:Y:S01]  /*91b00*/  LDL.LU R10, [R1+0x494] ;  /* 0x00049400010a7983 */ /* 0x000ea20000300800 */
[----:B------:R-:W-:-:S03]  /*91b10*/  LOP3.LUT R165, R14, 0xffff, RZ, 0xc0, !PT ;  /* 0x0000ffff0ea57812 */ /* 0x000fc600078ec0ff */
[----:B------:R-:W3:Y:S04]  /*91b20*/  LDL.LU R11, [R1+0x498] ;  /* 0x00049800010b7983 */ /* 0x000ee80000300800 */
[----:B------:R-:W3:Y:S01]  /*91b30*/  LDL.LU R14, [R1+0x49c] ;  /* 0x00049c00010e7983 */ /* 0x000ee20000300800 */
        /* <DEDUP_REMOVED lines=21> */
[----:B------:R-:W-:Y:S01]  /*91c90*/  PRMT R155, R155, 0x4210, R178 ;  /* 0x000042109b9b7816 */ /* 0x000fe200000000b2 */
[----:B------:R-:W-:Y:S06]  /*91ca0*/  BAR.SYNC.DEFER_BLOCKING 0x0 ;  /* 0x0000000000007b1d */ /* 0x000fec0000010000 */
[----:B-1----:R0:W-:Y:S02]  /*91cb0*/  STL.64 [R1+0x810], R16 ;  /* 0x0008101001007387 */ /* 0x0021e40000100a00 */
[----:B0-----:R-:W-:-:S02]  /*91cc0*/  IADD3 R16, P2, R192, R2, RZ ;  /* 0x00000002c0107210 */ /* 0x001fc40007f5e0ff */
[----:B------:R0:W-:Y:S04]  /*91cd0*/  STSM.16.M88.4 [R222], R152 ;  /* 0x00000098de007844 */ /* 0x0001e80000000200 */
[----:B------:R-:W-:Y:S01]  /*91ce0*/  STL.64 [R1+0x818], R18 ;  /* 0x0008181201007387 */ /* 0x000fe20000100a00 */
[----:B0-----:R-:W-:-:S05]  /*91cf0*/  SHF.R.S32.HI R152, RZ, 0x1f, R192 ;  /* 0x0000001fff987819 */ /* 0x001fca00000114c0 */
[----:B------:R-:W-:-:S05]  /*91d00*/  IMAD.X R17, R152, 0x1, R13, P2 ;  /* 0x0000000198117824 */ /* 0x000fca00010e060d */
[----:B------:R0:W-:Y:S01]  /*91d10*/  STL.64 [R1+0x1328], R16 ;  /* 0x0013281001007387 */ /* 0x0001e20000100a00 */
[----:B------:R-:W-:Y:S02]  /*91d20*/  F2FP.SATFINITE.E4M3.F32.PACK_AB_MERGE_C R15, R235, R234, RZ ;  /* 0x000000eaeb0f723e */ /* 0x000fe400048070ff */
[----:B0-----:R-:W-:-:S03]  /*91d30*/  IADD3 R16, P2, R192, R0, RZ ;  /* 0x00000000c0107210 */ /* 0x001fc60007f5e0ff */
[----:B------:R-:W-:Y:S02]  /*91d40*/  STL [R1+0x4670], R15 ;  /* 0x0046700f01007387 */ /* 0x000fe40000100800 */
[----:B------:R-:W-:-:S05]  /*91d50*/  IMAD.X R17, R152, 0x1, R7, P2 ;  /* 0x0000000198117824 */ /* 0x000fca00010e0607 */
[----:B------:R0:W-:Y:S02]  /*91d60*/  STL.64 [R1+0x1320], R16 ;  /* 0x0013201001007387 */ /* 0x0001e40000100a00 */
[----:B0-----:R-:W-:-:S05]  /*91d70*/  IADD3 R16, P2, R192, R6, RZ ;  /* 0x00000006c0107210 */ /* 0x001fca0007f5e0ff */
[----:B------:R-:W-:-:S05]  /*91d80*/  IMAD.X R17, R152, 0x1, R5, P2 ;  /* 0x0000000198117824 */ /* 0x000fca00010e0605 */
[----:B------:R0:W-:Y:S02]  /*91d90*/  STL.64 [R1+0x1318], R16 ;  /* 0x0013181001007387 */ /* 0x0001e40000100a00 */
[----:B0-----:R-:W-:-:S05]  /*91da0*/  IADD3 R16, P2, R192, R4, RZ ;  /* 0x00000004c0107210 */ /* 0x001fca0007f5e0ff */
[----:B------:R-:W-:Y:S01]  /*91db0*/  IMAD.X R17, R152, 0x1, R3, P2 ;  /* 0x0000000198117824 */ /* 0x000fe200010e0603 */
[----:B------:R-:W-:-:S04]  /*91dc0*/  SHF.R.S32.HI R152, RZ, 0x1f, R191 ;  /* 0x0000001fff987819 */ /* 0x000fc800000114bf */
[----:B------:R0:W-:Y:S02]  /*91dd0*/  STL.64 [R1+0x1310], R16 ;  /* 0x0013101001007387 */ /* 0x0001e40000100a00 */
[----:B0-----:R-:W-:-:S05]  /*91de0*/  IADD3 R16, P2, R191, R2, RZ ;  /* 0x00000002bf107210 */ /* 0x001fca0007f5e0ff */
[----:B------:R-:W-:-:S05]  /*91df0*/  IMAD.X R17, R152, 0x1, R13, P2 ;  /* 0x0000000198117824 */ /* 0x000fca00010e060d */
[----:B------:R0:W-:Y:S02]  /*91e00*/  STL.64 [R1+0x1308], R16 ;  /* 0x0013081001007387 */ /* 0x0001e40000100a00 */
[----:B0-----:R-:W-:-:S05]  /*91e10*/  IADD3 R16, P2, R191, R0, RZ ;  /* 0x00000000bf107210 */ /* 0x001fca0007f5e0ff */
[----:B------:R-:W-:-:S05]  /*91e20*/  IMAD.X R17, R152, 0x1, R7, P2 ;  /* 0x0000000198117824 */ /* 0x000fca00010e0607 */
[----:B------:R-:W-:Y:S01]  /*91e30*/  STL.64 [R1+0x1300], R16 ;  /* 0x0013001001007387 */ /* 0x000fe20000100a00 */
[----:B------:R-:W-:-:S04]  /*91e40*/  SHF.R.U32.HI R162, RZ, 0x8, R168 ;  /* 0x00000008ffa27819 */ /* 0x000fc800000116a8 */
[----:B------:R-:W-:Y:S02]  /*91e50*/  LOP3.LUT R162, R162, 0xffff, RZ, 0xc0, !PT ;  /* 0x0000ffffa2a27812 */ /* 0x000fe400078ec0ff */
[----:B------:R-:W-:Y:S02]  /*91e60*/  SHF.R.U32.HI R155, RZ, 0x8, R167 ;  /* 0x00000008ff9b7819 */ /* 0x000fe400000116a7 */
[----:B------:R-:W-:Y:S02]  /*91e70*/  SHF.R.U32.HI R156, RZ, 0x8, R165 ;  /* 0x00000008ff9c7819 */ /* 0x000fe400000116a5 */
[----:B------:R-:W-:Y:S02]  /*91e80*/  SHF.R.U32.HI R157, RZ, 0x8, R166 ;  /* 0x00000008ff9d7819 */ /* 0x000fe400000116a6 */
[----:B------:R-:W-:Y:S02]  /*91e90*/  LOP3.LUT R155, R155, 0xffff, RZ, 0xc0, !PT ;  /* 0x0000ffff9b9b7812 */ /* 0x000fe400078ec0ff */
[----:B------:R-:W-:-:S02]  /*91ea0*/  LOP3.LUT R156, R156, 0xffff, RZ, 0xc0, !PT ;  /* 0x0000ffff9c9c7812 */ /* 0x000fc400078ec0ff */
[----:B------:R-:W-:Y:S02]  /*91eb0*/  LOP3.LUT R157, R157, 0xffff, RZ, 0xc0, !PT ;  /* 0x0000ffff9d9d7812 */ /* 0x000fe400078ec0ff */
[----:B------:R-:W-:Y:S02]  /*91ec0*/  PRMT R156, R155, 0x3340, R156 ;  /* 0x000033409b9c7816 */ /* 0x000fe4000000009c */
[----:B------:R-:W-:Y:S02]  /*91ed0*/  PRMT R155, R157, 0x3340, R0 ;  /* 0x000033409d9b7816 */ /* 0x000fe40000000000 */
[----:B--2---:R-:W-:Y:S02]  /*91ee0*/  F2FP.SATFINITE.E4M3.F32.PACK_AB_MERGE_C R159, R10, R9, RZ ;  /* 0x000000090a9f723e */ /* 0x004fe400048070ff */
[----:B------:R-:W-:Y:S02]  /*91ef0*/  IADD3 R10, P2, R191, R6, RZ ;  /* 0x00000006bf0a7210 */ /* 0x000fe40007f5e0ff */
[----:B---3--:R-:W-:-:S03]  /*91f00*/  F2FP.SATFINITE.E4M3.F32.PACK_AB_MERGE_C R158, R14, R11, RZ ;  /* 0x0000000b0e9e723e */ /* 0x008fc600048070ff */
[----:B------:R-:W-:-:S05]  /*91f10*/  IMAD.X R11, R152, 0x1, R5, P2 ;  /* 0x00000001980b7824 */ /* 0x000fca00010e0605 */
        /* <DEDUP_REMOVED lines=16> */
[----:B------:R0:W-:Y:S01]  /*92020*/  STL.64 [R1+0x12d8], R10 ;  /* 0x0012d80a01007387 */ /* 0x0001e20000100a00 */
[----:B------:R-:W-:Y:S02]  /*92030*/  F2FP.SATFINITE.E4M3.F32.PACK_AB_MERGE_C R218, R241, R240, RZ ;  /* 0x000000f0f1da723e */ /* 0x000fe400048070ff */
[----:B------:R-:W-:Y:S01]  /*92040*/  F2FP.SATFINITE.E4M3.F32.PACK_AB_MERGE_C R217, R243, R242, RZ ;  /* 0x000000f2f3d9723e */ /* 0x000fe200048070ff */
[----:B------:R-:W2:Y:S01]  /*92050*/  LDL.LU R240, [R1+0x90] ;  /* 0x0000900001f07983 */ /* 0x000ea20000300800 */
[----:B------:R-:W-:-:S03]  /*92060*/  PRMT R156, R156, 0x5410, R155 ;  /* 0x000054109c9c7816 */ /* 0x000fc6000000009b */
[----:B------:R-:W2:Y:S01]  /*92070*/  LDL.LU R241, [R1+0x94] ;  /* 0x0000940001f17983 */ /* 0x000ea20000300800 */
[----:B0-----:R-:W-:-:S03]  /*92080*/  IADD3 R10, P2, R190, R4, RZ ;  /* 0x00000004be0a7210 */ /* 0x001fc60007f5e0ff */
[----:B------:R-:W3:Y:S02]  /*92090*/  LDL.LU R242, [R1+0x98] ;  /* 0x0000980001f27983 */ /* 0x000ee40000300800 */
[----:B------:R-:W-:Y:S01]  /*920a0*/  IMAD.X R11, R152, 0x1, R3, P2 ;  /* 0x00000001980b7824 */ /* 0x000fe200010e0603 */
[----:B------:R-:W-:-:S04]  /*920b0*/  SHF.R.S32.HI R155, RZ, 0x1f, R193 ;  /* 0x0000001fff9b7819 */ /* 0x000fc800000114c1 */
[----:B------:R0:W-:Y:S01]  /*920c0*/  STL.64 [R1+0x12d0], R10 ;  /* 0x0012d00a01007387 */ /* 0x0001e20000100a00 */
[----:B----4-:R-:W-:-:S03]  /*920d0*/  F2FP.SATFINITE.E4M3.F32.PACK_AB_MERGE_C R220, R245, R244, RZ ;  /* 0x000000f4f5dc723e */ /* 0x010fc600048070ff */
[----:B------:R-:W3:Y:S01]  /*920e0*/  LDL.LU R243, [R1+0x9c] ;  /* 0x00009c0001f37983 */ /* 0x000ee20000300800 */
[----:B------:R-:W-:-:S03]  /*920f0*/  F2FP.SATFINITE.E4M3.F32.PACK_AB_MERGE_C R161, R247, R246, RZ ;  /* 0x000000f6f7a1723e */ /* 0x000fc600048070ff */
[----:B------:R-:W4:Y:S01]  /*92100*/  LDL.LU R244, [R1+0x4874] ;  /* 0x0048740001f47983 */ /* 0x000f220000300800 */
[----:B0-----:R-:W-:-:S03]  /*92110*/  IADD3 R10, P2, R193, R2, RZ ;  /* 0x00000002c10a7210 */ /* 0x001fc60007f5e0ff */
[----:B------:R-:W3:Y:S01]  /*92120*/  LDL.LU R245, [R1+0xe34] ;  /* 0x000e340001f57983 */ /* 0x000ee20000300800 */
[----:B------:R-:W-:Y:S01]  /*92130*/  F2FP.SATFINITE.E4M3.F32.PACK_AB_MERGE_C R160, R12, R248, RZ ;  /* 0x000000f80ca0723e */ /* 0x000fe200048070ff */
[----:B------:R-:W-:Y:S02]  /*92140*/  IMAD.X R11, R155, 0x1, R13, P2 ;  /* 0x000000019b0b7824 */ /* 0x000fe400010e060d */
[----:B------:R-:W3:Y:S01]  /*92150*/  LDL.LU R246, [R1+0x463c] ;  /* 0x00463c0001f67983 */ /* 0x000ee20000300800 */
[----:B------:R-:W-:-:S03]  /*92160*/  IADD3 R14, P2, R193, R0, RZ ;  /* 0x00000000c10e7210 */ /* 0x000fc60007f5e0ff */
        /* <DEDUP_REMOVED lines=17> */
[----:B------:R-:W-:Y:S02]  /*92280*/  SHF.R.U32.HI R153, RZ, 0x8, R164 ;  /* 0x00000008ff997819 */ /* 0x000fe400000116a4 */
[----:B------:R-:W-:Y:S02]  /*92290*/  SHF.R.U32.HI R164, RZ, 0x8, R163 ;  /* 0x00000008ffa47819 */ /* 0x000fe400000116a3 */
[----:B------:R-:W-:Y:S01]  /*922a0*/  LOP3.LUT R153, R153, 0xffff, RZ, 0xc0, !PT ;  /* 0x0000ffff99997812 */ /* 0x000fe200078ec0ff */
[----:B------:R-:W0:Y:S01]  /*922b0*/  LDS.128 R16, [R8] ;  /* 0x0000000008107984 */ /* 0x000e220000000c00 */
[----:B------:R-:W-:Y:S02]  /*922c0*/  LOP3.LUT R164, R164, 0xffff, RZ, 0xc0, !PT ;  /* 0x0000ffffa4a47812 */ /* 0x000fe400078ec0ff */
[----:B------:R-:W-:-:S02]  /*922d0*/  SHF.R.U32.HI R154, RZ, 0x8, R169 ;  /* 0x00000008ff9a7819 */ /* 0x000fc400000116a9 */
[----:B------:R-:W-:Y:S02]  /*922e0*/  PRMT R164, R153, 0x3340, R164 ;  /* 0x0000334099a47816 */ /* 0x000fe400000000a4 */
[----:B------:R-:W-:Y:S02]  /*922f0*/  SHF.R.U32.HI R153, RZ, 0x8, R171 ;  /* 0x00000008ff997819 */ /* 0x000fe400000116ab */
[----:B------:R-:W-:Y:S02]  /*92300*/  SHF.R.U32.HI R157, RZ, 0x8, R174 ;  /* 0x00000008ff9d7819 */ /* 0x000fe400000116ae */
[----:B------:R-:W-:Y:S02]  /*92310*/  SHF.R.U32.HI R163, RZ, 0x8, R172 ;  /* 0x00000008ffa37819 */ /* 0x000fe400000116ac */
[----:B------:R-:W-:Y:S02]  /*92320*/  SHF.R.U32.HI R165, RZ, 0x8, R173 ;  /* 0x00000008ffa57819 */ /* 0x000fe400000116ad */
[----:B------:R-:W-:-:S02]  /*92330*/  LOP3.LUT R153, R153, 0xffff, RZ, 0xc0, !PT ;  /* 0x0000ffff99997812 */ /* 0x000fc400078ec0ff */
[----:B------:R-:W-:Y:S02]  /*92340*/  LOP3.LUT R154, R154, 0xffff, RZ, 0xc0, !PT ;  /* 0x0000ffff9a9a7812 */ /* 0x000fe400078ec0ff */
[----:B------:R-:W-:Y:S02]  /*92350*/  LOP3.LUT R157, R157, 0xffff, RZ, 0xc0, !PT ;  /* 0x0000ffff9d9d7812 */ /* 0x000fe400078ec0ff */
[----:B------:R-:W-:Y:S02]  /*92360*/  LOP3.LUT R163, R163, 0xffff, RZ, 0xc0, !PT ;  /* 0x0000ffffa3a37812 */ /* 0x000fe400078ec0ff */
[----:B------:R-:W-:Y:S02]  /*92370*/  LOP3.LUT R165, R165, 0xffff, RZ, 0xc0, !PT ;  /* 0x0000ffffa5a57812 */ /* 0x000fe400078ec0ff */
[--C-:B------:R-:W-:Y:S02]  /*92380*/  PRMT R153, R153, 0x3340, R0.reuse ;  /* 0x0000334099997816 */ /* 0x100fe40000000000 */
[----:B------:R-:W-:-:S02]  /*92390*/  PRMT R154, R154, 0x3340, R0 ;  /* 0x000033409a9a7816 */ /* 0x000fc40000000000 */
[----:B------:R-:W-:Y:S02]  /*923a0*/  PRMT R163, R157, 0x3340, R163 ;  /* 0x000033409da37816 */ /* 0x000fe400000000a3 */
[----:B------:R-:W-:Y:S02]  /*923b0*/  PRMT R157, R165, 0x3340, R0 ;  /* 0x00003340a59d7816 */ /* 0x000fe40000000000 */
[----:B------:R-:W-:Y:S02]  /*923c0*/  PRMT R152, R162, 0x5410, R153 ;  /* 0x00005410a2987816 */ /* 0x000fe40000000099 */
[----:B------:R-:W-:Y:S02]  /*923d0*/  PRMT R153, R164, 0x5410, R154 ;  /* 0x00005410a4997816 */ /* 0x000fe4000000009a */
[----:B------:R-:W-:Y:S02]  /*923e0*/  PRMT R154, R163, 0x5410, R157 ;  /* 0x00005410a39a7816 */ /* 0x000fe4000000009d */
[----:B------:R-:W-:Y:S01]  /*923f0*/  PRMT R152, R152, 0x5210, R175 ;  /* 0x0000521098987816 */ /* 0x000fe200000000af */
[----:B0-----:R-:W-:Y:S01]  /*92400*/  STL.64 [R1+0x800], R16 ;  /* 0x0008001001007387 */ /* 0x001fe20000100a00 */
[----:B------:R-:W-:-:S02]  /*92410*/  PRMT R153, R153, 0x5210, R177 ;  /* 0x0000521099997816 */ /* 0x000fc400000000b1 */
[----:B------:R-:W-:Y:S01]  /*92420*/  PRMT R154, R154, 0x5210, R176 ;  /* 0x000052109a9a7816 */ /* 0x000fe200000000b0 */
[----:B------:R-:W-:Y:S01]  /*92430*/  STL.64 [R1+0x808], R18 ;  /* 0x0008081201007387 */ /* 0x000fe20000100a00 */
[----:B------:R-:W-:Y:S01]  /*92440*/  BAR.SYNC.DEFER_BLOCKING 0x0 ;  /* 0x0000000000007b1d */ /* 0x000fe20000010000 */
[----:B------:R-:W-:Y:S02]  /*92450*/  PRMT R155, R156, 0x5210, R178 ;  /* 0x000052109c9b7816 */ /* 0x000fe400000000b2 */
[----:B------:R-:W-:Y:S02]  /*92460*/  F2FP.SATFINITE.E4M3.F32.PACK_AB_MERGE_C R216, R237, R236, RZ ;  /* 0x000000ecedd8723e */ /* 0x000fe400048070ff */
[----:B------:R-:W-:Y:S01]  /*92470*/  F2FP.SATFINITE.E4M3.F32.PACK_AB_MERGE_C R23, R239, R238, RZ ;  /* 0x000000eeef17723e */ /* 0x000fe200048070ff */
        /* <DEDUP_REMOVED lines=10> */
[----:B--2---:R-:W-:Y:S02]  /*92520*/  F2FP.SATFINITE.E4M3.F32.PACK_AB_MERGE_C R154, R241, R240, RZ ;  /* 0x000000f0f19a723e */ /* 0x004fe400048070ff */
[----:B---3--:R-:W-:Y:S01]  /*92530*/  F2FP.SATFINITE.E4M3.F32.PACK_AB_MERGE_C R153, R243, R242, RZ ;  /* 0x000000f2f399723e */ /* 0x008fe200048070ff */
[----:B------:R-:W2:Y:S01]  /*92540*/  LDL.LU R240, [R1+0xb40] ;  /* 0x000b400001f07983 */ /* 0x000ea20000300800 */
[----:B------:R-:W-:-:S03]  /*92550*/  LOP3.LUT R168, R245, 0xffff, RZ, 0xc0, !PT ;  /* 0x0000fffff5a87812 */ /* 0x000fc600078ec0ff */
        /* <DEDUP_REMOVED lines=13> */
[----:B------:R-:W4:Y:S01]  /*92630*/  LDL.LU R12, [R1+0x8ac] ;  /* 0x0008ac00010c7983 */ /* 0x000f220000300800 */
[----:B------:R-:W-:-:S03]  /*92640*/  LOP3.LUT R164, R10, 0xffff, RZ, 0xc0, !PT ;  /* 0x0000ffff0aa47812 */ /* 0x000fc600078ec0ff */
[----:B------:R-:W2:Y:S01]  /*92650*/  LDL.LU R9, [R1+0x4a0] ;  /* 0x0004a00001097983 */ /* 0x000ea20000300800 */
[----:B------:R-:W-:-:S03]  /*92660*/  LOP3.LUT R171, R11, 0xffff, RZ, 0xc0, !PT ;  /* 0x0000ffff0bab7812 */ /* 0x000fc600078ec0ff */
[----:B------:R-:W2:Y:S04]  /*92670*/  LDL.LU R10, [R1+0x4a4] ;  /* 0x0004a400010a7983 */ /* 0x000ea80000300800 */
[----:B------:R-:W3:Y:S01]  /*92680*/  LDL.LU R11, [R1+0x4a8] ;  /* 0x0004a800010b7983 */ /* 0x000ee20000300800 */
[----:B------:R-:W-:-:S03]  /*92690*/  LOP3.LUT R169, R14, 0xffff, RZ, 0xc0, !PT ;  /* 0x0000ffff0ea97812 */ /* 0x000fc600078ec0ff */
[----:B------:R-:W3:Y:S01]  /*926a0*/  LDL.LU R14, [R1+0x4ac] ;  /* 0x0004ac00010e7983 */ /* 0x000ee20000300800 */
        /* <DEDUP_REMOVED lines=73> */
[----:B----4-:R-:W-:-:S03]  /*92b40*/  F2FP.SATFINITE.E4M3.F32.PACK_AB_MERGE_C R230, R245, R244, RZ ;  /* 0x000000f4f5e6723e */ /* 0x010fc600048070ff */
[----:B------:R-:W2:Y:S01]  /*92b50*/  LDL.LU R241, [R1+0xa4] ;  /* 0x0000a40001f17983 */ /* 0x000ea20000300800 */
[----:B0-----:R-:W-:-:S03]  /*92b60*/  IADD3 R10, P2, R194, R4, RZ ;  /* 0x00000004c20a7210 */ /* 0x001fc60007f5e0ff */
[----:B------:R-:W3:Y:S02]  /*92b70*/  LDL.LU R242, [R1+0xa8] ;  /* 0x0000a80001f27983 */ /* 0x000ee40000300800 */
[----:B------:R-:W-:Y:S01]  /*92b80*/  IMAD.X R11, R152, 0x1, R3, P2 ;  /* 0x00000001980b7824 */ /* 0x000fe200010e0603 */
[----:B------:R-:W-:-:S04]  /*92b90*/  LOP3.LUT R155, R155, 0xffff, RZ, 0xc0, !PT ;  /* 0x0000ffff9b9b7812 */ /* 0x000fc800078ec0ff */
[----:B------:R0:W-:Y:S01]  /*92ba0*/  STL.64 [R1+0x1250], R10 ;  /* 0x0012500a01007387 */ /* 0x0001e20000100a00 */
[----:B------:R-:W-:-:S03]  /*92bb0*/  F2FP.SATFINITE.E4M3.F32.PACK_AB_MERGE_C R161, R247, R246, RZ ;  /* 0x000000f6f7a1723e */ /* 0x000fc600048070ff */
[----:B------:R-:W3:Y:S01]  /*92bc0*/  LDL.LU R243, [R1+0xac] ;  /* 0x0000ac0001f37983 */ /* 0x000ee20000300800 */
[----:B------:R-:W-:-:S03]  /*92bd0*/  F2FP.SATFINITE.E4M3.F32.PACK_AB_MERGE_C R160, R12, R248, RZ ;  /* 0x000000f80ca0723e */ /* 0x000fc600048070ff */
[----:B------:R-:W4:Y:S01]  /*92be0*/  LDL.LU R244, [R1+0x489c] ;  /* 0x00489c0001f47983 */ /* 0x000f220000300800 */
[----:B------:R-:W-:-:S03]  /*92bf0*/  PRMT R155, R155, 0x3340, R0 ;  /* 0x000033409b9b7816 */ /* 0x000fc60000000000 */
[----:B------:R-:W3:Y:S04]  /*92c00*/  LDL.LU R245, [R1+0xe3c] ;  /* 0x000e3c0001f57983 */ /* 0x000ee80000300800 */
[----:B------:R-:W3:Y:S04]  /*92c10*/  LDL.LU R246, [R1+0x4644] ;  /* 0x0046440001f67983 */ /* 0x000ee80000300800 */
[----:B------:R-:W3:Y:S01]  /*92c20*/  LDL.LU R247, [R1+0x48a0] ;  /* 0x0048a00001f77983 */ /* 0x000ee20000300800 */
[----:B------:R-:W-:-:S03]  /*92c30*/  PRMT R157, R157, 0x5410, R155 ;  /* 0x000054109d9d7816 */ /* 0x000fc6000000009b */
[----:B------:R-:W3:Y:S01]  /*92c40*/  LDL.LU R248, [R1+0xe38] ;  /* 0x000e380001f87983 */ /* 0x000ee20000300800 */
[----:B------:R-:W-:-:S03]  /*92c50*/  SHF.R.S32.HI R155, RZ, 0x1f, R197 ;  /* 0x0000001fff9b7819 */ /* 0x000fc600000114c5 */
[----:B------:R-:W3:Y:S01]  /*92c60*/  LDL.LU R12, [R1+0x4640] ;  /* 0x00464000010c7983 */ /* 0x000ee20000300800 */
[----:B0-----:R-:W-:-:S03]  /*92c70*/  IADD3 R10, P2, R197, R2, RZ ;  /* 0x00000002c50a7210 */ /* 0x001fc60007f5e0ff */
[----:B------:R-:W3:Y:S02]  /*92c80*/  LDL.LU R9, [R1+0x4810] ;  /* 0x0048100001097983 */ /* 0x000ee40000300800 */
[----:B------:R-:W-:Y:S01]  /*92c90*/  IMAD.X R11, R155, 0x1, R13, P2 ;  /* 0x000000019b0b7824 */ /* 0x000fe200010e060d */
[----:B------:R-:W-:-:S04]  /*92ca0*/  IADD3 R14, P2, R197, R0, RZ ;  /* 0x00000000c50e7210 */ /* 0x000fc80007f5e0ff */
[----:B------:R0:W-:Y:S01]  /*92cb0*/  STL.64 [R1+0x1248], R10 ;  /* 0x0012480a01007387 */ /* 0x0001e20000100a00 */
[----:B------:R-:W-:-:S03]  /*92cc0*/  IMAD.X R15, R155, 0x1, R7, P2 ;  /* 0x000000019b0f7824 */ /* 0x000fc600010e0607 */
        /* <DEDUP_REMOVED lines=13> */
[----:B------:R-:W-:Y:S02]  /*92da0*/  SHF.R.U32.HI R153, RZ, 0x8, R167 ;  /* 0x00000008ff997819 */ /* 0x000fe400000116a7 */
[----:B------:R-:W-:Y:S01]  /*92db0*/  SHF.R.U32.HI R163, RZ, 0x8, R163 ;  /* 0x00000008ffa37819 */ /* 0x000fe200000116a3 */
[----:B------:R-:W0:Y:S01]  /*92dc0*/  LDS.128 R16, [R8] ;  /* 0x0000000008107984 */ /* 0x000e220000000c00 */
[----:B------:R-:W-:-:S02]  /*92dd0*/  SHF.R.U32.HI R156, RZ, 0x8, R173 ;  /* 0x00000008ff9c7819 */ /* 0x000fc400000116ad */
[----:B------:R-:W-:Y:S02]  /*92de0*/  LOP3.LUT R154, R154, 0xffff, RZ, 0xc0, !PT ;  /* 0x0000ffff9a9a7812 */ /* 0x000fe400078ec0ff */
[----:B------:R-:W-:Y:S02]  /*92df0*/  LOP3.LUT R162, R162, 0xffff, RZ, 0xc0, !PT ;  /* 0x0000ffffa2a27812 */ /* 0x000fe400078ec0ff */
[----:B------:R-:W-:Y:S02]  /*92e00*/  LOP3.LUT R153, R153, 0xffff, RZ, 0xc0, !PT ;  /* 0x0000ffff99997812 */ /* 0x000fe400078ec0ff */
[----:B------:R-:W-:Y:S02]  /*92e10*/  LOP3.LUT R163, R163, 0xffff, RZ, 0xc0, !PT ;  /* 0x0000ffffa3a37812 */ /* 0x000fe400078ec0ff */
[----:B------:R-:W-:Y:S02]  /*92e20*/  LOP3.LUT R156, R156, 0xffff, RZ, 0xc0, !PT ;  /* 0x0000ffff9c9c7812 */ /* 0x000fe400078ec0ff */
[----:B------:R-:W-:-:S02]  /*92e30*/  PRMT R162, R154, 0x3340, R162 ;  /* 0x000033409aa27816 */ /* 0x000fc400000000a2 */
[----:B------:R-:W-:Y:S02]  /*92e40*/  PRMT R163, R153, 0x3340, R163 ;  /* 0x0000334099a37816 */ /* 0x000fe400000000a3 */
[----:B------:R-:W-:Y:S02]  /*92e50*/  PRMT R154, R156, 0x3340, R0 ;  /* 0x000033409c9a7816 */ /* 0x000fe40000000000 */
[----:B------:R-:W-:Y:S02]  /*92e60*/  SHF.R.U32.HI R153, RZ, 0x8, R168 ;  /* 0x00000008ff997819 */ /* 0x000fe400000116a8 */
[----:B------:R-:W-:Y:S02]  /*92e70*/  SHF.R.U32.HI R156, RZ, 0x8, R171 ;  /* 0x00000008ff9c7819 */ /* 0x000fe400000116ab */
[----:B------:R-:W-:Y:S02]  /*92e80*/  SHF.R.U32.HI R164, RZ, 0x8, R169 ;  /* 0x00000008ffa47819 */ /* 0x000fe400000116a9 */
[----:B------:R-:W-:-:S02]  /*92e90*/  SHF.R.U32.HI R165, RZ, 0x8, R170 ;  /* 0x00000008ffa57819 */ /* 0x000fc400000116aa */
[----:B------:R-:W-:Y:S02]  /*92ea0*/  LOP3.LUT R153, R153, 0xffff, RZ, 0xc0, !PT ;  /* 0x0000ffff99997812 */ /* 0x000fe400078ec0ff */
[----:B------:R-:W-:Y:S02]  /*92eb0*/  LOP3.LUT R156, R156, 0xffff, RZ, 0xc0, !PT ;  /* 0x0000ffff9c9c7812 */ /* 0x000fe400078ec0ff */
[----:B------:R-:W-:Y:S02]  /*92ec0*/  LOP3.LUT R164, R164, 0xffff, RZ, 0xc0, !PT ;  /* 0x0000ffffa4a47812 */ /* 0x000fe400078ec0ff */
[----:B------:R-:W-:Y:S02]  /*92ed0*/  LOP3.LUT R165, R165, 0xffff, RZ, 0xc0, !PT ;  /* 0x0000ffffa5a57812 */ /* 0x000fe400078ec0ff */
[----:B------:R-:W-:Y:S02]  /*92ee0*/  PRMT R153, R153, 0x3340, R0 ;  /* 0x0000334099997816 */ /* 0x000fe40000000000 */
[----:B------:R-:W-:-:S02]  /*92ef0*/  PRMT R164, R156, 0x3340, R164 ;  /* 0x000033409ca47816 */ /* 0x000fc400000000a4 */
[----:B------:R-:W-:Y:S02]  /*92f00*/  PRMT R156, R165, 0x3340, R0 ;  /* 0x00003340a59c7816 */ /* 0x000fe40000000000 */
[----:B------:R-:W-:Y:S02]  /*92f10*/  PRMT R152, R163, 0x5410, R153 ;  /* 0x00005410a3987816 */ /* 0x000fe40000000099 */
[----:B------:R-:W-:Y:S02]  /*92f20*/  PRMT R153, R162, 0x5410, R154 ;  /* 0x00005410a2997816 */ /* 0x000fe4000000009a */
[----:B------:R-:W-:Y:S01]  /*92f30*/  PRMT R156, R164, 0x5410, R156 ;  /* 0x00005410a49c7816 */ /* 0x000fe2000000009c */
[----:B0-----:R-:W-:Y:S01]  /*92f40*/  STL.64 [R1+0x480], R16 ;  /* 0x0004801001007387 */ /* 0x001fe20000100a00 */
[----:B------:R-:W-:Y:S02]  /*92f50*/  F2FP.SATFINITE.E4M3.F32.PACK_AB_MERGE_C R219, R235, R234, RZ ;  /* 0x000000eaebdb723e */ /* 0x000fe400048070ff */
[----:B------:R-:W-:Y:S01]  /*92f60*/  PRMT R152, R152, 0x5210, R175 ;  /* 0x0000521098987816 */ /* 0x000fe200000000af */
[----:B------:R-:W-:Y:S01]  /*92f70*/  STL.64 [R1+0x488], R18 ;  /* 0x0004881201007387 */ /* 0x000fe20000100a00 */
[----:B------:R-:W-:Y:S01]  /*92f80*/  BAR.SYNC.DEFER_BLOCKING 0x0 ;  /* 0x0000000000007b1d */ /* 0x000fe20000010000 */
[----:B------:R-:W-:-:S02]  /*92f90*/  PRMT R153, R153, 0x5210, R177 ;  /* 0x0000521099997816 */ /* 0x000fc400000000b1 */
[----:B------:R-:W-:Y:S02]  /*92fa0*/  PRMT R154, R157, 0x5210, R176 ;  /* 0x000052109d9a7816 */ /* 0x000fe400000000b0 */
[----:B------:R-:W-:Y:S02]  /*92fb0*/  PRMT R155, R156, 0x5210, R178 ;  /* 0x000052109c9b7816 */ /* 0x000fe400000000b2 */
[----:B------:R-:W-:Y:S01]  /*92fc0*/  F2FP.SATFINITE.E4M3.F32.PACK_AB_MERGE_C R225, R237, R236, RZ ;  /* 0x000000ecede1723e */ /* 0x000fe200048070ff */
[----:B------:R-:W3:Y:S01]  /*92fd0*/  LDL.LU R234, [R1+0xb58] ;  /* 0x000b580001ea7983 */ /* 0x000ee20000300800 */
[----:B------:R-:W-:-:S03]  /*92fe0*/  F2FP.SATFINITE.E4M3.F32.PACK_AB_MERGE_C R224, R239, R238, RZ ;  /* 0x000000eeefe0723e */ /* 0x000fc600048070ff */
[----:B------:R-:W3:Y:S04]  /*92ff0*/  LDL.LU R235, [R1+0xb5c] ;  /* 0x000b5c0001eb7983 */ /* 0x000ee80000300800 */
[----:B------:R-:W3:Y:S04]  /*93000*/  LDL.LU R236, [R1+0xb60] ;  /* 0x000b600001ec7983 */ /* 0x000ee80000300800 */
[----:B------:R2:W-:Y:S01]  /*93010*/  STSM.16.M88.4 [R222], R152 ;  /* 0x00000098de007844 */ /* 0x0005e20000000200 */
[----:B------:R-:W-:Y:S01]  /*93020*/  BAR.SYNC.DEFER_BLOCKING 0x0 ;  /* 0x0000000000007b1d */ /* 0x000fe20000010000 */
[----:B----4-:R-:W-:-:S05]  /*93030*/  LOP3.LUT R166, R244, 0xffff, RZ, 0xc0, !PT ;  /* 0x0000fffff4a67812 */ /* 0x010fca00078ec0ff */
[----:B------:R-:W0:Y:S01]  /*93040*/  LDS.128 R16, [R8] ;  /* 0x0000000008107984 */ /* 0x000e220000000c00 */
[----:B--2---:R-:W-:Y:S02]  /*93050*/  F2FP.SATFINITE.E4M3.F32.PACK_AB_MERGE_C R154, R241, R240, RZ ;  /* 0x000000f0f19a723e */ /* 0x004fe400048070ff */
[----:B---3--:R-:W-:Y:S02]  /*93060*/  F2FP.SATFINITE.E4M3.F32.PACK_AB_MERGE_C R153, R243, R242, RZ ;  /* 0x000000f2f399723e */ /* 0x008fe400048070ff */
[----:B------:R-:W-:Y:S02]  /*93070*/  LOP3.LUT R168, R245, 0xffff, RZ, 0xc0, !PT ;  /* 0x0000fffff5a87812 */ /* 0x000fe400078ec0ff */
[----:B------:R-:W-:Y:S02]  /*93080*/  LOP3.LUT R163, R246, 0xffff, RZ, 0xc0, !PT ;  /* 0x0000fffff6a37812 */ /* 0x000fe400078ec0ff */
[----:B------:R-:W-:Y:S02]  /*93090*/  LOP3.LUT R170, R247, 0xffff, RZ, 0xc0, !PT ;  /* 0x0000fffff7aa7812 */ /* 0x000fe400078ec0ff */
[----:B------:R-:W-:-:S02]  /*930a0*/  LOP3.LUT R165, R9, 0xffff, RZ, 0xc0, !PT ;  /* 0x0000ffff09a57812 */ /* 0x000fc400078ec0ff */
[----:B------:R-:W2:Y:S04]  /*930b0*/  LDL.LU R9, [R1+0xb64] ;  /* 0x000b640001097983 */ /* 0x000ea80000300800 */
[----:B------:R-:W3:Y:S04]  /*930c0*/  LDL.LU R237, [R1+0xb68] ;  /* 0x000b680001ed7983 */ /* 0x000ee80000300800 */
[----:B------:R-:W3:Y:S04]  /*930d0*/  LDL.LU R238, [R1+0xb6c] ;  /* 0x000b6c0001ee7983 */ /* 0x000ee80000300800 */
[----:B------:R-:W4:Y:S04]  /*930e0*/  LDL.LU R239, [R1+0xb70] ;  /* 0x000b700001ef7983 */ /* 0x000f280000300800 */
[----:B------:R-:W4:Y:S04]  /*930f0*/  LDL.LU R240, [R1+0xb74] ;  /* 0x000b740001f07983 */ /* 0x000f280000300800 */
[----:B------:R-:W3:Y:S04]  /*93100*/  LDL.LU R241, [R1+0xb78] ;  /* 0x000b780001f17983 */ /* 0x000ee80000300800 */
[----:B------:R-:W3:Y:S04]  /*93110*/  LDL.LU R242, [R1+0xb7c] ;  /* 0x000b7c0001f27983 */ /* 0x000ee80000300800 */
[----:B------:R-:W3:Y:S01]  /*93120*/  LDL.LU R243, [R1+0xb80] ;  /* 0x000b800001f37983 */ /* 0x000ee20000300800 */
[----:B------:R-:W-:-:S03]  /*93130*/  LOP3.LUT R174, R248, 0xffff, RZ, 0xc0, !PT ;  /* 0x0000fffff8ae7812 */ /* 0x000fc600078ec0ff */
[----:B------:R-:W3:Y:S01]  /*93140*/  LDL.LU R244, [R1+0xb84] ;  /* 0x000b840001f47983 */ /* 0x000ee20000300800 */
[----:B------:R-:W-:-:S03]  /*93150*/  LOP3.LUT R167, R12, 0xffff, RZ, 0xc0, !PT ;  /* 0x0000ffff0ca77812 */ /* 0x000fc600078ec0ff */
[----:B------:R-:W3:Y:S01]  /*93160*/  LDL.LU R245, [R1+0x8b0] ;  /* 0x0008b00001f57983 */ /* 0x000ee20000300800 */
[----:B------:R-:W-:-:S03]  /*93170*/  LOP3.LUT R164, R10, 0xffff, RZ, 0xc0, !PT ;  /* 0x0000ffff0aa47812 */ /* 0x000fc600078ec0ff */
[----:B------:R-:W3:Y:S04]  /*93180*/  LDL.LU R246, [R1+0x8b4] ;  /* 0x0008b40001f67983 */ /* 0x000ee80000300800 */
[----:B------:R-:W3:Y:S04]  /*93190*/  LDL.LU R247, [R1+0x8b8] ;  /* 0x0008b80001f77983 */ /* 0x000ee80000300800 */
[----:B------:R-:W3:Y:S04]  /*931a0*/  LDL.LU R248, [R1+0x8bc] ;  /* 0x0008bc0001f87983 */ /* 0x000ee80000300800 */
[----:B------:R-:W2:Y:S01]  /*931b0*/  LDL.LU R12, [R1+0x4b0] ;  /* 0x0004b000010c7983 */ /* 0x000ea20000300800 */
[----:B------:R-:W-:-:S03]  /*931c0*/  LOP3.LUT R173, R11, 0xffff, RZ, 0xc0, !PT ;  /* 0x0000ffff0bad7812 */ /* 0x000fc600078ec0ff */
[----:B------:R-:W2:Y:S01]  /*931d0*/  LDL.LU R10, [R1+0x4b4] ;  /* 0x0004b400010a7983 */ /* 0x000ea20000300800 */
        /* <DEDUP_REMOVED lines=61> */
[----:B----4-:R-:W-:-:S03]  /*935b0*/  F2FP.SATFINITE.E4M3.F32.PACK_AB_MERGE_C R158, R14, R11, RZ ;  /* 0x0000000b0e9e723e */ /* 0x010fc600048070ff */
        /* <DEDUP_REMOVED lines=19> */
[----:B------:R-:W-:Y:S02]  /*936f0*/  F2FP.SATFINITE.E4M3.F32.PACK_AB_MERGE_C R236, R240, R239, RZ ;  /* 0x000000eff0ec723e */ /* 0x000fe400048070ff */
[----:B------:R-:W-:Y:S01]  /*93700*/  F2FP.SATFINITE.E4M3.F32.PACK_AB_MERGE_C R231, R235, R234, RZ ;  /* 0x000000eaebe7723e */ /* 0x000fe200048070ff */
[----:B------:R-:W2:Y:S01]  /*93710*/  LDL.LU R239, [R1+0xb0] ;  /* 0x0000b00001ef7983 */ /* 0x000ea20000300800 */
[----:B0-----:R-:W-:-:S03]  /*93720*/  IADD3 R10, P2, R200, R4, RZ ;  /* 0x00000004c80a7210 */ /* 0x001fc60007f5e0ff */
[----:B------:R-:W2:Y:S01]  /*93730*/  LDL.LU R240, [R1+0xb4] ;  /* 0x0000b40001f07983 */ /* 0x000ea20000300800 */
[----:B---3--:R-:W-:Y:S01]  /*93740*/  F2FP.SATFINITE.E4M3.F32.PACK_AB_MERGE_C R234, R242, R241, RZ ;  /* 0x000000f1f2ea723e */ /* 0x008fe200048070ff */
        /* <DEDUP_REMOVED lines=48> */
[----:B------:R-:W-:Y:S02]  /*93a50*/  PRMT R153, R153, 0x3340, R0 ;  /* 0x0000334099997816 */ /* 0x000fe40000000000 */
[----:B------:R-:W-:-:S02]  /*93a60*/  PRMT R164, R156, 0x3340, R164 ;  /* 0x000033409ca47816 */ /* 0x000fc400000000a4 */
[--C-:B------:R-:W-:Y:S02]  /*93a70*/  PRMT R154, R154, 0x3340, R0.reuse ;  /* 0x000033409a9a7816 */ /* 0x100fe40000000000 */
        /* <DEDUP_REMOVED lines=11> */
[----:B------:R-:W-:-:S03]  /*93b30*/  F2FP.SATFINITE.E4M3.F32.PACK_AB_MERGE_C R233, R238, R237, RZ ;  /* 0x000000edeee9723e */ /* 0x000fc600048070ff */
        /* <DEDUP_REMOVED lines=83> */
[----:B------:R-:W-:-:S04]  /*94070*/  SHF.R.U32.HI R155, RZ, 0x8, R165 ;  /* 0x00000008ff9b7819 */ /* 0x000fc800000116a5 */
[----:B------:R-:W-:-:S04]  /*94080*/  LOP3.LUT R155, R155, 0xffff, RZ, 0xc0, !PT ;  /* 0x0000ffff9b9b7812 */ /* 0x000fc800078ec0ff */
        /* <DEDUP_REMOVED lines=62> */
[----:B------:R-:W-:Y:S02]  /*94470*/  SHF.R.U32.HI R163, RZ, 0x8, R163 ;  /* 0x00000008ffa37819 */ /* 0x000fe400000116a3 */
[----:B------:R-:W-:Y:S01]  /*94480*/  SHF.R.U32.HI R156, RZ, 0x8, R173 ;  /* 0x00000008ff9c7819 */ /* 0x000fe200000116ad */
[----:B------:R-:W0:Y:S01]  /*94490*/  LDS.128 R16, [R8] ;  /* 0x0000000008107984 */ /* 0x000e220000000c00 */
[----:B------:R-:W-:-:S02]  /*944a0*/  LOP3.LUT R154, R154, 0xffff, RZ, 0xc0, !PT ;  /* 0x0000ffff9a9a7812 */ /* 0x000fc400078ec0ff */
[----:B------:R-:W-:Y:S02]  /*944b0*/  LOP3.LUT R162, R162, 0xffff, RZ, 0xc0, !PT ;  /* 0x0000ffffa2a27812 */ /* 0x000fe400078ec0ff */
[----:B------:R-:W-:Y:S02]  /*944c0*/  LOP3.LUT R153, R153, 0xffff, RZ, 0xc0, !PT ;  /* 0x0000ffff99997812 */ /* 0x000fe400078ec0ff */
[----:B------:R-:W-:Y:S02]  /*944d0*/  LOP3.LUT R163, R163, 0xffff, RZ, 0xc0, !PT ;  /* 0x0000ffffa3a37812 */ /* 0x000fe400078ec0ff */
[----:B------:R-:W-:Y:S02]  /*944e0*/  LOP3.LUT R156, R156, 0xffff, RZ, 0xc0, !PT ;  /* 0x0000ffff9c9c7812 */ /* 0x000fe400078ec0ff */
[----:B------:R-:W-:Y:S02]  /*944f0*/  PRMT R162, R154, 0x3340, R162 ;  /* 0x000033409aa27816 */ /* 0x000fe400000000a2 */
[----:B------:R-:W-:-:S02]  /*94500*/  PRMT R163, R153, 0x3340, R163 ;  /* 0x0000334099a37816 */ /* 0x000fc400000000a3 */
        /* <DEDUP_REMOVED lines=9> */
[----:B------:R-:W-:Y:S02]  /*945a0*/  PRMT R153, R153, 0x3340, R0 ;  /* 0x0000334099997816 */ /* 0x000fe40000000000 */
[----:B------:R-:W-:Y:S02]  /*945b0*/  PRMT R164, R156, 0x3340, R164 ;  /* 0x000033409ca47816 */ /* 0x000fe400000000a4 */
[----:B------:R-:W-:-:S02]  /*945c0*/  PRMT R156, R165, 0x3340, R0 ;  /* 0x00003340a59c7816 */ /* 0x000fc40000000000 */
        /* <DEDUP_REMOVED lines=135> */
[----:B------:R-:W2:Y:S02]  /*94e40*/  LDL.LU R244, [R1+0xe54] ;  /* 0x000e540001f47983 */ /* 0x000ea40000300800 */
[----:B------:R-:W-:Y:S01]  /*94e50*/  IMAD.X R11, R155, 0x1, R13, P2 ;  /* 0x000000019b0b7824 */ /* 0x000fe200010e060d */
[----:B------:R-:W-:Y:S01]  /*94e60*/  IADD3 R14, P2, R209, R0, RZ ;  /* 0x00000000d10e7210 */ /* 0x000fe20007f5e0ff */
[----:B------:R-:W3:Y:S01]  /*94e70*/  LDL.LU R245, [R1+0x466c] ;  /* 0x00466c0001f57983 */ /* 0x000ee20000300800 */
[----:B------:R-:W-:-:S03]  /*94e80*/  F2FP.SATFINITE.E4M3.F32.PACK_AB_MERGE_C R160, R248, R247, RZ ;  /* 0x000000f7f8a0723e */ /* 0x000fc600048070ff */
[----:B------:R-:W3:Y:S01]  /*94e90*/  LDL.LU R246, [R1+0x4908] ;  /* 0x0049080001f67983 */ /* 0x000ee20000300800 */
[----:B------:R-:W-:-:S03]  /*94ea0*/  IMAD.X R15, R155, 0x1, R7, P2 ;  /* 0x000000019b0f7824 */ /* 0x000fc600010e0607 */
[----:B------:R-:W3:Y:S04]  /*94eb0*/  LDL.LU R247, [R1+0xe50] ;  /* 0x000e500001f77983 */ /* 0x000ee80000300800 */
[----:B------:R-:W3:Y:S04]  /*94ec0*/  LDL.LU R248, [R1+0x4668] ;  /* 0x0046680001f87983 */ /* 0x000ee80000300800 */
[----:B------:R0:W-:Y:S04]  /*94ed0*/  STL.64 [R1+0x10c8], R10 ;  /* 0x0010c80a01007387 */ /* 0x0001e80000100a00 */
[----:B0-----:R-:W3:Y:S04]  /*94ee0*/  LDL.LU R11, [R1+0x48e4] ;  /* 0x0048e400010b7983 */ /* 0x001ee80000300800 */
[----:B------:R-:W3:Y:S04]  /*94ef0*/  LDL.LU R12, [R1+0x1060] ;  /* 0x00106000010c7983 */ /* 0x000ee80000300800 */
[----:B------:R-:W3:Y:S04]  /*94f00*/  LDL.LU R10, [R1+0x48d8] ;  /* 0x0048d800010a7983 */ /* 0x000ee80000300800 */
[----:B------:R0:W-:Y:S02]  /*94f10*/  STL.64 [R1+0x10c0], R14 ;  /* 0x0010c00e01007387 */ /* 0x0001e40000100a00 */
[----:B0-----:R-:W-:-:S05]  /*94f20*/  IADD3 R14, P2, R209, R6, RZ ;  /* 0x00000006d10e7210 */ /* 0x001fca0007f5e0ff */
[----:B------:R-:W-:-:S05]  /*94f30*/  IMAD.X R15, R155, 0x1, R5, P2 ;  /* 0x000000019b0f7824 */ /* 0x000fca00010e0605 */
[----:B------:R0:W-:Y:S04]  /*94f40*/  STL.64 [R1+0x10b8], R14 ;  /* 0x0010b80e01007387 */ /* 0x0001e80000100a00 */
[----:B0-----:R-:W3:Y:S01]  /*94f50*/  LDL.LU R14, [R1+0x105c] ;  /* 0x00105c00010e7983 */ /* 0x001ee20000300800 */
[----:B------:R-:W-:-:S05]  /*94f60*/  IADD3 R16, P2, R209, R4, RZ ;  /* 0x00000004d1107210 */ /* 0x000fca0007f5e0ff */
        /* <DEDUP_REMOVED lines=30> */
[----:B------:R-:W-:Y:S02]  /*95150*/  PRMT R156, R164, 0x5410, R156 ;  /* 0x00005410a49c7816 */ /* 0x000fe4000000009c */
[----:B------:R-:W-:Y:S02]  /*95160*/  PRMT R152, R152, 0x5210, R175 ;  /* 0x0000521098987816 */ /* 0x000fe400000000af */
[----:B------:R-:W-:Y:S02]  /*95170*/  PRMT R153, R153, 0x5210, R177 ;  /* 0x0000521099997816 */ /* 0x000fe400000000b1 */
[----:B------:R-:W-:-:S02]  /*95180*/  PRMT R154, R157, 0x5210, R176 ;  /* 0x000052109d9a7816 */ /* 0x000fc400000000b0 */
[----:B------:R-:W-:Y:S01]  /*95190*/  PRMT R155, R156, 0x5210, R178 ;  /* 0x000052109c9b7816 */ /* 0x000fe200000000b2 */
[----:B------:R-:W-:Y:S06]  /*951a0*/  BAR.SYNC.DEFER_BLOCKING 0x0 ;  /* 0x0000000000007b1d */ /* 0x000fec0000010000 */
[----:B0-----:R4:W-:Y:S04]  /*951b0*/  STL.64 [R1+0x420], R16 ;  /* 0x0004201001007387 */ /* 0x0019e80000100a00 */
[----:B------:R2:W-:Y:S04]  /*951c0*/  STL.64 [R1+0x428], R18 ;  /* 0x0004281201007387 */ /* 0x0005e80000100a00 */
[----:B------:R-:W-:Y:S01]  /*951d0*/  STSM.16.M88.4 [R222], R152 ;  /* 0x00000098de007844 */ /* 0x000fe20000000200 */
[----:B------:R-:W-:-:S02]  /*951e0*/  F2FP.SATFINITE.E4M3.F32.PACK_AB_MERGE_C R186, R235, R232, RZ ;  /* 0x000000e8ebba723e */ /* 0x000fc400048070ff */
[----:B------:R-:W-:Y:S02]  /*951f0*/  F2FP.SATFINITE.E4M3.F32.PACK_AB_MERGE_C R183, R238, R237, RZ ;  /* 0x000000edeeb7723e */ /* 0x000fe400048070ff */
[----:B----4-:R-:W-:Y:S02]  /*95200*/  LOP3.LUT R16, R243, 0xffff, RZ, 0xc0, !PT ;  /* 0x0000fffff3107812 */ /* 0x010fe400078ec0ff */
[----:B--2---:R-:W-:-:S03]  /*95210*/  LOP3.LUT R19, R244, 0xffff, RZ, 0xc0, !PT ;  /* 0x0000fffff4137812 */ /* 0x004fc600078ec0ff */
[----:B------:R0:W-:Y:S01]  /*95220*/  STL [R1+0x5194], R16 ;  /* 0x0051941001007387 */ /* 0x0001e20000100800 */
[----:B---3--:R-:W-:-:S03]  /*95230*/  LOP3.LUT R18, R245, 0xffff, RZ, 0xc0, !PT ;  /* 0x0000fffff5127812 */ /* 0x008fc600078ec0ff */
[----:B------:R-:W-:Y:S01]  /*95240*/  STL [R1+0x51ac], R19 ;  /* 0x0051ac1301007387 */ /* 0x000fe20000100800 */
[----:B------:R-:W-:Y:S02]  /*95250*/  LOP3.LUT R15, R246, 0xffff, RZ, 0xc0, !PT ;  /* 0x0000fffff60f7812 */ /* 0x000fe400078ec0ff */
[----:B------:R-:W-:Y:S02]  /*95260*/  PRMT R162, R16, 0x3340, R18 ;  /* 0x0000334010a27816 */ /* 0x000fe40000000012 */
[----:B------:R-:W-:Y:S01]  /*95270*/  LOP3.LUT R17, R247, 0xffff, RZ, 0xc0, !PT ;  /* 0x0000fffff7117812 */ /* 0x000fe200078ec0ff */
[----:B------:R-:W-:Y:S01]  /*95280*/  STL [R1+0x5190], R18 ;  /* 0x0051901201007387 */ /* 0x000fe20000100800 */
[----:B0-----:R-:W-:-:S03]  /*95290*/  LOP3.LUT R16, R248, 0xffff, RZ, 0xc0, !PT ;  /* 0x0000fffff8107812 */ /* 0x001fc600078ec0ff */
[----:B------:R-:W-:Y:S01]  /*952a0*/  STL [R1+0x518c], R15 ;  /* 0x00518c0f01007387 */ /* 0x000fe20000100800 */
[----:B------:R-:W-:-:S03]  /*952b0*/  PRMT R157, R15, 0x3340, R16 ;  /* 0x000033400f9d7816 */ /* 0x000fc60000000010 */
[----:B------:R-:W-:Y:S04]  /*952c0*/  STL [R1+0x51a4], R17 ;  /* 0x0051a41101007387 */ /* 0x000fe80000100800 */
[----:B------:R0:W-:Y:S01]  /*952d0*/  STL [R1+0x5188], R16 ;  /* 0x0051881001007387 */ /* 0x0001e20000100800 */
[----:B------:R-:W-:Y:S02]  /*952e0*/  PRMT R152, R19, 0x3340, R0 ;  /* 0x0000334013987816 */ /* 0x000fe40000000000 */
[----:B------:R-:W-:Y:S02]  /*952f0*/  LOP3.LUT R11, R11, 0xffff, RZ, 0xc0, !PT ;  /* 0x0000ffff0b0b7812 */ /* 0x000fe400078ec0ff */
[----:B0-----:R-:W-:Y:S02]  /*95300*/  LOP3.LUT R16, R161, 0xffff, RZ, 0xc0, !PT ;  /* 0x0000ffffa1107812 */ /* 0x001fe400078ec0ff */
[----:B------:R-:W-:Y:S01]  /*95310*/  LOP3.LUT R15, R12, 0xffff, RZ, 0xc0, !PT ;  /* 0x0000ffff0c0f7812 */ /* 0x000fe200078ec0ff */
[----:B------:R0:W-:Y:S01]  /*95320*/  STL [R1+0x519c], R11 ;  /* 0x00519c0b01007387 */ /* 0x0001e20000100800 */
[----:B------:R-:W-:-:S02]  /*95330*/  LOP3.LUT R12, R160, 0xffff, RZ, 0xc0, !PT ;  /* 0x0000ffffa00c7812 */ /* 0x000fc400078ec0ff */
[----:B------:R-:W-:Y:S02]  /*95340*/  LOP3.LUT R10, R10, 0xffff, RZ, 0xc0, !PT ;  /* 0x0000ffff0a0a7812 */ /* 0x000fe400078ec0ff */
[----:B------:R-:W-:Y:S01]  /*95350*/  PRMT R156, R11, 0x3340, R15 ;  /* 0x000033400b9c7816 */ /* 0x000fe2000000000f */
[----:B------:R-:W-:Y:S01]  /*95360*/  STL [R1+0x51a0], R16 ;  /* 0x0051a01001007387 */ /* 0x000fe20000100800 */
[----:B------:R-:W-:-:S03]  /*95370*/  PRMT R162, R162, 0x5410, R152 ;  /* 0x00005410a2a27816 */ /* 0x000fc60000000098 */
[----:B------:R-:W-:Y:S01]  /*95380*/  STL [R1+0x5198], R15 ;  /* 0x0051980f01007387 */ /* 0x000fe20000100800 */
[----:B------:R-:W-:-:S03]  /*95390*/  PRMT R152, R17, 0x3340, R0 ;  /* 0x0000334011987816 */ /* 0x000fc60000000000 */
[----:B------:R-:W-:Y:S01]  /*953a0*/  STL [R1+0x51b0], R10 ;  /* 0x0051b00a01007387 */ /* 0x000fe20000100800 */
[----:B------:R-:W-:-:S03]  /*953b0*/  F2FP.SATFINITE.E4M3.F32.PACK_AB_MERGE_C R153, R242, R241, RZ ;  /* 0x000000f1f299723e */ /* 0x000fc600048070ff */
[----:B------:R1:W-:Y:S01]  /*953c0*/  STL [R1+0x51b4], R12 ;  /* 0x0051b40c01007387 */ /* 0x0003e20000100800 */
[----:B------:R-:W-:Y:S02]  /*953d0*/  PRMT R157, R157, 0x5410, R152 ;  /* 0x000054109d9d7816 */ /* 0x000fe40000000098 */
[----:B------:R-:W-:Y:S01]  /*953e0*/  PRMT R152, R16, 0x3340, R0 ;  /* 0x0000334010987816 */ /* 0x000fe20000000000 */
[----:B------:R-:W-:Y:S01]  /*953f0*/  BAR.SYNC.DEFER_BLOCKING 0x0 ;  /* 0x0000000000007b1d */ /* 0x000fe20000010000 */
[----:B------:R-:W-:Y:S02]  /*95400*/  F2FP.SATFINITE.E4M3.F32.PACK_AB_MERGE_C R154, R240, R239, RZ ;  /* 0x000000eff09a723e */ /* 0x000fe400048070ff */
[----:B------:R-:W-:Y:S02]  /*95410*/  PRMT R156, R156, 0x5410, R152 ;  /* 0x000054109c9c7816 */ /* 0x000fe40000000098 */
[----:B0-----:R-:W-:-:S05]  /*95420*/  LOP3.LUT R11, R14, 0xffff, RZ, 0xc0, !PT ;  /* 0x0000ffff0e0b7812 */ /* 0x001fca00078ec0ff */
[----:B------:R0:W-:Y:S04]  /*95430*/  STL [R1+0x51a8], R11 ;  /* 0x0051a80b01007387 */ /* 0x0001e80000100800 */
[----:B------:R-:W2:Y:S04]  /*95440*/  LDL.LU R235, [R1+0xbe8] ;  /* 0x000be80001eb7983 */ /* 0x000ea80000300800 */
[----:B------:R-:W2:Y:S04]  /*95450*/  LDL.LU R237, [R1+0xbec] ;  /* 0x000bec0001ed7983 */ /* 0x000ea80000300800 */
[----:B------:R-:W3:Y:S04]  /*95460*/  LDL.LU R242, [R1+0xbf0] ;  /* 0x000bf00001f27983 */ /* 0x000ee80000300800 */
[----:B------:R-:W3:Y:S04]  /*95470*/  LDL.LU R243, [R1+0xbf4] ;  /* 0x000bf40001f37983 */ /* 0x000ee80000300800 */
[----:B------:R-:W4:Y:S01]  /*95480*/  LDS.128 R16, [R8] ;  /* 0x0000000008107984 */ /* 0x000f220000000c00 */
[----:B------:R-:W-:-:S02]  /*95490*/  PRMT R152, R12, 0x3340, R0 ;  /* 0x000033400c987816 */ /* 0x000fc40000000000 */
[----:B------:R-:W-:Y:S01]  /*954a0*/  LOP3.LUT R14, R159, 0xffff, RZ, 0xc0, !PT ;  /* 0x0000ffff9f0e7812 */ /* 0x000fe200078ec0ff */
[----:B------:R-:W2:Y:S01]  /*954b0*/  LDL.LU R244, [R1+0xbf8] ;  /* 0x000bf80001f47983 */ /* 0x000ea20000300800 */
[----:B-1----:R-:W-:-:S03]  /*954c0*/  LOP3.LUT R12, R158, 0xffff, RZ, 0xc0, !PT ;  /* 0x0000ffff9e0c7812 */ /* 0x002fc600078ec0ff */
[----:B------:R-:W2:Y:S01]  /*954d0*/  LDL.LU R245, [R1+0xbfc] ;  /* 0x000bfc0001f57983 */ /* 0x000ea20000300800 */
[----:B------:R-:W-:Y:S02]  /*954e0*/  PRMT R155, R10, 0x3340, R11 ;  /* 0x000033400a9b7816 */ /* 0x000fe4000000000b */
[----:B0-----:R-:W-:Y:S01]  /*954f0*/  LOP3.LUT R11, R154, 0xffff, RZ, 0xc0, !PT ;  /* 0x0000ffff9a0b7812 */ /* 0x001fe200078ec0ff */
[----:B------:R-:W-:Y:S04]  /*95500*/  STL [R1+0x51c4], R14 ;  /* 0x0051c40e01007387 */ /* 0x000fe80000100800 */
[----:B------:R-:W-:Y:S04]  /*95510*/  STL [R1+0x51c0], R12 ;  /* 0x0051c00c01007387 */ /* 0x000fe80000100800 */
[----:B------:R-:W2:Y:S04]  /*95520*/  LDL.LU R238, [R1+0x8e0] ;  /* 0x0008e00001ee7983 */ /* 0x000ea80000300800 */
[----:B------:R-:W-:Y:S04]  /*95530*/  STL [R1+0x51bc], R11 ;  /* 0x0051bc0b01007387 */ /* 0x000fe80000100800 */
[----:B------:R-:W2:Y:S01]  /*95540*/  LDL.LU R239, [R1+0x8e4] ;  /* 0x0008e40001ef7983 */ /* 0x000ea20000300800 */
[----:B------:R-:W-:-:S05]  /*95550*/  LOP3.LUT R10, R153, 0xffff, RZ, 0xc0, !PT ;  /* 0x0000ffff990a7812 */ /* 0x000fca00078ec0ff */
[----:B------:R0:W-:Y:S01]  /*95560*/  STL [R1+0x51b8], R10 ;  /* 0x0051b80a01007387 */ /* 0x0001e20000100800 */
[----:B------:R-:W-:-:S03]  /*95570*/  PRMT R155, R155, 0x5410, R152 ;  /* 0x000054109b9b7816 */ /* 0x000fc60000000098 */
[----:B------:R-:W2:Y:S04]  /*95580*/  LDL.LU R246, [R1+0x8e8] ;  /* 0x0008e80001f67983 */ /* 0x000ea80000300800 */
[----:B------:R-:W2:Y:S01]  /*95590*/  LDL.LU R247, [R1+0x8ec] ;  /* 0x0008ec0001f77983 */ /* 0x000ea20000300800 */
[----:B------:R-:W-:Y:S02]  /*955a0*/  PRMT R152, R162, 0x4210, R14 ;  /* 0x00004210a2987816 */ /* 0x000fe4000000000e */
[----:B------:R-:W-:Y:S01]  /*955b0*/  PRMT R153, R157, 0x4210, R12 ;  /* 0x000042109d997816 */ /* 0x000fe2000000000c */
[----:B------:R-:W2:Y:S01]  /*955c0*/  LDL.LU R240, [R1+0x8f0] ;  /* 0x0008f00001f07983 */ /* 0x000ea20000300800 */
[----:B------:R-:W-:Y:S02]  /*955d0*/  PRMT R154, R156, 0x4210, R11 ;  /* 0x000042109c9a7816 */ /* 0x000fe4000000000b */
[----:B------:R-:W-:Y:S01]  /*955e0*/  PRMT R155, R155, 0x4210, R10 ;  /* 0x000042109b9b7816 */ /* 0x000fe2000000000a */
[----:B------:R-:W-:Y:S01]  /*955f0*/  BAR.SYNC.DEFER_BLOCKING 0x0 ;  /* 0x0000000000007b1d */ /* 0x000fe20000010000 */
[----:B0-----:R-:W-:-:S05]  /*95600*/  IADD3 R10, P2, R210, R2, RZ ;  /* 0x00000002d20a7210 */ /* 0x001fca0007f5e0ff */
[----:B------:R-:W2:Y:S04]  /*95610*/  LDL.LU R241, [R1+0x8f4] ;  /* 0x0008f40001f17983 */ /* 0x000ea80000300800 */
[----:B----4-:R-:W-:Y:S04]  /*95620*/  STL.64 [R1+0x410], R16 ;  /* 0x0004101001007387 */ /* 0x010fe80000100a00 */
[----:B------:R-:W-:Y:S04]  /*95630*/  STL.64 [R1+0x418], R18 ;  /* 0x0004181201007387 */ /* 0x000fe80000100a00 */
[----:B------:R-:W4:Y:S04]  /*95640*/  LDL.LU R248, [R1+0x8f8] ;  /* 0x0008f80001f87983 */ /* 0x000f280000300800 */
[----:B------:R0:W-:Y:S04]  /*95650*/  STSM.16.M88.4 [R222], R152 ;  /* 0x00000098de007844 */ /* 0x0001e80000000200 */
[----:B------:R-:W4:Y:S01]  /*95660*/  LDL.LU R12, [R1+0x8fc] ;  /* 0x0008fc00010c7983 */ /* 0x000f220000300800 */
[----:B0-----:R-:W-:-:S03]  /*95670*/  SHF.R.S32.HI R152, RZ, 0x1f, R210 ;  /* 0x0000001fff987819 */ /* 0x001fc600000114d2 */
[----:B------:R-:W-:Y:S02]  /*95680*/  STL [R1+0x53fc], R222 ;  /* 0x0053fcde01007387 */ /* 0x000fe40000100800 */
[----:B------:R-:W-:-:S05]  /*95690*/  IMAD.X R11, R152, 0x1, R13, P2 ;  /* 0x00000001980b7824 */ /* 0x000fca00010e060d */
[----:B------:R0:W-:Y:S04]  /*956a0*/  STL.64 [R1+0x10a8], R10 ;  /* 0x0010a80a01007387 */ /* 0x0001e80000100a00 */
[----:B0-----:R-:W4:Y:S04]  /*956b0*/  LDL.LU R10, [R1+0x900] ;  /* 0x00090000010a7983 */ /* 0x001f280000300800 */
[----:B------:R-:W4:Y:S04]  /*956c0*/  LDL.LU R11, [R1+0x904] ;  /* 0x00090400010b7983 */ /* 0x000f280000300800 */
[----:B------:R-:W4:Y:S04]  /*956d0*/  LDL.LU R14, [R1+0x908] ;  /* 0x00090800010e7983 */ /* 0x000f280000300800 */
[----:B------:R-:W4:Y:S01]  /*956e0*/  LDL.LU R8, [R1+0x90c] ;  /* 0x00090c0001087983 */ /* 0x000f220000300800 */
[----:B------:R-:W-:-:S05]  /*956f0*/  IADD3 R16, P2, R210, R0, RZ ;  /* 0x00000000d2107210 */ /* 0x000fca0007f5e0ff */
[----:B------:R-:W-:Y:S01]  /*95700*/  IMAD.X R17, R152, 0x1, R7, P2 ;  /* 0x0000000198117824 */ /* 0x000fe200010e0607 */
[----:B---3--:R-:W-:Y:S02]  /*95710*/  F2FP.SATFINITE.E4M3.F32.PACK_AB_MERGE_C R176, R243, R242, RZ ;  /* 0x000000f2f3b0723e */ /* 0x008fe400048070ff */
[----:B------:R-:W3:Y:S04]  /*95720*/  LDL.LU R242, [R1+0x910] ;  /* 0x0009100001f27983 */ /* 0x000ee80000300800 */
[----:B------:R-:W3:Y:S04]  /*95730*/  LDL.LU R243, [R1+0x914] ;  /* 0x0009140001f37983 */ /* 0x000ee80000300800 */
[----:B------:R0:W-:Y:S01]  /*95740*/  STL.64 [R1+0x10a0], R16 ;  /* 0x0010a01001007387 */ /* 0x0001e20000100a00 */
[----:B--2---:R-:W-:-:S03]  /*95750*/  F2FP.SATFINITE.E4M3.F32.PACK_AB_MERGE_C R177, R245, R244, RZ ;  /* 0x000000f4f5b1723e */ /* 0x004fc600048070ff */
[----:B------:R-:W2:Y:S04]  /*95760*/  LDL.LU R244, [R1+0x918] ;  /* 0x0009180001f47983 */ /* 0x000ea80000300800 */
[----:B------:R-:W2:Y:S01]  /*95770*/  LDL.LU R245, [R1+0x91c] ;  /* 0x00091c0001f57983 */ /* 0x000ea20000300800 */
[----:B0-----:R-:W-:-:S05]  /*95780*/  IADD3 R16, P2, R210, R6, RZ ;  /* 0x00000006d2107210 */ /* 0x001fca0007f5e0ff */
[----:B------:R-:W-:Y:S01]  /*95790*/  IMAD.X R17, R152, 0x1, R5, P2 ;  /* 0x0000000198117824 */ /* 0x000fe200010e0605 */
[----:B------:R-:W-:-:S05]  /*957a0*/  F2FP.SATFINITE.E4M3.F32.PACK_AB_MERGE_C R15, R239, R238, RZ ;  /* 0x000000eeef0f723e */ /* 0x000fca00048070ff */
[----:B------:R0:W-:Y:S04]  /*957b0*/  STL [R1+0x4878], R15 ;  /* 0x0048780f01007387 */ /* 0x0001e80000100800 */
[----:B------:R1:W-:Y:S01]  /*957c0*/  STL.64 [R1+0x1098], R16 ;  /* 0x0010981001007387 */ /* 0x0003e20000100a00 */
[----:B------:R-:W-:-:S03]  /*957d0*/  F2FP.SATFINITE.E4M3.F32.PACK_AB_MERGE_C R179, R237, R235, RZ ;  /* 0x000000ebedb3723e */ /* 0x000fc600048070ff */
[----:B------:R-:W2:Y:S01]  /*957e0*/  LDL.LU R235, [R1+0x920] ;  /* 0x0009200001eb7983 */ /* 0x000ea20000300800 */
[----:B0-----:R-:W-:-:S03]  /*957f0*/  F2FP.SATFINITE.E4M3.F32.PACK_AB_MERGE_C R15, R247, R246, RZ ;  /* 0x000000f6f70f723e */ /* 0x001fc600048070ff */
[----:B------:R-:W2:Y:S01]  /*95800*/  LDL.LU R237, [R1+0x924] ;  /* 0x0009240001ed7983 */ /* 0x000ea20000300800 */
[----:B-1----:R-:W-:-:S05]  /*95810*/  IADD3 R16, P2, R210, R4, RZ ;  /* 0x00000004d2107210 */ /* 0x002fca0007f5e0ff */
[----:B------:R-:W-:-:S05]  /*95820*/  IMAD.X R17, R152, 0x1, R3, P2 ;  /* 0x0000000198117824 */ /* 0x000fca00010e0603 */
[----:B------:R-:W-:Y:S04]  /*95830*/  STL.64 [R1+0x1090], R16 ;  /* 0x0010901001007387 */ /* 0x000fe80000100a00 */
[----:B------:R0:W-:Y:S04]  /*95840*/  STL [R1+0x48a4], R15 ;  /* 0x0048a40f01007387 */ /* 0x0001e80000100800 */
[----:B------:R-:W2:Y:S04]  /*95850*/  LDL.LU R246, [R1+0x928] ;  /* 0x0009280001f67983 */ /* 0x000ea80000300800 */
[----:B------:R-:W2:Y:S01]  /*95860*/  LDL.LU R247, [R1+0x92c] ;  /* 0x00092c0001f77983 */ /* 0x000ea20000300800 */
[----:B0-----:R-:W-:-:S03]  /*95870*/  F2FP.SATFINITE.E4M3.F32.PACK_AB_MERGE_C R15, R241, R240, RZ ;  /* 0x000000f0f10f723e */ /* 0x001fc600048070ff */
[----:B------:R-:W2:Y:S04]  /*95880*/  LDL.LU R240, [R1+0x930] ;  /* 0x0009300001f07983 */ /* 0x000ea80000300800 */
[----:B------:R-:W2:Y:S04]  /*95890*/  LDL.LU R241, [R1+0x934] ;  /* 0x0009340001f17983 */ /* 0x000ea80000300800 */
[----:B------:R4:W-:Y:S01]  /*958a0*/  STL [R1+0x4810], R15 ;  /* 0x0048100f01007387 */ /* 0x0009e20000100800 */
[----:B------:R-:W-:Y:S02]  /*958b0*/  SHF.R.S32.HI R152, RZ, 0x1f, R211 ;  /* 0x0000001fff987819 */ /* 0x000fe400000114d3 */
[----:B------:R-:W-:-:S02]  /*958c0*/  IADD3 R16, P2, R211, R2, RZ ;  /* 0x00000002d3107210 */ /* 0x000fc40007f5e0ff */
[----:B----4-:R-:W-:Y:S02]  /*958d0*/  F2FP.SATFINITE.E4M3.F32.PACK_AB_MERGE_C R15, R12, R248, RZ ;  /* 0x000000f80c0f723e */ /* 0x010fe400048070ff */
[----:B------:R-:W4:Y:S04]  /*958e0*/  LDL.LU R248, [R1+0x938] ;  /* 0x0009380001f87983 */ /* 0x000f280000300800 */
[----:B------:R-:W4:Y:S01]  /*958f0*/  LDL.LU R12, [R1+0x93c] ;  /* 0x00093c00010c7983 */ /* 0x000f220000300800 */
[----:B------:R-:W-:-:S03]  /*95900*/  IMAD.X R17, R152, 0x1, R13, P2 ;  /* 0x0000000198117824 */ /* 0x000fc600010e060d */
[----:B------:R0:W-:Y:S02]  /*95910*/  STL [R1+0x482c], R15 ;  /* 0x00482c0f01007387 */ /* 0x0001e40000100800 */
[----:B0-----:R-:W-:Y:S02]  /*95920*/  F2FP.SATFINITE.E4M3.F32.PACK_AB_MERGE_C R15, R11, R10, RZ ;  /* 0x0000000a0b0f723e */ /* 0x001fe400048070ff */
[----:B------:R-:W4:Y:S04]  /*95930*/  LDL.LU R10, [R1+0x940] ;  /* 0x00094000010a7983 */ /* 0x000f280000300800 */
[----:B------:R-:W4:Y:S01]  /*95940*/  LDL.LU R11, [R1+0x944] ;  /* 0x00094400010b7983 */ /* 0x000f220000300800 */
[----:B------:R-:W-:Y:S02]  /*95950*/  F2FP.SATFINITE.E4M3.F32.PACK_AB_MERGE_C R8, R8, R14, RZ ;  /* 0x0000000e0808723e */ /* 0x000fe400048070ff */
[----:B------:R-:W-:Y:S01]  /*95960*/  IADD3 R14, P2, R211, R0, RZ ;  /* 0x00000000d30e7210 */ /* 0x000fe20007f5e0ff */
[----:B------:R-:W-:Y:S04]  /*95970*/  STL.64 [R1+0x1088], R16 ;  /* 0x0010881001007387 */ /* 0x000fe80000100a00 */
[----:B------:R0:W-:Y:S04]  /*95980*/  STL [R1+0x4804], R15 ;  /* 0x0048040f01007387 */ /* 0x0001e80000100800 */
[----:B------:R-:W-:Y:S01]  /*95990*/  STL [R1+0x4808], R8 ;  /* 0x0048080801007387 */ /* 0x000fe20000100800 */
[----:B0-----:R-:W-:-:S05]  /*959a0*/  IMAD.X R15, R152, 0x1, R7, P2 ;  /* 0x00000001980f7824 */ /* 0x001fca00010e0607 */
[----:B------:R0:W-:Y:S04]  /*959b0*/  STL.64 [R1+0x1080], R14 ;  /* 0x0010800e01007387 */ /* 0x0001e80000100a00 */
[----:B0-----:R-:W4:Y:S04]  /*959c0*/  LDL.LU R14, [R1+0x948] ;  /* 0x00094800010e7983 */ /* 0x001f280000300800 */
[----:B------:R-:W4:Y:S04]  /*959d0*/  LDL.LU R8, [R1+0x94c] ;  /* 0x00094c0001087983 */ /* 0x000f280000300800 */
[----:B------:R-:W4:Y:S04]  /*959e0*/  LDL.LU R238, [R1+0x950] ;  /* 0x0009500001ee7983 */ /* 0x000f280000300800 */
[----:B------:R-:W4:Y:S01]  /*959f0*/  LDL.LU R239, [R1+0x954] ;  /* 0x0009540001ef7983 */ /* 0x000f220000300800 */
[----:B------:R-:W-:-:S05]  /*95a00*/  IADD3 R16, P2, R211, R6, RZ ;  /* 0x00000006d3107210 */ /* 0x000fca0007f5e0ff */
[----:B------:R-:W-:Y:S01]  /*95a10*/  IMAD.X R17, R152, 0x1, R5, P2 ;  /* 0x0000000198117824 */ /* 0x000fe200010e0605 */
[----:B---3--:R-:W-:-:S05]  /*95a20*/  F2FP.SATFINITE.E4M3.F32.PACK_AB_MERGE_C R15, R243, R242, RZ ;  /* 0x000000f2f30f723e */ /* 0x008fca00048070ff */
[----:B------:R2:W-:Y:S04]  /*95a30*/  STL [R1+0x47fc], R15 ;  /* 0x0047fc0f01007387 */ /* 0x0005e80000100800 */
[----:B------:R-:W3:Y:S04]  /*95a40*/  LDL.LU R242, [R1+0x958] ;  /* 0x0009580001f27983 */ /* 0x000ee80000300800 */
[----:B------:R-:W3:Y:S01]  /*95a50*/  LDL.LU R243, [R1+0x95c] ;  /* 0x00095c0001f37983 */ /* 0x000ee20000300800 */
[----:B--2---:R-:W-:-:S05]  /*95a60*/  F2FP.SATFINITE.E4M3.F32.PACK_AB_MERGE_C R15, R245, R244, RZ ;  /* 0x000000f4f50f723e */ /* 0x004fca00048070ff */
[----:B------:R-:W-:Y:S04]  /*95a70*/  STL [R1+0x4800], R15 ;  /* 0x0048000f01007387 */ /* 0x000fe80000100800 */
[----:B------:R-:W2:Y:S04]  /*95a80*/  LDL.LU R244, [R1+0x960] ;  /* 0x0009600001f47983 */ /* 0x000ea80000300800 */
[----:B------:R-:W2:Y:S04]  /*95a90*/  LDL.LU R245, [R1+0x964] ;  /* 0x0009640001f57983 */ /* 0x000ea80000300800 */
[----:B------:R0:W-:Y:S02]  /*95aa0*/  STL.64 [R1+0x1078], R16 ;  /* 0x0010781001007387 */ /* 0x0001e40000100a00 */
[----:B0-----:R-:W-:-:S05]  /*95ab0*/  IADD3 R16, P2, R211, R4, RZ ;  /* 0x00000004d3107210 */ /* 0x001fca0007f5e0ff */
[----:B------:R-:W-:-:S05]  /*95ac0*/  IMAD.X R17, R152, 0x1, R3, P2 ;  /* 0x0000000198117824 */ /* 0x000fca00010e0603 */
[----:B------:R0:W-:Y:S01]  /*95ad0*/  STL.64 [R1+0x1070], R16 ;  /* 0x0010701001007387 */ /* 0x0001e20000100a00 */
[----:B------:R-:W-:Y:S02]  /*95ae0*/  SHF.R.S32.HI R152, RZ, 0x1f, R212 ;  /* 0x0000001fff987819 */ /* 0x000fe400000114d4 */
[----:B0-----:R-:W-:Y:S02]  /*95af0*/  F2FP.SATFINITE.E4M3.F32.PACK_AB_MERGE_C R16, R237, R235, RZ ;  /* 0x000000ebed10723e */ /* 0x001fe400048070ff */
[----:B------:R-:W-:Y:S02]  /*95b00*/  F2FP.SATFINITE.E4M3.F32.PACK_AB_MERGE_C R15, R247, R246, RZ ;  /* 0x000000f6f70f723e */ /* 0x000fe400048070ff */
[----:B------:R-:W2:Y:S04]  /*95b10*/  LDL.LU R246, [R1+0x968] ;  /* 0x0009680001f67983 */ /* 0x000ea80000300800 */
[----:B------:R0:W-:Y:S04]  /*95b20*/  STL [R1+0x47f4], R16 ;  /* 0x0047f41001007387 */ /* 0x0001e80000100800 */
[----:B------:R-:W2:Y:S04]  /*95b30*/  LDL.LU R247, [R1+0x96c] ;  /* 0x00096c0001f77983 */ /* 0x000ea80000300800 */
[----:B------:R1:W-:Y:S01]  /*95b40*/  STL [R1+0x47f8], R15 ;  /* 0x0047f80f01007387 */ /* 0x0003e20000100800 */
[----:B0-----:R-:W-:-:S05]  /*95b50*/  IADD3 R16, P2, R212, R2, RZ ;  /* 0x00000002d4107210 */ /* 0x001fca0007f5e0ff */
[----:B------:R-:W-:Y:S01]  /*95b60*/  IMAD.X R17, R152, 0x1, R13, P2 ;  /* 0x0000000198117824 */ /* 0x000fe200010e060d */
[----:B-1----:R-:W-:Y:S02]  /*95b70*/  F2FP.SATFINITE.E4M3.F32.PACK_AB_MERGE_C R15, R241, R240, RZ ;  /* 0x000000f0f10f723e */ /* 0x002fe400048070ff */
[----:B----4-:R-:W-:-:S03]  /*95b80*/  F2FP.SATFINITE.E4M3.F32.PACK_AB_MERGE_C R12, R12, R248, RZ ;  /* 0x000000f80c0c723e */ /* 0x010fc600048070ff */
[----:B------:R0:W-:Y:S04]  /*95b90*/  STL [R1+0x47ec], R15 ;  /* 0x0047ec0f01007387 */ /* 0x0001e80000100800 */
[----:B------:R-:W4:Y:S04]  /*95ba0*/  LDL.LU R240, [R1+0x970] ;  /* 0x0009700001f07983 */ /* 0x000f280000300800 */
[----:B------:R-:W4:Y:S04]  /*95bb0*/  LDL.LU R241, [R1+0x974] ;  /* 0x0009740001f17983 */ /* 0x000f280000300800 */
[----:B------:R-:W-:Y:S04]  /*95bc0*/  STL.64 [R1+0x1068], R16 ;  /* 0x0010681001007387 */ /* 0x000fe80000100a00 */
[----:B------:R1:W-:Y:S04]  /*95bd0*/  STL [R1+0x47f0], R12 ;  /* 0x0047f00c01007387 */ /* 0x0003e80000100800 */
[----:B------:R-:W4:Y:S01]  /*95be0*/  LDL.LU R248, [R1+0x978] ;  /* 0x0009780001f87983 */ /* 0x000f220000300800 */
[----:B0-----:R-:W-:-:S02]  /*95bf0*/  F2FP.SATFINITE.E4M3.F32.PACK_AB_MERGE_C R15, R11, R10, RZ ;  /* 0x0000000a0b0f723e */ /* 0x001fc400048070ff */
[----:B------:R-:W-:Y:S01]  /*95c00*/  IADD3 R10, P2, R212, R0, RZ ;  /* 0x00000000d40a7210 */ /* 0x000fe20007f5e0ff */
[----:B-1----:R-:W4:Y:S04]  /*95c10*/  LDL.LU R12, [R1+0x97c] ;  /* 0x00097c00010c7983 */ /* 0x002f280000300800 */
[----:B------:R-:W-:Y:S01]  /*95c20*/  IMAD.X R11, R152, 0x1, R7, P2 ;  /* 0x00000001980b7824 */ /* 0x000fe200010e0607 */
[----:B------:R-:W-:Y:S04]  /*95c30*/  STL [R1+0x467c], R15 ;  /* 0x00467c0f01007387 */ /* 0x000fe80000100800 */
[----:B------:R0:W-:Y:S04]  /*95c40*/  STL.64 [R1+0x1060], R10 ;  /* 0x0010600a01007387 */ /* 0x0001e80000100a00 */
[----:B0-----:R-:W4:Y:S04]  /*95c50*/  LDL.LU R10, [R1+0x980] ;  /* 0x00098000010a7983 */ /* 0x001f280000300800 */
[----:B------:R-:W4:Y:S01]  /*95c60*/  LDL.LU R11, [R1+0x984] ;  /* 0x00098400010b7983 */ /* 0x000f220000300800 */
[----:B------:R-:W-:-:S03]  /*95c70*/  F2FP.SATFINITE.E4M3.F32.PACK_AB_MERGE_C R15, R8, R14, RZ ;  /* 0x0000000e080f723e */ /* 0x000fc600048070ff */
[----:B------:R-:W4:Y:S04]  /*95c80*/  LDL.LU R14, [R1+0x988] ;  /* 0x00098800010e7983 */ /* 0x000f280000300800 */
[----:B------:R-:W4:Y:S01]  /*95c90*/  LDL.LU R8, [R1+0x98c] ;  /* 0x00098c0001087983 */ /* 0x000f220000300800 */
[----:B------:R-:W-:-:S03]  /*95ca0*/  IADD3 R16, P2, R212, R6, RZ ;  /* 0x00000006d4107210 */ /* 0x000fc60007f5e0ff */
[----:B------:R0:W-:Y:S02]  /*95cb0*/  STL [R1+0x47e8], R15 ;  /* 0x0047e80f01007387 */ /* 0x0001e40000100800 */
[----:B------:R-:W-:Y:S01]  /*95cc0*/  IMAD.X R17, R152, 0x1, R5, P2 ;  /* 0x0000000198117824 */ /* 0x000fe200010e0605 */
[----:B0-----:R-:W-:-:S05]  /*95cd0*/  F2FP.SATFINITE.E4M3.F32.PACK_AB_MERGE_C R15, R239, R238, RZ ;  /* 0x000000eeef0f723e */ /* 0x001fca00048070ff */
[----:B------:R-:W-:Y:S04]  /*95ce0*/  STL [R1+0x4678], R15 ;  /* 0x0046780f01007387 */ /* 0x000fe80000100800 */
[----:B------:R0:W-:Y:S02]  /*95cf0*/  STL.64 [R1+0x1058], R16 ;  /* 0x0010581001007387 */ /* 0x0001e40000100a00 */
[----:B0-----:R-:W-:-:S05]  /*95d00*/  IADD3 R16, P2, R212, R4, RZ ;  /* 0x00000004d4107210 */ /* 0x001fca0007f5e0ff */
[----:B------:R-:W-:Y:S01]  /*95d10*/  IMAD.X R17, R152, 0x1, R3, P2 ;  /* 0x0000000198117824 */ /* 0x000fe200010e0603 */
[----:B------:R-:W-:-:S04]  /*95d20*/  F2FP.SATFINITE.E4M3.F32.PACK_AB_MERGE_C R187, R229, R226, RZ ;  /* 0x000000e2e5bb723e */ /* 0x000fc800048070ff */
[----:B------:R3:W-:Y:S04]  /*95d30*/  STL.64 [R1+0x1050], R16 ;  /* 0x0010501001007387 */ /* 0x0007e80000100a00 */
[----:B------:R-:W4:Y:S01]  /*95d40*/  LDL.LU R229, [R1+0x990] ;  /* 0x0009900001e57983 */ /* 0x000f220000300800 */
[----:B------:R-:W-:Y:S02]  /*95d50*/  SHF.R.S32.HI R152, RZ, 0x1f, R213 ;  /* 0x0000001fff987819 */ /* 0x000fe400000114d5 */
[----:B---3--:R-:W-:-:S05]  /*95d60*/  F2FP.SATFINITE.E4M3.F32.PACK_AB_MERGE_C R16, R243, R242, RZ ;  /* 0x000000f2f310723e */ /* 0x008fca00048070ff */
[----:B------:R0:W-:Y:S04]  /*95d70*/  STL [R1+0x4674], R16 ;  /* 0x0046741001007387 */ /* 0x0001e80000100800 */
[----:B------:R-:W3:Y:S01]  /*95d80*/  LDL.LU R232, [R1+0x994] ;  /* 0x0009940001e87983 */ /* 0x000ee20000300800 */
[----:B--2---:R-:W-:-:S05]  /*95d90*/  F2FP.SATFINITE.E4M3.F32.PACK_AB_MERGE_C R15, R245, R244, RZ ;  /* 0x000000f4f50f723e */ /* 0x004fca00048070ff */
[----:B------:R1:W-:Y:S04]  /*95da0*/  STL [R1+0x4664], R15 ;  /* 0x0046640f01007387 */ /* 0x0003e80000100800 */
[----:B------:R-:W2:Y:S04]  /*95db0*/  LDL.LU R235, [R1+0x998] ;  /* 0x0009980001eb7983 */ /* 0x000ea80000300800 */
[----:B------:R-:W2:Y:S04]  /*95dc0*/  LDL.LU R237, [R1+0x99c] ;  /* 0x00099c0001ed7983 */ /* 0x000ea80000300800 */
[----:B------:R-:W2:Y:S04]  /*95dd0*/  LDL.LU R242, [R1+0x9a0] ;  /* 0x0009a00001f27983 */ /* 0x000ea80000300800 */
[----:B------:R-:W2:Y:S01]  /*95de0*/  LDL.LU R243, [R1+0x9a4] ;  /* 0x0009a40001f37983 */ /* 0x000ea20000300800 */
[----:B0-----:R-:W-:-:S03]  /*95df0*/  IADD3 R16, P2, R213, R2, RZ ;  /* 0x00000002d5107210 */ /* 0x001fc60007f5e0ff */
[----:B------:R-:W2:Y:S04]  /*95e00*/  LDL.LU R244, [R1+0x9a8] ;  /* 0x0009a80001f47983 */ /* 0x000ea80000300800 */
[----:B------:R-:W2:Y:S01]  /*95e10*/  LDL.LU R245, [R1+0x9ac] ;  /* 0x0009ac0001f57983 */ /* 0x000ea20000300800 */
[----:B------:R-:W-:Y:S01]  /*95e20*/  IMAD.X R17, R152, 0x1, R13, P2 ;  /* 0x0000000198117824 */ /* 0x000fe200010e060d */
[----:B-1----:R-:W-:-:S05]  /*95e30*/  F2FP.SATFINITE.E4M3.F32.PACK_AB_MERGE_C R15, R247, R246, RZ ;  /* 0x000000f6f70f723e */ /* 0x002fca00048070ff */
[----:B------:R-:W-:Y:S04]  /*95e40*/  STL [R1+0x466c], R15 ;  /* 0x00466c0f01007387 */ /* 0x000fe80000100800 */
[----:B------:R-:W2:Y:S04]  /*95e50*/  LDL.LU R246, [R1+0x9b0] ;  /* 0x0009b00001f67983 */ /* 0x000ea80000300800 */
[----:B------:R-:W2:Y:S04]  /*95e60*/  LDL.LU R247, [R1+0x9b4] ;  /* 0x0009b40001f77983 */ /* 0x000ea80000300800 */
[----:B------:R4:W-:Y:S02]  /*95e70*/  STL.64 [R1+0x1048], R16 ;  /* 0x0010481001007387 */ /* 0x0009e40000100a00 */
[----:B----4-:R-:W-:-:S02]  /*95e80*/  F2FP.SATFINITE.E4M3.F32.PACK_AB_MERGE_C R16, R241, R240, RZ ;  /* 0x000000f0f110723e */ /* 0x010fc400048070ff */
[----:B------:R-:W-:Y:S02]  /*95e90*/  F2FP.SATFINITE.E4M3.F32.PACK_AB_MERGE_C R15, R12, R248, RZ ;  /* 0x000000f80c0f723e */ /* 0x000fe400048070ff */
[----:B------:R-:W4:Y:S04]  /*95ea0*/  LDL.LU R248, [R1+0x9b8] ;  /* 0x0009b80001f87983 */ /* 0x000f280000300800 */
[----:B------:R0:W-:Y:S04]  /*95eb0*/  STL [R1+0x4650], R16 ;  /* 0x0046501001007387 */ /* 0x0001e80000100800 */
[----:B------:R-:W4:Y:S04]  /*95ec0*/  LDL.LU R12, [R1+0x9bc] ;  /* 0x0009bc00010c7983 */ /* 0x000f280000300800 */
[----:B------:R-:W-:Y:S01]  /*95ed0*/  STL [R1+0x465c], R15 ;  /* 0x00465c0f01007387 */ /* 0x000fe20000100800 */
[----:B0-----:R-:W-:-:S03]  /*95ee0*/  IADD3 R16, P2, R213, R0, RZ ;  /* 0x00000000d5107210 */ /* 0x001fc60007f5e0ff */
[----:B------:R-:W4:Y:S04]  /*95ef0*/  LDL.LU R238, [R1+0x9c0] ;  /* 0x0009c00001ee7983 */ /* 0x000f280000300800 */
[----:B------:R-:W4:Y:S01]  /*95f00*/  LDL.LU R239, [R1+0x9c4] ;  /* 0x0009c40001ef7983 */ /* 0x000f220000300800 */
[----:B------:R-:W-:Y:S01]  /*95f10*/  IMAD.X R17, R152, 0x1, R7, P2 ;  /* 0x0000000198117824 */ /* 0x000fe200010e0607 */
[----:B------:R-:W-:-:S04]  /*95f20*/  F2FP.SATFINITE.E4M3.F32.PACK_AB_MERGE_C R10, R11, R10, RZ ;  /* 0x0000000a0b0a723e */ /* 0x000fc800048070ff */
[----:B------:R-:W-:Y:S04]  /*95f30*/  STL.64 [R1+0x1040], R16 ;  /* 0x0010401001007387 */ /* 0x000fe80000100a00 */
[----:B------:R0:W-:Y:S04]  /*95f40*/  STL [R1+0x4ac], R10 ;  /* 0x0004ac0a01007387 */ /* 0x0001e80000100800 */
[----:B------:R-:W4:Y:S04]  /*95f50*/  LDL.LU R240, [R1+0x9c8] ;  /* 0x0009c80001f07983 */ /* 0x000f280000300800 */
[----:B------:R-:W4:Y:S01]  /*95f60*/  LDL.LU R241, [R1+0x9cc] ;  /* 0x0009cc0001f17983 */ /* 0x000f220000300800 */
[----:B------:R-:W-:-:S05]  /*95f70*/  F2FP.SATFINITE.E4M3.F32.PACK_AB_MERGE_C R8, R8, R14, RZ ;  /* 0x0000000e0808723e */ /* 0x000fca00048070ff */
[----:B------:R1:W-:Y:S04]  /*95f80*/  STL [R1+0x4640], R8 ;  /* 0x0046400801007387 */ /* 0x0003e80000100800 */
[----:B0-----:R-:W4:Y:S04]  /*95f90*/  LDL.LU R10, [R1+0x9d0] ;  /* 0x0009d000010a7983 */ /* 0x001f280000300800 */
[----:B------:R-:W4:Y:S04]  /*95fa0*/  LDL.LU R11, [R1+0x9d4] ;  /* 0x0009d400010b7983 */ /* 0x000f280000300800 */
[----:B------:R-:W4:Y:S04]  /*95fb0*/  LDL.LU R14, [R1+0x9d8] ;  /* 0x0009d800010e7983 */ /* 0x000f280000300800 */
[----:B-1----:R-:W4:Y:S01]  /*95fc0*/  LDL.LU R8, [R1+0x9dc] ;  /* 0x0009dc0001087983 */ /* 0x002f220000300800 */
[----:B------:R-:W-:-:S05]  /*95fd0*/  IADD3 R16, P2, R213, R6, RZ ;  /* 0x00000006d5107210 */ /* 0x000fca0007f5e0ff */
[----:B------:R-:W-:-:S05]  /*95fe0*/  IMAD.X R17, R152, 0x1, R5, P2 ;  /* 0x0000000198117824 */ /* 0x000fca00010e0605 */
[----:B------:R0:W-:Y:S02]  /*95ff0*/  STL.64 [R1+0x1038], R16 ;  /* 0x0010381001007387 */ /* 0x0001e40000100a00 */
[----:B0-----:R-:W-:-:S05]  /*96000*/  IADD3 R16, P2, R213, R4, RZ ;  /* 0x00000004d5107210 */ /* 0x001fca0007f5e0ff */
[----:B------:R-:W-:-:S05]  /*96010*/  IMAD.X R17, R152, 0x1, R3, P2 ;  /* 0x0000000198117824 */ /* 0x000fca00010e0603 */
[----:B------:R3:W-:Y:S01]  /*96020*/  STL.64 [R1+0x1030], R16 ;  /* 0x0010301001007387 */ /* 0x0007e20000100a00 */
[----:B------:R-:W-:Y:S02]  /*96030*/  SHF.R.S32.HI R152, RZ, 0x1f, R214 ;  /* 0x0000001fff987819 */ /* 0x000fe400000114d6 */
[----:B---3--:R-:W-:-:S05]  /*96040*/  F2FP.SATFINITE.E4M3.F32.PACK_AB_MERGE_C R17, R232, R229, RZ ;  /* 0x000000e5e811723e */ /* 0x008fca00048070ff */
[----:B------:R-:W-:Y:S01]  /*96050*/  STL [R1+0x4a4], R17 ;  /* 0x0004a41101007387 */ /* 0x000fe20000100800 */
[----:B--2---:R-:W-:-:S05]  /*96060*/  F2FP.SATFINITE.E4M3.F32.PACK_AB_MERGE_C R16, R237, R235, RZ ;  /* 0x000000ebed10723e */ /* 0x004fca00048070ff */
[----:B------:R0:W-:Y:S01]  /*96070*/  STL [R1+0x4a8], R16 ;  /* 0x0004a81001007387 */ /* 0x0001e20000100800 */
[----:B------:R-:W-:Y:S02]  /*96080*/  F2FP.SATFINITE.E4M3.F32.PACK_AB_MERGE_C R15, R243, R242, RZ ;  /* 0x000000f2f30f723e */ /* 0x000fe400048070ff */
[----:B0-----:R-:W-:-:S03]  /*96090*/  IADD3 R16, P2, R214, R2, RZ ;  /* 0x00000002d6107210 */ /* 0x001fc60007f5e0ff */
[----:B------:R-:W-:Y:S02]  /*960a0*/  STL [R1+0xdc], R15 ;  /* 0x0000dc0f01007387 */ /* 0x000fe40000100800 */
[----:B------:R-:W-:-:S05]  /*960b0*/  IMAD.X R17, R152, 0x1, R13, P2 ;  /* 0x0000000198117824 */ /* 0x000fca00010e060d */
[----:B------:R0:W-:Y:S04]  /*960c0*/  STL.64 [R1+0x1028], R16 ;  /* 0x0010281001007387 */ /* 0x0001e80000100a00 */
[----:B------:R-:W2:Y:S01]  /*960d0*/  LDL.LU R242, [R1+0x9e0] ;  /* 0x0009e00001f27983 */ /* 0x000ea20000300800 */
[----:B0-----:R-:W-:-:S05]  /*960e0*/  F2FP.SATFINITE.E4M3.F32.PACK_AB_MERGE_C R16, R245, R244, RZ ;  /* 0x000000f4f510723e */ /* 0x001fca00048070ff */
[----:B------:R0:W-:Y:S04]  /*960f0*/  STL [R1+0x4a0], R16 ;  /* 0x0004a01001007387 */ /* 0x0001e80000100800 */
[----:B------:R-:W2:Y:S01]  /*96100*/  LDL.LU R243, [R1+0x9e4] ;  /* 0x0009e40001f37983 */ /* 0x000ea20000300800 */
[----:B------:R-:W-:Y:S02]  /*96110*/  F2FP.SATFINITE.E4M3.F32.PACK_AB_MERGE_C R15, R247, R246, RZ ;  /* 0x000000f6f70f723e */ /* 0x000fe400048070ff */
[----:B0-----:R-:W-:-:S03]  /*96120*/  IADD3 R16, P2, R214, R0, RZ ;  /* 0x00000000d6107210 */ /* 0x001fc60007f5e0ff */
[----:B------:R-:W-:Y:S02]  /*96130*/  STL [R1+0xcc], R15 ;  /* 0x0000cc0f01007387 */ /* 0x000fe40000100800 */
[----:B------:R-:W-:Y:S02]  /*96140*/  IMAD.X R17, R152, 0x1, R7, P2 ;  /* 0x0000000198117824 */ /* 0x000fe400010e0607 */
[----:B------:R-:W3:Y:S04]  /*96150*/  LDL.LU R244, [R1+0x9e8] ;  /* 0x0009e80001f47983 */ /* 0x000ee80000300800 */
[----:B------:R-:W3:Y:S04]  /*96160*/  LDL.LU R245, [R1+0x9ec] ;  /* 0x0009ec0001f57983 */ /* 0x000ee80000300800 */
[----:B------:R-:W3:Y:S04]  /*96170*/  LDL.LU R246, [R1+0x9f0] ;  /* 0x0009f00001f67983 */ /* 0x000ee80000300800 */
[----:B------:R-:W3:Y:S04]  /*96180*/  LDL.LU R247, [R1+0x9f4] ;  /* 0x0009f40001f77983 */ /* 0x000ee80000300800 */
[----:B------:R0:W-:Y:S02]  /*96190*/  STL.64 [R1+0x1020], R16 ;  /* 0x0010201001007387 */ /* 0x0001e40000100a00 */
[----:B0-----:R-:W-:-:S02]  /*961a0*/  IADD3 R16, P2, R214, R6, RZ ;  /* 0x00000006d6107210 */ /* 0x001fc40007f5e0ff */
[----:B----4-:R-:W-:-:S03]  /*961b0*/  F2FP.SATFINITE.E4M3.F32.PACK_AB_MERGE_C R12, R12, R248, RZ ;  /* 0x000000f80c0c723e */ /* 0x010fc600048070ff */
[----:B------:R-:W-:Y:S02]  /*961c0*/  IMAD.X R17, R152, 0x1, R5, P2 ;  /* 0x0000000198117824 */ /* 0x000fe400010e0605 */
[----:B------:R0:W-:Y:S04]  /*961d0*/  STL [R1+0xd4], R12 ;  /* 0x0000d40c01007387 */ /* 0x0001e80000100800 */
[----:B------:R-:W4:Y:S01]  /*961e0*/  LDL.LU R248, [R1+0x9f8] ;  /* 0x0009f80001f87983 */ /* 0x000f220000300800 */
[----:B------:R-:W-:-:S03]  /*961f0*/  F2FP.SATFINITE.E4M3.F32.PACK_AB_MERGE_C R15, R239, R238, RZ ;  /* 0x000000eeef0f723e */ /* 0x000fc600048070ff */
[----:B0-----:R-:W4:Y:S04]  /*96200*/  LDL.LU R12, [R1+0x9fc] ;  /* 0x0009fc00010c7983 */ /* 0x001f280000300800 */
[----:B------:R-:W-:Y:S04]  /*96210*/  STL [R1+0xc4], R15 ;  /* 0x0000c40f01007387 */ /* 0x000fe80000100800 */
[----:B------:R0:W-:Y:S02]  /*96220*/  STL.64 [R1+0x1018], R16 ;  /* 0x0010181001007387 */ /* 0x0001e40000100a00 */
[----:B0-----:R-:W-:-:S05]  /*96230*/  IADD3 R16, P2, R214, R4, RZ ;  /* 0x00000004d6107210 */ /* 0x001fca0007f5e0ff */
[----:B------:R-:W-:Y:S01]  /*96240*/  IMAD.X R17, R152, 0x1, R3, P2 ;  /* 0x0000000198117824 */ /* 0x000fe200010e0603 */
[----:B------:R-:W-:-:S04]  /*96250*/  SHF.R.S32.HI R152, RZ, 0x1f, R215 ;  /* 0x0000001fff987819 */ /* 0x000fc800000114d7 */
[----:B------:R0:W-:Y:S01]  /*96260*/  STL.64 [R1+0x1010], R16 ;  /* 0x0010101001007387 */ /* 0x0001e20000100a00 */
[----:B------:R-:W-:Y:S02]  /*96270*/  F2FP.SATFINITE.E4M3.F32.PACK_AB_MERGE_C R15, R11, R10, RZ ;  /* 0x0000000a0b0f723e */ /* 0x000fe400048070ff */
[----:B------:R-:W-:Y:S02]  /*96280*/  IADD3 R10, P2, R215, R2, RZ ;  /* 0x00000002d70a7210 */ /* 0x000fe40007f5e0ff */
[----:B------:R-:W-:Y:S02]  /*96290*/  F2FP.SATFINITE.E4M3.F32.PACK_AB_MERGE_C R8, R8, R14, RZ ;  /* 0x0000000e0808723e */ /* 0x000fe400048070ff */
[----:B0-----:R-:W-:Y:S01]  /*962a0*/  F2FP.SATFINITE.E4M3.F32.PACK_AB_MERGE_C R16, R241, R240, RZ ;  /* 0x000000f0f110723e */ /* 0x001fe200048070ff */
[----:B------:R-:W-:Y:S01]  /*962b0*/  STL [R1+0x550c], R15 ;  /* 0x00550c0f01007387 */ /* 0x000fe20000100800 */
[----:B------:R-:W-:-:S03]  /*962c0*/  IMAD.X R11, R152, 0x1, R13, P2 ;  /* 0x00000001980b7824 */ /* 0x000fc600010e060d */
[----:B------:R-:W-:Y:S04]  /*962d0*/  STL [R1+0xc8], R16 ;  /* 0x0000c81001007387 */ /* 0x000fe80000100800 */
[----:B------:R-:W-:Y:S04]  /*962e0*/  STL [R1+0xc0], R8 ;  /* 0x0000c00801007387 */ /* 0x000fe80000100800 */
[----:B------:R-:W4:Y:S04]  /*962f0*/  LDL.LU R229, [R1+0x600] ;  /* 0x0006000001e57983 */ /* 0x000f280000300800 */
[----:B------:R-:W4:Y:S04]  /*96300*/  LDL.LU R232, [R1+0x604] ;  /* 0x0006040001e87983 */ /* 0x000f280000300800 */
[----:B------:R-:W4:Y:S04]  /*96310*/  LDL.LU R235, [R1+0x608] ;  /* 0x0006080001eb7983 */ /* 0x000f280000300800 */
[----:B------:R0:W-:Y:S04]  /*96320*/  STL.64 [R1+0x1008], R10 ;  /* 0x0010080a01007387 */ /* 0x0001e80000100a00 */
[----:B------:R-:W4:Y:S04]  /*96330*/  LDL.LU R237, [R1+0x60c] ;  /* 0x00060c0001ed7983 */ /* 0x000f280000300800 */
[----:B------:R-:W4:Y:S04]  /*96340*/  LDL.LU R238, [R1+0x610] ;  /* 0x0006100001ee7983 */ /* 0x000f280000300800 */
[----:B------:R-:W4:Y:S04]  /*96350*/  LDL.LU R239, [R1+0x614] ;  /* 0x0006140001ef7983 */ /* 0x000f280000300800 */
[----:B0-----:R-:W4:Y:S04]  /*96360*/  LDL.LU R10, [R1+0x618] ;  /* 0x00061800010a7983 */ /* 0x001f280000300800 */
[----:B------:R-:W4:Y:S04]  /*96370*/  LDL.LU R11, [R1+0x61c] ;  /* 0x00061c00010b7983 */ /* 0x000f280000300800 */
[----:B------:R-:W4:Y:S04]  /*96380*/  LDL.LU R14, [R1+0x620] ;  /* 0x00062000010e7983 */ /* 0x000f280000300800 */
[----:B------:R-:W4:Y:S01]  /*96390*/  LDL.LU R8, [R1+0x624] ;  /* 0x0006240001087983 */ /* 0x000f220000300800 */
[----:B--2---:R-:W-:-:S05]  /*963a0*/  F2FP.SATFINITE.E4M3.F32.PACK_AB_MERGE_C R16, R243, R242, RZ ;  /* 0x000000f2f310723e */ /* 0x004fca00048070ff */
[----:B------:R0:W-:Y:S02]  /*963b0*/  STL [R1+0x5518], R16 ;  /* 0x0055181001007387 */ /* 0x0001e40000100800 */
[----:B0-----:R-:W-:Y:S02]  /*963c0*/  IADD3 R16, P2, R215, R0, RZ ;  /* 0x00000000d7107210 */ /* 0x001fe40007f5e0ff */
[----:B---3--:R-:W-:-:S03]  /*963d0*/  F2FP.SATFINITE.E4M3.F32.PACK_AB_MERGE_C R15, R245, R244, RZ ;  /* 0x000000f4f50f723e */ /* 0x008fc600048070ff */
[----:B------:R-:W-:Y:S02]  /*963e0*/  IMAD.X R17, R152, 0x1, R7, P2 ;  /* 0x0000000198117824 */ /* 0x000fe400010e0607 */
[----:B------:R0:W-:Y:S01]  /*963f0*/  STL [R1+0x551c], R15 ;  /* 0x00551c0f01007387 */ /* 0x0001e20000100800 */
[----:B------:R-:W-:Y:S02]  /*96400*/  IADD3 R18, P2, R215, R6, RZ ;  /* 0x00000006d7127210 */ /* 0x000fe40007f5e0ff */
[----:B0-----:R-:W-:-:S05]  /*96410*/  F2FP.SATFINITE.E4M3.F32.PACK_AB_MERGE_C R15, R247, R246, RZ ;  /* 0x000000f6f70f723e */ /* 0x001fca00048070ff */
[----:B------:R-:W-:Y:S04]  /*96420*/  STL [R1+0x5520], R15 ;  /* 0x0055200f01007387 */ /* 0x000fe80000100800 */
[----:B------:R4:W-:Y:S04]  /*96430*/  STL.64 [R1+0x1000], R16 ;  /* 0x0010001001007387 */ /* 0x0009e80000100a00 */
[----:B------:R-:W2:Y:S01]  /*96440*/  LDL.LU R242, [R1+0x628] ;  /* 0x0006280001f27983 */ /* 0x000ea20000300800 */
[----:B------:R-:W-:-:S03]  /*96450*/  IMAD.X R19, R152, 0x1, R5, P2 ;  /* 0x0000000198137824 */ /* 0x000fc600010e0605 */
[----:B------:R-:W2:Y:S04]  /*96460*/  LDL.LU R243, [R1+0x62c] ;  /* 0x00062c0001f37983 */ /* 0x000ea80000300800 */
[----:B------:R-:W3:Y:S04]  /*96470*/  LDL.LU R244, [R1+0x630] ;  /* 0x0006300001f47983 */ /* 0x000ee80000300800 */
[----:B------:R-:W3:Y:S01]  /*96480*/  LDL.LU R245, [R1+0x634] ;  /* 0x0006340001f57983 */ /* 0x000ee20000300800 */
[----:B----4-:R-:W-:-:S05]  /*96490*/  F2FP.SATFINITE.E4M3.F32.PACK_AB_MERGE_C R16, R12, R248, RZ ;  /* 0x000000f80c10723e */ /* 0x010fca00048070ff */
[----:B------:R0:W-:Y:S04]  /*964a0*/  STL [R1+0x5524], R16 ;  /* 0x0055241001007387 */ /* 0x0001e80000100800 */
[----:B------:R-:W4:Y:S01]  /*964b0*/  LDL.LU R240, [R1+0x638] ;  /* 0x0006380001f07983 */ /* 0x000f220000300800 */
[----:B0-----:R-:W-:-:S03]  /*964c0*/  IADD3 R16, P2, R215, R4, RZ ;  /* 0x00000004d7107210 */ /* 0x001fc60007f5e0ff */
[----:B------:R0:W-:Y:S02]  /*964d0*/  STL.64 [R1+0xff8], R18 ;  /* 0x000ff81201007387 */ /* 0x0001e40000100a00 */
[----:B------:R-:W-:Y:S02]  /*964e0*/  IMAD.X R17, R152, 0x1, R3, P2 ;  /* 0x0000000198117824 */ /* 0x000fe400010e0603 */
[----:B------:R-:W4:Y:S04]  /*964f0*/  LDL.LU R241, [R1+0x63c] ;  /* 0x00063c0001f17983 */ /* 0x000f280000300800 */
[----:B------:R-:W4:Y:S01]  /*96500*/  LDL.LU R246, [R1+0x640] ;  /* 0x0006400001f67983 */ /* 0x000f220000300800 */
[----:B------:R-:W-:-:S03]  /*96510*/  SHF.R.S32.HI R152, RZ, 0x1f, R249 ;  /* 0x0000001fff987819 */ /* 0x000fc600000114f9 */
[----:B------:R1:W-:Y:S01]  /*96520*/  STL.64 [R1+0xff0], R16 ;  /* 0x000ff01001007387 */ /* 0x0003e20000100a00 */
[----:B0-----:R-:W-:-:S03]  /*96530*/  IADD3 R18, P2, R249, R2, RZ ;  /* 0x00000002f9127210 */ /* 0x001fc60007f5e0ff */
[----:B------:R-:W4:Y:S04]  /*96540*/  LDL.LU R247, [R1+0x644] ;  /* 0x0006440001f77983 */ /* 0x000f280000300800 */
[----:B------:R-:W4:Y:S04]  /*96550*/  LDL.LU R248, [R1+0x648] ;  /* 0x0006480001f87983 */ /* 0x000f280000300800 */
[----:B------:R-:W4:Y:S01]  /*96560*/  LDL.LU R12, [R1+0x64c] ;  /* 0x00064c00010c7983 */ /* 0x000f220000300800 */
[----:B------:R-:W-:Y:S01]  /*96570*/  IMAD.X R19, R152, 0x1, R13, P2 ;  /* 0x0000000198137824 */ /* 0x000fe200010e060d */
[----:B------:R-:W-:-:S05]  /*96580*/  F2FP.SATFINITE.E4M3.F32.PACK_AB_MERGE_C R15, R232, R229, RZ ;  /* 0x000000e5e80f723e */ /* 0x000fca00048070ff */
[----:B------:R-:W-:Y:S01]  /*96590*/  STL [R1+0x5528], R15 ;  /* 0x0055280f01007387 */ /* 0x000fe20000100800 */
[----:B-1----:R-:W-:-:S05]  /*965a0*/  F2FP.SATFINITE.E4M3.F32.PACK_AB_MERGE_C R17, R237, R235, RZ ;  /* 0x000000ebed11723e */ /* 0x002fca00048070ff */
[----:B------:R0:W-:Y:S01]  /*965b0*/  STL [R1+0x552c], R17 ;  /* 0x00552c1101007387 */ /* 0x0001e20000100800 */
[----:B------:R-:W-:-:S05]  /*965c0*/  F2FP.SATFINITE.E4M3.F32.PACK_AB_MERGE_C R16, R239, R238, RZ ;  /* 0x000000eeef10723e */ /* 0x000fca00048070ff */
[----:B------:R-:W-:Y:S01]  /*965d0*/  STL [R1+0x5530], R16 ;  /* 0x0055301001007387 */ /* 0x000fe20000100800 */
[----:B------:R-:W-:Y:S02]  /*965e0*/  F2FP.SATFINITE.E4M3.F32.PACK_AB_MERGE_C R10, R11, R10, RZ ;  /* 0x0000000a0b0a723e */ /* 0x000fe400048070ff */
[----:B0-----:R-:W-:-:S05]  /*965f0*/  F2FP.SATFINITE.E4M3.F32.PACK_AB_MERGE_C R17, R8, R14, RZ ;  /* 0x0000000e0811723e */ /* 0x001fca00048070ff */
[----:B------:R-:W-:Y:S04]  /*96600*/  STL [R1+0x5534], R17 ;  /* 0x0055341101007387 */ /* 0x000fe80000100800 */
[----:B------:R-:W-:Y:S04]  /*96610*/  STL.64 [R1+0xfe8], R18 ;  /* 0x000fe81201007387 */ /* 0x000fe80000100a00 */
[----:B------:R0:W-:Y:S02]  /*96620*/  STL [R1+0x47e4], R10 ;  /* 0x0047e40a01007387 */ /* 0x0001e40000100800 */
[----:B0-----:R-:W-:-:S05]  /*96630*/  IADD3 R10, P2, R249, R0, RZ ;  /* 0x00000000f90a7210 */ /* 0x001fca0007f5e0ff */
        /* <DEDUP_REMOVED lines=8> */
[----:B------:R-:W-:Y:S02]  /*966c0*/  IADD3 R16, P2, R249, R4, RZ ;  /* 0x00000004f9107210 */ /* 0x000fe40007f5e0ff */
[----:B--2---:R-:W-:Y:S02]  /*966d0*/  F2FP.SATFINITE.E4M3.F32.PACK_AB_MERGE_C R15, R243, R242, RZ ;  /* 0x000000f2f30f723e */ /* 0x004fe400048070ff */
[----:B---3--:R-:W-:-:S03]  /*966e0*/  F2FP.SATFINITE.E4M3.F32.PACK_AB_MERGE_C R17, R245, R244, RZ ;  /* 0x000000f4f511723e */ /* 0x008fc600048070ff */
[----:B------:R-:W-:Y:S04]  /*966f0*/  STL [R1+0x5538], R15 ;  /* 0x0055380f01007387 */ /* 0x000fe80000100800 */
[----:B------:R0:W-:Y:S04]  /*96700*/  STL [R1+0x553c], R17 ;  /* 0x00553c1101007387 */ /* 0x0001e80000100800 */
[----:B------:R-:W-:Y:S04]  /*96710*/  STL [R1+0x5284], R249 ;  /* 0x005284f901007387 */ /* 0x000fe80000100800 */
[----:B------:R-:W-:Y:S01]  /*96720*/  STL.64 [R1+0xfd8], R18 ;  /* 0x000fd81201007387 */ /* 0x000fe20000100a00 */
[----:B0-----:R-:W-:-:S03]  /*96730*/  IMAD.X R17, R152, 0x1, R3, P2 ;  /* 0x0000000198117824 */ /* 0x001fc600010e0603 */
[----:B------:R-:W2:Y:S04]  /*96740*/  LDL.LU R242, [R1+0x660] ;  /* 0x0006600001f27983 */ /* 0x000ea80000300800 */
[----:B------:R-:W2:Y:S04]  /*96750*/  LDL.LU R243, [R1+0x664] ;  /* 0x0006640001f37983 */ /* 0x000ea80000300800 */
[----:B------:R-:W3:Y:S04]  /*96760*/  LDL.LU R244, [R1+0x668] ;  /* 0x0006680001f47983 */ /* 0x000ee80000300800 */
[----:B------:R4:W-:Y:S01]  /*96770*/  STL.64 [R1+0xfd0], R16 ;  /* 0x000fd01001007387 */ /* 0x0009e20000100a00 */
[----:B------:R-:W-:-:S03]  /*96780*/  SHF.R.S32.HI R152, RZ, 0x1f, R250 ;  /* 0x0000001fff987819 */ /* 0x000fc600000114fa */
[----:B------:R-:W3:Y:S01]  /*96790*/  LDL.LU R245, [R1+0x66c] ;  /* 0x00066c0001f57983 */ /* 0x000ee20000300800 */
[----:B----4-:R-:W-:Y:S02]  /*967a0*/  F2FP.SATFINITE.E4M3.F32.PACK_AB_MERGE_C R16, R241, R240, RZ ;  /* 0x000000f0f110723e */ /* 0x010fe400048070ff */
[----:B------:R-:W-:-:S03]  /*967b0*/  F2FP.SATFINITE.E4M3.F32.PACK_AB_MERGE_C R17, R247, R246, RZ ;  /* 0x000000f6f711723e */ /* 0x000fc600048070ff */
[----:B------:R0:W-:Y:S01]  /*967c0*/  STL [R1+0x5540], R16 ;  /* 0x0055401001007387 */ /* 0x0001e20000100800 */
[----:B------:R-:W-:-:S03]  /*967d0*/  F2FP.SATFINITE.E4M3.F32.PACK_AB_MERGE_C R15, R12, R248, RZ ;  /* 0x000000f80c0f723e */ /* 0x000fc600048070ff */
[----:B------:R1:W-:Y:S01]  /*967e0*/  STL [R1+0x5544], R17 ;  /* 0x0055441101007387 */ /* 0x0003e20000100800 */
[----:B0-----:R-:W-:-:S03]  /*967f0*/  IADD3 R16, P2, R250, R2, RZ ;  /* 0x00000002fa107210 */ /* 0x001fc60007f5e0ff */
[----:B------:R-:W-:Y:S02]  /*96800*/  STL [R1+0x5548], R15 ;  /* 0x0055480f01007387 */ /* 0x000fe40000100800 */
[----:B-1----:R-:W-:Y:S02]  /*96810*/  IMAD.X R17, R152, 0x1, R13, P2 ;  /* 0x0000000198117824 */ /* 0x002fe400010e060d */
[----:B------:R-:W4:Y:S04]  /*96820*/  LDL.LU R229, [R1+0x670] ;  /* 0x0006700001e57983 */ /* 0x000f280000300800 */
[----:B------:R-:W4:Y:S04]  /*96830*/  LDL.LU R232, [R1+0x674] ;  /* 0x0006740001e87983 */ /* 0x000f280000300800 */
[----:B------:R-:W4:Y:S04]  /*96840*/  LDL.LU R235, [R1+0x678] ;  /* 0x0006780001eb7983 */ /* 0x000f280000300800 */
[----:B------:R0:W-:Y:S04]  /*96850*/  STL.64 [R1+0xfc8], R16 ;  /* 0x000fc81001007387 */ /* 0x0001e80000100a00 */
[----:B------:R-:W4:Y:S04]  /*96860*/  LDL.LU R237, [R1+0x67c] ;  /* 0x00067c0001ed7983 */ /* 0x000f280000300800 */
[----:B------:R-:W4:Y:S04]  /*96870*/  LDL.LU R238, [R1+0x680] ;  /* 0x0006800001ee7983 */ /* 0x000f280000300800 */
[----:B------:R-:W4:Y:S01]  /*96880*/  LDL.LU R241, [R1+0x684] ;  /* 0x0006840001f17983 */ /* 0x000f220000300800 */
[----:B0-----:R-:W-:-:S02]  /*96890*/  F2FP.SATFINITE.E4M3.F32.PACK_AB_MERGE_C R16, R11, R10, RZ ;  /* 0x0000000a0b10723e */ /* 0x001fc400048070ff */
[----:B------:R-:W-:Y:S02]  /*968a0*/  IADD3 R10, P2, R250, R0, RZ ;  /* 0x00000000fa0a7210 */ /* 0x000fe40007f5e0ff */
[----:B------:R-:W-:Y:S01]  /*968b0*/  F2FP.SATFINITE.E4M3.F32.PACK_AB_MERGE_C R8, R8, R14, RZ ;  /* 0x0000000e0808723e */ /* 0x000fe200048070ff */
[----:B------:R-:W-:Y:S02]  /*968c0*/  STL [R1+0x554c], R16 ;  /* 0x00554c1001007387 */ /* 0x000fe40000100800 */
[----:B------:R-:W-:Y:S02]  /*968d0*/  IMAD.X R11, R152, 0x1, R7, P2 ;  /* 0x00000001980b7824 */ /* 0x000fe400010e0607 */
[----:B------:R-:W-:Y:S04]  /*968e0*/  STL [R1+0x4668], R8 ;  /* 0x0046680801007387 */ /* 0x000fe80000100800 */
[----:B------:R-:W4:Y:S04]  /*968f0*/  LDL.LU R246, [R1+0x688] ;  /* 0x0006880001f67983 */ /* 0x000f280000300800 */
[----:B------:R-:W4:Y:S04]  /*96900*/  LDL.LU R247, [R1+0x68c] ;  /* 0x00068c0001f77983 */ /* 0x000f280000300800 */
[----:B------:R-:W4:Y:S04]  /*96910*/  LDL.LU R12, [R1+0x690] ;  /* 0x00069000010c7983 */ /* 0x000f280000300800 */
[----:B------:R0:W-:Y:S04]  /*96920*/  STL.64 [R1+0xfc0], R10 ;  /* 0x000fc00a01007387 */ /* 0x0001e80000100a00 */
[----:B0-----:R-:W4:Y:S04]  /*96930*/  LDL.LU R11, [R1+0x694] ;  /* 0x00069400010b7983 */ /* 0x001f280000300800 */
[----:B------:R-:W4:Y:S04]  /*96940*/  LDL.LU R248, [R1+0x698] ;  /* 0x0006980001f87983 */ /* 0x000f280000300800 */
[----:B------:R-:W4:Y:S04]  /*96950*/  LDL.LU R10, [R1+0x69c] ;  /* 0x00069c00010a7983 */ /* 0x000f280000300800 */
[----:B------:R-:W4:Y:S04]  /*96960*/  LDL.LU R14, [R1+0x6a0] ;  /* 0x0006a000010e7983 */ /* 0x000f280000300800 */
[----:B------:R-:W4:Y:S01]  /*96970*/  LDL.LU R8, [R1+0x6a4] ;  /* 0x0006a40001087983 */ /* 0x000f220000300800 */
[----:B------:R-:W-:-:S05]  /*96980*/  IADD3 R18, P2, R250, R6, RZ ;  /* 0x00000006fa127210 */ /* 0x000fca0007f5e0ff */
[----:B------:R-:W-:Y:S01]  /*96990*/  IMAD.X R19, R152, 0x1, R5, P2 ;  /* 0x0000000198137824 */ /* 0x000fe200010e0605 */
[----:B------:R-:W-:Y:S02]  /*969a0*/  IADD3 R16, P2, R250, R4, RZ ;  /* 0x00000004fa107210 */ /* 0x000fe40007f5e0ff */
[----:B--2---:R-:W-:-:S05]  /*969b0*/  F2FP.SATFINITE.E4M3.F32.PACK_AB_MERGE_C R15, R243, R242, RZ ;  /* 0x000000f2f30f723e */ /* 0x004fca00048070ff */
[----:B------:R-:W-:Y:S01]  /*969c0*/  STL [R1+0x5550], R15 ;  /* 0x0055500f01007387 */ /* 0x000fe20000100800 */
[----:B---3--:R-:W-:-:S05]  /*969d0*/  F2FP.SATFINITE.E4M3.F32.PACK_AB_MERGE_C R17, R245, R244, RZ ;  /* 0x000000f4f511723e */ /* 0x008fca00048070ff */
        /* <DEDUP_REMOVED lines=8> */
[----:B----4-:R-:W-:-:S03]  /*96a60*/  F2FP.SATFINITE.E4M3.F32.PACK_AB_MERGE_C R15, R232, R229, RZ ;  /* 0x000000e5e80f723e */ /* 0x010fc600048070ff */
[----:B------:R-:W3:Y:S04]  /*96a70*/  LDL.LU R243, [R1+0x6b4] ;  /* 0x0006b40001f37983 */ /* 0x000ee80000300800 */
[----:B------:R-:W4:Y:S01]  /*96a80*/  LDL.LU R244, [R1+0x6b8] ;  /* 0x0006b80001f47983 */ /* 0x000f220000300800 */
[----:B------:R-:W-:-:S03]  /*96a90*/  SHF.R.S32.HI R152, RZ, 0x1f, R251 ;  /* 0x0000001fff987819 */ /* 0x000fc600000114fb */
[----:B------:R-:W4:Y:S01]  /*96aa0*/  LDL.LU R245, [R1+0x6bc] ;  /* 0x0006bc0001f57983 */ /* 0x000f220000300800 */
[----:B0-----:R-:W-:-:S03]  /*96ab0*/  F2FP.SATFINITE.E4M3.F32.PACK_AB_MERGE_C R16, R237, R235, RZ ;  /* 0x000000ebed10723e */ /* 0x001fc600048070ff */
[----:B------:R0:W-:Y:S04]  /*96ac0*/  STL [R1+0x5558], R15 ;  /* 0x0055580f01007387 */ /* 0x0001e80000100800 */
[----:B------:R1:W-:Y:S01]  /*96ad0*/  STL [R1+0x555c], R16 ;  /* 0x00555c1001007387 */ /* 0x0003e20000100800 */
[----:B0-----:R-:W-:Y:S02]  /*96ae0*/  F2FP.SATFINITE.E4M3.F32.PACK_AB_MERGE_C R15, R241, R238, RZ ;  /* 0x000000eef10f723e */ /* 0x001fe400048070ff */
[----:B-1----:R-:W-:-:S03]  /*96af0*/  IADD3 R16, P2, R251, R2, RZ ;  /* 0x00000002fb107210 */ /* 0x002fc60007f5e0ff */
[----:B------:R-:W-:Y:S02]  /*96b00*/  STL [R1+0x5560], R15 ;  /* 0x0055600f01007387 */ /* 0x000fe40000100800 */
[----:B------:R-:W-:Y:S01]  /*96b10*/  IMAD.X R17, R152, 0x1, R13, P2 ;  /* 0x0000000198117824 */ /* 0x000fe200010e060d */
[----:B------:R-:W-:-:S04]  /*96b20*/  IADD3 R18, P2, R251, R0, RZ ;  /* 0x00000000fb127210 */ /* 0x000fc80007f5e0ff */
[----:B------:R0:W-:Y:S01]  /*96b30*/  STL.64 [R1+0xfa8], R16 ;  /* 0x000fa81001007387 */ /* 0x0001e20000100a00 */
[----:B------:R-:W-:Y:S01]  /*96b40*/  IMAD.X R19, R152, 0x1, R7, P2 ;  /* 0x0000000198137824 */ /* 0x000fe200010e0607 */
[----:B0-----:R-:W-:-:S05]  /*96b50*/  F2FP.SATFINITE.E4M3.F32.PACK_AB_MERGE_C R17, R247, R246, RZ ;  /* 0x000000f6f711723e */ /* 0x001fca00048070ff */
[----:B------:R0:W-:Y:S01]  /*96b60*/  STL [R1+0x5564], R17 ;  /* 0x0055641101007387 */ /* 0x0001e20000100800 */
[----:B------:R-:W-:-:S05]  /*96b70*/  F2FP.SATFINITE.E4M3.F32.PACK_AB_MERGE_C R16, R11, R12, RZ ;  /* 0x0000000c0b10723e */ /* 0x000fca00048070ff */
[----:B------:R-:W-:Y:S04]  /*96b80*/  STL [R1+0x5568], R16 ;  /* 0x0055681001007387 */ /* 0x000fe80000100800 */
[----:B------:R-:W4:Y:S04]  /*96b90*/  LDL.LU R246, [R1+0x6c0] ;  /* 0x0006c00001f67983 */ /* 0x000f280000300800 */
[----:B------:R-:W4:Y:S04]  /*96ba0*/  LDL.LU R247, [R1+0x6c4] ;  /* 0x0006c40001f77983 */ /* 0x000f280000300800 */
[----:B------:R-:W4:Y:S04]  /*96bb0*/  LDL.LU R12, [R1+0x6c8] ;  /* 0x0006c800010c7983 */ /* 0x000f280000300800 */
[----:B------:R-:W-:Y:S04]  /*96bc0*/  STL.64 [R1+0xfa0], R18 ;  /* 0x000fa01201007387 */ /* 0x000fe80000100a00 */
[----:B------:R-:W4:Y:S01]  /*96bd0*/  LDL.LU R11, [R1+0x6cc] ;  /* 0x0006cc00010b7983 */ /* 0x000f220000300800 */
[----:B0-----:R-:W-:-:S02]  /*96be0*/  F2FP.SATFINITE.E4M3.F32.PACK_AB_MERGE_C R17, R8, R14, RZ ;  /* 0x0000000e0811723e */ /* 0x001fc400048070ff */
[C---:B------:R-:W-:Y:S02]  /*96bf0*/  IADD3 R14, P2, R251.reuse, R6, RZ ;  /* 0x00000006fb0e7210 */ /* 0x040fe40007f5e0ff */
[----:B------:R-:W-:Y:S01]  /*96c00*/  F2FP.SATFINITE.E4M3.F32.PACK_AB_MERGE_C R10, R10, R248, RZ ;  /* 0x000000f80a0a723e */ /* 0x000fe200048070ff */
[----:B------:R-:W-:Y:S02]  /*96c10*/  STL [R1+0x556c], R17 ;  /* 0x00556c1101007387 */ /* 0x000fe40000100800 */
[----:B------:R-:W-:Y:S02]  /*96c20*/  IMAD.X R15, R152, 0x1, R5, P2 ;  /* 0x00000001980f7824 */ /* 0x000fe400010e0605 */
[----:B------:R0:W-:Y:S04]  /*96c30*/  STL [R1+0x4654], R10 ;  /* 0x0046540a01007387 */ /* 0x0001e80000100800 */
[----:B------:R-:W4:Y:S04]  /*96c40*/  LDL.LU R248, [R1+0x6d0] ;  /* 0x0006d00001f87983 */ /* 0x000f280000300800 */
[----:B0-----:R-:W4:Y:S04]  /*96c50*/  LDL.LU R10, [R1+0x6d4] ;  /* 0x0006d400010a7983 */ /* 0x001f280000300800 */
[----:B------:R0:W-:Y:S04]  /*96c60*/  STL.64 [R1+0xf98], R14 ;  /* 0x000f980e01007387 */ /* 0x0001e80000100a00 */
[----:B0-----:R-:W4:Y:S04]  /*96c70*/  LDL.LU R14, [R1+0x6d8] ;  /* 0x0006d800010e7983 */ /* 0x001f280000300800 */
[----:B------:R-:W4:Y:S01]  /*96c80*/  LDL.LU R8, [R1+0x6dc] ;  /* 0x0006dc0001087983 */ /* 0x000f220000300800 */
[----:B------:R-:W-:-:S03]  /*96c90*/  IADD3 R16, P2, R251, R4, RZ ;  /* 0x00000004fb107210 */ /* 0x000fc60007f5e0ff */
[----:B------:R-:W-:Y:S02]  /*96ca0*/  STL [R1+0x528c], R251 ;  /* 0x00528cfb01007387 */ /* 0x000fe40000100800 */
[----:B------:R-:W-:Y:S02]  /*96cb0*/  IMAD.X R17, R152, 0x1, R3, P2 ;  /* 0x0000000198117824 */ /* 0x000fe400010e0603 */
[----:B------:R-:W4:Y:S01]  /*96cc0*/  LDL.LU R241, [R1] ;  /* 0x0000000001f17983 */ /* 0x000f220000300800 */
[----:B------:R-:W-:Y:S02]  /*96cd0*/  SHF.R.S32.HI R152, RZ, 0x1f, R252 ;  /* 0x0000001fff987819 */ /* 0x000fe400000114fc */
[----:B------:R-:W-:-:S05]  /*96ce0*/  IADD3 R18, P2, R252, R2, RZ ;  /* 0x00000002fc127210 */ /* 0x000fca0007f5e0ff */
[----:B------:R-:W-:Y:S01]  /*96cf0*/  IMAD.X R19, R152, 0x1, R13, P2 ;  /* 0x0000000198137824 */ /* 0x000fe200010e060d */
[----:B--2---:R-:W-:-:S05]  /*96d00*/  F2FP.SATFINITE.E4M3.F32.PACK_AB_MERGE_C R15, R240, R239, RZ ;  /* 0x000000eff00f723e */ /* 0x004fca00048070ff */
[----:B------:R-:W-:Y:S04]  /*96d10*/  STL [R1+0x5570], R15 ;  /* 0x0055700f01007387 */ /* 0x000fe80000100800 */
[----:B------:R3:W-:Y:S02]  /*96d20*/  STL.64 [R1+0xf90], R16 ;  /* 0x000f901001007387 */ /* 0x0007e40000100a00 */
[----:B---3--:R-:W-:Y:S02]  /*96d30*/  F2FP.SATFINITE.E4M3.F32.PACK_AB_MERGE_C R17, R243, R242, RZ ;  /* 0x000000f2f311723e */ /* 0x008fe400048070ff */
[----:B----4-:R-:W-:-:S03]  /*96d40*/  F2FP.SATFINITE.E4M3.F32.PACK_AB_MERGE_C R16, R245, R244, RZ ;  /* 0x000000f4f510723e */ /* 0x010fc600048070ff */
[----:B------:R-:W-:Y:S04]  /*96d50*/  STL [R1+0x5574], R17 ;  /* 0x0055741101007387 */ /* 0x000fe80000100800 */
[----:B------:R0:W-:Y:S04]  /*96d60*/  STL [R1+0x5578], R16 ;  /* 0x0055781001007387 */ /* 0x0001e80000100800 */
[----:B------:R-:W2:Y:S04]  /*96d70*/  LDL.LU R223, [R1+0x6e0] ;  /* 0x0006e00001df7983 */ /* 0x000ea80000300800 */
[----:B------:R-:W2:Y:S04]  /*96d80*/  LDL.LU R232, [R1+0x6e4] ;  /* 0x0006e40001e87983 */ /* 0x000ea80000300800 */
[----:B------:R-:W3:Y:S04]  /*96d90*/  LDL.LU R235, [R1+0x6e8] ;  /* 0x0006e80001eb7983 */ /* 0x000ee80000300800 */
[----:B------:R-:W-:Y:S04]  /*96da0*/  STL.64 [R1+0xf88], R18 ;  /* 0x000f881201007387 */ /* 0x000fe80000100a00 */
[----:B------:R-:W3:Y:S01]  /*96db0*/  LDL.LU R239, [R1+0x6ec] ;  /* 0x0006ec0001ef7983 */ /* 0x000ee20000300800 */
[----:B0-----:R-:W-:-:S03]  /*96dc0*/  IADD3 R16, P2, R252, R0, RZ ;  /* 0x00000000fc107210 */ /* 0x001fc60007f5e0ff */
[----:B------:R-:W4:Y:S04]  /*96dd0*/  LDL.LU R240, [R1+0x6f0] ;  /* 0x0006f00001f07983 */ /* 0x000f280000300800 */
[----:B------:R-:W4:Y:S01]  /*96de0*/  LDL.LU R242, [R1+0x6f4] ;  /* 0x0006f40001f27983 */ /* 0x000f220000300800 */
[----:B------:R-:W-:-:S05]  /*96df0*/  F2FP.SATFINITE.E4M3.F32.PACK_AB_MERGE_C R17, R247, R246, RZ ;  /* 0x000000f6f711723e */ /* 0x000fca00048070ff */
[----:B------:R0:W-:Y:S01]  /*96e00*/  STL [R1+0x557c], R17 ;  /* 0x00557c1101007387 */ /* 0x0001e20000100800 */
[----:B------:R-:W-:Y:S01]  /*96e10*/  F2FP.SATFINITE.E4M3.F32.PACK_AB_MERGE_C R15, R11, R12, RZ ;  /* 0x0000000c0b0f723e */ /* 0x000fe200048070ff */
[----:B0-----:R-:W-:-:S04]  /*96e20*/  IMAD.X R17, R152, 0x1, R7, P2 ;  /* 0x0000000198117824 */ /* 0x001fc800010e0607 */
[----:B------:R-:W-:Y:S04]  /*96e30*/  STL [R1+0x5580], R15 ;  /* 0x0055800f01007387 */ /* 0x000fe80000100800 */
[----:B------:R-:W4:Y:S04]  /*96e40*/  LDL.LU R246, [R1+0x6f8] ;  /* 0x0006f80001f67983 */ /* 0x000f280000300800 */
[----:B------:R-:W4:Y:S04]  /*96e50*/  LDL.LU R247, [R1+0x6fc] ;  /* 0x0006fc0001f77983 */ /* 0x000f280000300800 */
[----:B------:R-:W4:Y:S04]  /*96e60*/  LDL.LU R12, [R1+0x700] ;  /* 0x00070000010c7983 */ /* 0x000f280000300800 */
[----:B------:R0:W-:Y:S04]  /*96e70*/  STL.64 [R1+0xf80], R16 ;  /* 0x000f801001007387 */ /* 0x0001e80000100a00 */
[----:B------:R-:W4:Y:S01]  /*96e80*/  LDL.LU R11, [R1+0x704] ;  /* 0x00070400010b7983 */ /* 0x000f220000300800 */
[----:B0-----:R-:W-:-:S02]  /*96e90*/  F2FP.SATFINITE.E4M3.F32.PACK_AB_MERGE_C R16, R10, R248, RZ ;  /* 0x000000f80a10723e */ /* 0x001fc400048070ff */
[----:B------:R-:W-:Y:S02]  /*96ea0*/  F2FP.SATFINITE.E4M3.F32.PACK_AB_MERGE_C R8, R8, R14, RZ ;  /* 0x0000000e0808723e */ /* 0x000fe400048070ff */
[----:B------:R-:W-:Y:S01]  /*96eb0*/  IADD3 R14, P2, R252, R6, RZ ;  /* 0x00000006fc0e7210 */ /* 0x000fe20007f5e0ff */
[----:B------:R-:W-:Y:S04]  /*96ec0*/  STL [R1+0x5584], R16 ;  /* 0x0055841001007387 */ /* 0x000fe80000100800 */
[----:B------:R-:W-:Y:S01]  /*96ed0*/  IMAD.X R15, R152, 0x1, R5, P2 ;  /* 0x00000001980f7824 */ /* 0x000fe200010e0605 */
[----:B------:R0:W-:Y:S04]  /*96ee0*/  STL [R1+0x4644], R8 ;  /* 0x0046440801007387 */ /* 0x0001e80000100800 */
[----:B------:R-:W4:Y:S04]  /*96ef0*/  LDL.LU R226, [R1+0x708] ;  /* 0x0007080001e27983 */ /* 0x000f280000300800 */
[----:B------:R-:W4:Y:S04]  /*96f00*/  LDL.LU R229, [R1+0x70c] ;  /* 0x00070c0001e57983 */ /* 0x000f280000300800 */
[----:B------:R-:W4:Y:S04]  /*96f10*/  LDL.LU R237, [R1+0x710] ;  /* 0x0007100001ed7983 */ /* 0x000f280000300800 */
[----:B------:R1:W-:Y:S04]  /*96f20*/  STL.64 [R1+0xf78], R14 ;  /* 0x000f780e01007387 */ /* 0x0003e80000100a00 */
[----:B------:R-:W4:Y:S04]  /*96f30*/  LDL.LU R238, [R1+0x714] ;  /* 0x0007140001ee7983 */ /* 0x000f280000300800 */
[----:B0-----:R-:W4:Y:S04]  /*96f40*/  LDL.LU R8, [R1+0x4] ;  /* 0x0000040001087983 */ /* 0x001f280000300800 */
[----:B------:R-:W-:Y:S04]  /*96f50*/  STL [R1+0x5290], R252 ;  /* 0x005290fc01007387 */ /* 0x000fe80000100800 */
[----:B------:R-:W4:Y:S04]  /*96f60*/  LDL.LU R243, [R1+0x718] ;  /* 0x0007180001f37983 */ /* 0x000f280000300800 */
[----:B------:R-:W4:Y:S01]  /*96f70*/  LDL.LU R244, [R1+0x71c] ;  /* 0x00071c0001f47983 */ /* 0x000f220000300800 */
[----:B-1----:R-:W-:-:S03]  /*96f80*/  IADD3 R14, P2, R252, R4, RZ ;  /* 0x00000004fc0e7210 */ /* 0x002fc60007f5e0ff */
[----:B------:R-:W4:Y:S02]  /*96f90*/  LDL.LU R245, [R1+0x720] ;  /* 0x0007200001f57983 */ /* 0x000f240000300800 */
[----:B------:R-:W-:-:S05]  /*96fa0*/  IMAD.X R15, R152, 0x1, R3, P2 ;  /* 0x00000001980f7824 */ /* 0x000fca00010e0603 */
[----:B------:R0:W-:Y:S04]  /*96fb0*/  STL.64 [R1+0xf70], R14 ;  /* 0x000f700e01007387 */ /* 0x0001e80000100a00 */
[----:B------:R-:W4:Y:S04]  /*96fc0*/  LDL.LU R248, [R1+0x724] ;  /* 0x0007240001f87983 */ /* 0x000f280000300800 */
[----:B------:R-:W4:Y:S04]  /*96fd0*/  LDL.LU R10, [R1+0x728] ;  /* 0x00072800010a7983 */ /* 0x000f280000300800 */
[----:B0-----:R-:W4:Y:S01]  /*96fe0*/  LDL.LU R14, [R1+0x72c] ;  /* 0x00072c00010e7983 */ /* 0x001f220000300800 */
[----:B------:R-:W-:-:S02]  /*96ff0*/  SHF.R.S32.HI R152, RZ, 0x1f, R241 ;  /* 0x0000001fff987819 */ /* 0x000fc400000114f1 */
[----:B------:R-:W-:Y:S02]  /*97000*/  IADD3 R16, P2, R241, R2, RZ ;  /* 0x00000002f1107210 */ /* 0x000fe40007f5e0ff */
[----:B--2---:R-:W-:-:S05]  /*97010*/  F2FP.SATFINITE.E4M3.F32.PACK_AB_MERGE_C R15, R232, R223, RZ ;  /* 0x000000dfe80f723e */ /* 0x004fca00048070ff */
[----:B------:R-:W-:Y:S01]  /*97020*/  STL [R1+0x5588], R15 ;  /* 0x0055880f01007387 */ /* 0x000fe20000100800 */
[----:B---3--:R-:W-:-:S05]  /*97030*/  F2FP.SATFINITE.E4M3.F32.PACK_AB_MERGE_C R17, R239, R235, RZ ;  /* 0x000000ebef11723e */ /* 0x008fca00048070ff */
[----:B------:R0:W-:Y:S04]  /*97040*/  STL [R1+0x558c], R17 ;  /* 0x00558c1101007387 */ /* 0x0001e80000100800 */
[----:B------:R-:W2:Y:S04]  /*97050*/  LDL.LU R232, [R1+0x730] ;  /* 0x0007300001e87983 */ /* 0x000ea80000300800 */
[----:B------:R-:W2:Y:S01]  /*97060*/  LDL.LU R235, [R1+0x734] ;  /* 0x0007340001eb7983 */ /* 0x000ea20000300800 */
[----:B0-----:R-:W-:Y:S01]  /*97070*/  IMAD.X R17, R152, 0x1, R13, P2 ;  /* 0x0000000198117824 */ /* 0x001fe200010e060d */
[----:B------:R-:W-:-:S02]  /*97080*/  IADD3 R20, P2, R241, R0, RZ ;  /* 0x00000000f1147210 */ /* 0x000fc40007f5e0ff */
[----:B----4-:R-:W-:Y:S02]  /*97090*/  F2FP.SATFINITE.E4M3.F32.PACK_AB_MERGE_C R15, R242, R240, RZ ;  /* 0x000000f0f20f723e */ /* 0x010fe400048070ff */
[----:B------:R-:W3:Y:S01]  /*970a0*/  LDL.LU R240, [R1+0x738] ;  /* 0x0007380001f07983 */ /* 0x000ee20000300800 */
[----:B------:R-:W-:-:S03]  /*970b0*/  IMAD.X R21, R152, 0x1, R7, P2 ;  /* 0x0000000198157824 */ /* 0x000fc600010e0607 */
[----:B------:R0:W-:Y:S04]  /*970c0*/  STL.64 [R1+0xf68], R16 ;  /* 0x000f681001007387 */ /* 0x0001e80000100a00 */
[----:B------:R-:W3:Y:S01]  /*970d0*/  LDL.LU R242, [R1+0x73c] ;  /* 0x00073c0001f27983 */ /* 0x000ee20000300800 */
[----:B0-----:R-:W-:-:S03]  /*970e0*/  F2FP.SATFINITE.E4M3.F32.PACK_AB_MERGE_C R16, R247, R246, RZ ;  /* 0x000000f6f710723e */ /* 0x001fc600048070ff */
[----:B------:R-:W4:Y:S04]  /*970f0*/  LDL.LU R246, [R1+0x740] ;  /* 0x0007400001f67983 */ /* 0x000f280000300800 */
[----:B------:R-:W4:Y:S01]  /*97100*/  LDL.LU R247, [R1+0x744] ;  /* 0x0007440001f77983 */ /* 0x000f220000300800 */
[----:B------:R-:W-:-:S03]  /*97110*/  F2FP.SATFINITE.E4M3.F32.PACK_AB_MERGE_C R18, R11, R12, RZ ;  /* 0x0000000c0b12723e */ /* 0x000fc600048070ff */
[----:B------:R-:W4:Y:S04]  /*97120*/  LDL.LU R12, [R1+0x748] ;  /* 0x00074800010c7983 */ /* 0x000f280000300800 */
[----:B------:R0:W-:Y:S04]  /*97130*/  STL.64 [R1+0xf60], R20 ;  /* 0x000f601401007387 */ /* 0x0001e80000100a00 */
[----:B------:R-:W4:Y:S04]  /*97140*/  LDL.LU R11, [R1+0x74c] ;  /* 0x00074c00010b7983 */ /* 0x000f280000300800 */
[----:B------:R-:W4:Y:S01]  /*97150*/  LDL.LU R239, [R1+0x8] ;  /* 0x0000080001ef7983 */ /* 0x000f220000300800 */
[----:B0-----:R-:W-:-:S05]  /*97160*/  IADD3 R20, P2, R241, R6, RZ ;  /* 0x00000006f1147210 */ /* 0x001fca0007f5e0ff */
[----:B------:R-:W-:-:S05]  /*97170*/  IMAD.X R21, R152, 0x1, R5, P2 ;  /* 0x0000000198157824 */ /* 0x000fca00010e0605 */
[----:B------:R0:W-:Y:S04]  /*97180*/  STL.64 [R1+0xf58], R20 ;  /* 0x000f581401007387 */ /* 0x0001e80000100a00 */
[----:B------:R-:W4:Y:S01]  /*97190*/  LDL.LU R223, [R1+0x750] ;  /* 0x0007500001df7983 */ /* 0x000f220000300800 */
[----:B0-----:R-:W-:-:S05]  /*971a0*/  IADD3 R20, P2, R241, R4, RZ ;  /* 0x00000004f1147210 */ /* 0x001fca0007f5e0ff */
[----:B------:R-:W-:Y:S01]  /*971b0*/  IMAD.X R21, R152, 0x1, R3, P2 ;  /* 0x0000000198157824 */ /* 0x000fe200010e0603 */
[----:B------:R-:W-:Y:S02]  /*971c0*/  F2FP.SATFINITE.E4M3.F32.PACK_AB_MERGE_C R185, R238, R237, RZ ;  /* 0x000000edeeb9723e */ /* 0x000fe400048070ff */
[----:B------:R-:W4:Y:S04]  /*971d0*/  LDL.LU R237, [R1+0x754] ;  /* 0x0007540001ed7983 */ /* 0x000f280000300800 */
[----:B------:R0:W-:Y:S01]  /*971e0*/  STL.64 [R1+0xf50], R20 ;  /* 0x000f501401007387 */ /* 0x0001e20000100a00 */
[----:B------:R-:W-:-:S05]  /*971f0*/  F2FP.SATFINITE.E4M3.F32.PACK_AB_MERGE_C R19, R244, R243, RZ ;  /* 0x000000f3f413723e */ /* 0x000fca00048070ff */
[----:B------:R-:W-:Y:S04]  /*97200*/  STL [R1+0x463c], R19 ;  /* 0x00463c1301007387 */ /* 0x000fe80000100800 */
[----:B------:R-:W4:Y:S04]  /*97210*/  LDL.LU R238, [R1+0x758] ;  /* 0x0007580001ee7983 */ /* 0x000f280000300800 */
[----:B------:R-:W4:Y:S01]  /*97220*/  LDL.LU R241, [R1+0x75c] ;  /* 0x00075c0001f17983 */ /* 0x000f220000300800 */
[----:B------:R-:W-:Y:S02]  /*97230*/  SHF.R.S32.HI R152, RZ, 0x1f, R8 ;  /* 0x0000001fff987819 */ /* 0x000fe40000011408 */
[----:B0-----:R-:W-:Y:S01]  /*97240*/  IADD3 R20, P2, R8, R2, RZ ;  /* 0x0000000208147210 */ /* 0x001fe20007f5e0ff */
[----:B------:R-:W4:Y:S01]  /*97250*/  LDL.LU R243, [R1+0x760] ;  /* 0x0007600001f37983 */ /* 0x000f220000300800 */
[----:B------:R-:W-:-:S03]  /*97260*/  F2FP.SATFINITE.E4M3.F32.PACK_AB_MERGE_C R178, R248, R245, RZ ;  /* 0x000000f5f8b2723e */ /* 0x000fc600048070ff */
[----:B------:R-:W-:Y:S01]  /*97270*/  IMAD.X R21, R152, 0x1, R13, P2 ;  /* 0x0000000198157824 */ /* 0x000fe200010e060d */
[----:B------:R-:W4:Y:S01]  /*97280*/  LDL.LU R244, [R1+0x764] ;  /* 0x0007640001f47983 */ /* 0x000f220000300800 */
[----:B------:R-:W-:-:S03]  /*97290*/  F2FP.SATFINITE.E4M3.F32.PACK_AB_MERGE_C R184, R14, R10, RZ ;  /* 0x0000000a0eb8723e */ /* 0x000fc600048070ff */
[----:B------:R-:W4:Y:S04]  /*972a0*/  LDL.LU R245, [R1+0x768] ;  /* 0x0007680001f57983 */ /* 0x000f280000300800 */
[----:B------:R-:W4:Y:S04]  /*972b0*/  LDL.LU R248, [R1+0x76c] ;  /* 0x00076c0001f87983 */ /* 0x000f280000300800 */
[----:B------:R-:W4:Y:S04]  /*972c0*/  LDL.LU R10, [R1+0x770] ;  /* 0x00077000010a7983 */ /* 0x000f280000300800 */
[----:B------:R0:W-:Y:S04]  /*972d0*/  STL.64 [R1+0xf48], R20 ;  /* 0x000f481401007387 */ /* 0x0001e80000100a00 */
[----:B------:R-:W4:Y:S01]  /*972e0*/  LDL.LU R14, [R1+0x774] ;  /* 0x00077400010e7983 */ /* 0x000f220000300800 */
[----:B------:R-:W-:-:S03]  /*972f0*/  F2FP.SATFINITE.E4M3.F32.PACK_AB_MERGE_C R17, R229, R226, RZ ;  /* 0x000000e2e511723e */ /* 0x000fc600048070ff */
[----:B------:R-:W4:Y:S01]  /*97300*/  LDL.LU R226, [R1+0x778] ;  /* 0x0007780001e27983 */ /* 0x000f220000300800 */
[----:B0-----:R-:W-:-:S03]  /*97310*/  IADD3 R20, P2, R8, R0, RZ ;  /* 0x0000000008147210 */ /* 0x001fc60007f5e0ff */
[----:B------:R-:W4:Y:S02]  /*97320*/  LDL.LU R229, [R1+0x77c] ;  /* 0x00077c0001e57983 */ /* 0x000f240000300800 */
[----:B------:R-:W-:Y:S01]  /*97330*/  IMAD.X R21, R152, 0x1, R7, P2 ;  /* 0x0000000198157824 */ /* 0x000fe200010e0607 */
[----:B--2---:R-:W-:Y:S02]  /*97340*/  F2FP.SATFINITE.E4M3.F32.PACK_AB_MERGE_C R174, R235, R232, RZ ;  /* 0x000000e8ebae723e */ /* 0x004fe400048070ff */
[----:B------:R-:W2:Y:S04]  /*97350*/  LDL.LU R232, [R1+0x780] ;  /* 0x0007800001e87983 */ /* 0x000ea80000300800 */
[----:B------:R0:W-:Y:S04]  /*97360*/  STL.64 [R1+0xf40], R20 ;  /* 0x000f401401007387 */ /* 0x0001e80000100a00 */
[----:B------:R-:W2:Y:S01]  /*97370*/  LDL.LU R235, [R1+0x784] ;  /* 0x0007840001eb7983 */ /* 0x000ea20000300800 */
[----:B0-----:R-:W-:-:S02]  /*97380*/  IADD3 R20, P2, R8, R6, RZ ;  /* 0x0000000608147210 */ /* 0x001fc40007f5e0ff */
[----:B---3--:R-:W-:Y:S02]  /*97390*/  F2FP.SATFINITE.E4M3.F32.PACK_AB_MERGE_C R175, R242, R240, RZ ;  /* 0x000000f0f2af723e */ /* 0x008fe400048070ff */
[----:B------:R-:W3:Y:S01]  /*973a0*/  LDL.LU R240, [R1+0x788] ;  /* 0x0007880001f07983 */ /* 0x000ee20000300800 */
[----:B------:R-:W-:-:S03]  /*973b0*/  IMAD.X R21, R152, 0x1, R5, P2 ;  /* 0x0000000198157824 */ /* 0x000fc600010e0605 */
[----:B------:R-:W3:Y:S01]  /*973c0*/  LDL.LU R242, [R1+0x78c] ;  /* 0x00078c0001f27983 */ /* 0x000ee20000300800 */
[----:B----4-:R-:W-:-:S03]  /*973d0*/  F2FP.SATFINITE.E4M3.F32.PACK_AB_MERGE_C R172, R247, R246, RZ ;  /* 0x000000f6f7ac723e */ /* 0x010fc600048070ff */
[----:B------:R-:W4:Y:S04]  /*973e0*/  LDL.LU R246, [R1+0x790] ;  /* 0x0007900001f67983 */ /* 0x000f280000300800 */
[----:B------:R0:W-:Y:S04]  /*973f0*/  STL.64 [R1+0xf38], R20 ;  /* 0x000f381401007387 */ /* 0x0001e80000100a00 */
[----:B------:R-:W4:Y:S01]  /*97400*/  LDL.LU R247, [R1+0x794] ;  /* 0x0007940001f77983 */ /* 0x000f220000300800 */
[----:B------:R-:W-:-:S03]  /*97410*/  F2FP.SATFINITE.E4M3.F32.PACK_AB_MERGE_C R173, R11, R12, RZ ;  /* 0x0000000c0bad723e */ /* 0x000fc600048070ff */
[----:B------:R-:W4:Y:S04]  /*97420*/  LDL.LU R12, [R1+0x798] ;  /* 0x00079800010c7983 */ /* 0x000f280000300800 */
[----:B------:R-:W4:Y:S01]  /*97430*/  LDL.LU R11, [R1+0x79c] ;  /* 0x00079c00010b7983 */ /* 0x000f220000300800 */
[----:B0-----:R-:W-:-:S03]  /*97440*/  IADD3 R20, P2, R8, R4, RZ ;  /* 0x0000000408147210 */ /* 0x001fc60007f5e0ff */
[----:B------:R-:W4:Y:S02]  /*97450*/  LDL.LU R8, [R1+0xc] ;  /* 0x00000c0001087983 */ /* 0x000f240000300800 */
[----:B------:R-:W-:Y:S01]  /*97460*/  IMAD.X R21, R152, 0x1, R3, P2 ;  /* 0x0000000198157824 */ /* 0x000fe200010e0603 */
[----:B------:R-:W-:-:S04]  /*97470*/  SHF.R.S32.HI R152, RZ, 0x1f, R239 ;  /* 0x0000001fff987819 */ /* 0x000fc800000114ef */
[----:B------:R0:W-:Y:S02]  /*97480*/  STL.64 [R1+0xf30], R20 ;  /* 0x000f301401007387 */ /* 0x0001e40000100a00 */
[----:B0-----:R-:W-:-:S05]  /*97490*/  IADD3 R20, P2, R239, R2, RZ ;  /* 0x00000002ef147210 */ /* 0x001fca0007f5e0ff */
[----:B------:R-:W-:Y:S01]  /*974a0*/  IMAD.X R21, R152, 0x1, R13, P2 ;  /* 0x0000000198157824 */ /* 0x000fe200010e060d */
[----:B------:R-:W-:Y:S02]  /*974b0*/  F2FP.SATFINITE.E4M3.F32.PACK_AB_MERGE_C R171, R237, R223, RZ ;  /* 0x000000dfedab723e */ /* 0x000fe400048070ff */
[----:B------:R-:W-:-:S05]  /*974c0*/  F2FP.SATFINITE.E4M3.F32.PACK_AB_MERGE_C R19, R241, R238, RZ ;  /* 0x000000eef113723e */ /* 0x000fca00048070ff */
[----:B------:R-:W-:Y:S04]  /*974d0*/  STL [R1+0x4634], R19 ;  /* 0x0046341301007387 */ /* 0x000fe80000100800 */
[----:B------:R-:W4:Y:S04]  /*974e0*/  LDL.LU R237, [R1+0x7a0] ;  /* 0x0007a00001ed7983 */ /* 0x000f280000300800 */
[----:B------:R-:W4:Y:S04]  /*974f0*/  LDL.LU R238, [R1+0x7a4] ;  /* 0x0007a40001ee7983 */ /* 0x000f280000300800 */
[----:B------:R-:W4:Y:S04]  /*97500*/  LDL.LU R241, [R1+0x7a8] ;  /* 0x0007a80001f17983 */ /* 0x000f280000300800 */
[----:B------:R0:W-:Y:S01]  /*97510*/  STL.64 [R1+0xf28], R20 ;  /* 0x000f281401007387 */ /* 0x0001e20000100a00 */
[----:B------:R-:W-:-:S02]  /*97520*/  F2FP.SATFINITE.E4M3.F32.PACK_AB_MERGE_C R169, R244, R243, RZ ;  /* 0x000000f3f4a9723e */ /* 0x000fc400048070ff */
[----:B------:R-:W-:Y:S01]  /*97530*/  F2FP.SATFINITE.E4M3.F32.PACK_AB_MERGE_C R170, R248, R245, RZ ;  /* 0x000000f5f8aa723e */ /* 0x000fe200048070ff */
[----:B------:R-:W4:Y:S04]  /*97540*/  LDL.LU R244, [R1+0x7ac] ;  /* 0x0007ac0001f47983 */ /* 0x000f280000300800 */
[----:B------:R-:W4:Y:S01]  /*97550*/  LDL.LU R245, [R1+0x7b0] ;  /* 0x0007b00001f57983 */ /* 0x000f220000300800 */
[----:B0-----:R-:W-:-:S03]  /*97560*/  IADD3 R20, P2, R239, R0, RZ ;  /* 0x00000000ef147210 */ /* 0x001fc60007f5e0ff */
[----:B------:R-:W4:Y:S01]  /*97570*/  LDL.LU R248, [R1+0x7b4] ;  /* 0x0007b40001f87983 */ /* 0x000f220000300800 */
[----:B------:R-:W-:Y:S01]  /*97580*/  F2FP.SATFINITE.E4M3.F32.PACK_AB_MERGE_C R167, R14, R10, RZ ;  /* 0x0000000a0ea7723e */ /* 0x000fe200048070ff */
[----:B------:R-:W-:Y:S02]  /*97590*/  IMAD.X R21, R152, 0x1, R7, P2 ;  /* 0x0000000198157824 */ /* 0x000fe400010e0607 */
[----:B------:R-:W4:Y:S04]  /*975a0*/  LDL.LU R10, [R1+0x7b8] ;  /* 0x0007b800010a7983 */ /* 0x000f280000300800 */
[----:B------:R0:W-:Y:S04]  /*975b0*/  STL.64 [R1+0xf20], R20 ;  /* 0x000f201401007387 */ /* 0x0001e80000100a00 */
[----:B------:R-:W4:Y:S04]  /*975c0*/  LDL.LU R14, [R1+0x7bc] ;  /* 0x0007bc00010e7983 */ /* 0x000f280000300800 */
[----:B------:R-:W4:Y:S01]  /*975d0*/  LDL.LU R243, [R1+0x10] ;  /* 0x0000100001f37983 */ /* 0x000f220000300800 */
[----:B0-----:R-:W-:-:S05]  /*975e0*/  IADD3 R20, P2, R239, R6, RZ ;  /* 0x00000006ef147210 */ /* 0x001fca0007f5e0ff */
[----:B------:R-:W-:-:S05]  /*975f0*/  IMAD.X R21, R152, 0x1, R5, P2 ;  /* 0x0000000198157824 */ /* 0x000fca00010e0605 */
[----:B------:R0:W-:Y:S01]  /*97600*/  STL.64 [R1+0xf18], R20 ;  /* 0x000f181401007387 */ /* 0x0001e20000100a00 */
[----:B------:R-:W-:Y:S02]  /*97610*/  F2FP.SATFINITE.E4M3.F32.PACK_AB_MERGE_C R168, R229, R226, RZ ;  /* 0x000000e2e5a8723e */ /* 0x000fe400048070ff */
[----:B0-----:R-:W-:-:S05]  /*97620*/  IADD3 R20, P2, R239, R4, RZ ;  /* 0x00000004ef147210 */ /* 0x001fca0007f5e0ff */
[----:B------:R-:W-:-:S05]  /*97630*/  IMAD.X R21, R152, 0x1, R3, P2 ;  /* 0x0000000198157824 */ /* 0x000fca00010e0603 */
[----:B------:R-:W-:Y:S04]  /*97640*/  STL.64 [R1+0xf10], R20 ;  /* 0x000f101401007387 */ /* 0x000fe80000100a00 */
[----:B------:R-:W4:Y:S04]  /*97650*/  LDL.LU R226, [R1+0x7c0] ;  /* 0x0007c00001e27983 */ /* 0x000f280000300800 */
[----:B------:R-:W4:Y:S01]  /*97660*/  LDL.LU R229, [R1+0x7c4] ;  /* 0x0007c40001e57983 */ /* 0x000f220000300800 */
[----:B--2---:R-:W-:Y:S02]  /*97670*/  F2FP.SATFINITE.E4M3.F32.PACK_AB_MERGE_C R165, R235, R232, RZ ;  /* 0x000000e8eba5723e */ /* 0x004fe400048070ff */
[----:B---3--:R-:W-:-:S02]  /*97680*/  F2FP.SATFINITE.E4M3.F32.PACK_AB_MERGE_C R166, R242, R240, RZ ;  /* 0x000000f0f2a6723e */ /* 0x008fc400048070ff */
[----:B----4-:R-:W-:Y:S02]  /*97690*/  F2FP.SATFINITE.E4M3.F32.PACK_AB_MERGE_C R164, R247, R246, RZ ;  /* 0x000000f6f7a4723e */ /* 0x010fe400048070ff */
[----:B------:R-:W-:-:S05]  /*976a0*/  F2FP.SATFINITE.E4M3.F32.PACK_AB_MERGE_C R11, R11, R12, RZ ;  /* 0x0000000c0b0b723e */ /* 0x000fca00048070ff */
[----:B------:R0:W-:Y:S04]  /*976b0*/  STL [R1+0xd8], R11 ;  /* 0x0000d80b01007387 */ /* 0x0001e80000100800 */
[----:B------:R-:W2:Y:S04]  /*976c0*/  LDL.LU R232, [R1+0x7c8] ;  /* 0x0007c80001e87983 */ /* 0x000ea80000300800 */
[----:B------:R-:W2:Y:S04]  /*976d0*/  LDL.LU R239, [R1+0x7cc] ;  /* 0x0007cc0001ef7983 */ /* 0x000ea80000300800 */
[----:B------:R-:W3:Y:S04]  /*976e0*/  LDL.LU R240, [R1+0x7d0] ;  /* 0x0007d00001f07983 */ /* 0x000ee80000300800 */
[----:B------:R-:W3:Y:S04]  /*976f0*/  LDL.LU R242, [R1+0x7d4] ;  /* 0x0007d40001f27983 */ /* 0x000ee80000300800 */
[----:B------:R-:W4:Y:S04]  /*97700*/  LDL.LU R246, [R1+0x7d8] ;  /* 0x0007d80001f67983 */ /* 0x000f280000300800 */
[----:B------:R-:W4:Y:S04]  /*97710*/  LDL.LU R247, [R1+0x7dc] ;  /* 0x0007dc0001f77983 */ /* 0x000f280000300800 */
[----:B------:R-:W2:Y:S04]  /*97720*/  LDL.LU R12, [R1+0x7e0] ;  /* 0x0007e000010c7983 */ /* 0x000ea80000300800 */
[----:B0-----:R-:W2:Y:S01]  /*97730*/  LDL.LU R11, [R1+0x7e4] ;  /* 0x0007e400010b7983 */ /* 0x001ea20000300800 */
[----:B------:R-:W-:-:S02]  /*97740*/  SHF.R.S32.HI R152, RZ, 0x1f, R8 ;  /* 0x0000001fff987819 */ /* 0x000fc40000011408 */
[----:B------:R-:W-:-:S05]  /*97750*/  IADD3 R20, P2, R8, R2, RZ ;  /* 0x0000000208147210 */ /* 0x000fca0007f5e0ff */
[----:B------:R-:W-:-:S05]  /*97760*/  IMAD.X R21, R152, 0x1, R13, P2 ;  /* 0x0000000198157824 */ /* 0x000fca00010e060d */
[----:B------:R0:W-:Y:S04]  /*97770*/  STL.64 [R1+0xf08], R20 ;  /* 0x000f081401007387 */ /* 0x0001e80000100a00 */
[----:B------:R-:W2:Y:S01]  /*97780*/  LDL.LU R235, [R1+0x7e8] ;  /* 0x0007e80001eb7983 */ /* 0x000ea20000300800 */
[----:B0-----:R-:W-:-:S05]  /*97790*/  IADD3 R20, P2, R8, R0, RZ ;  /* 0x0000000008147210 */ /* 0x001fca0007f5e0ff */
[----:B------:R-:W-:Y:S01]  /*977a0*/  IMAD.X R21, R152, 0x1, R7, P2 ;  /* 0x0000000198157824 */ /* 0x000fe200010e0607 */
[----:B------:R-:W-:Y:S02]  /*977b0*/  F2FP.SATFINITE.E4M3.F32.PACK_AB_MERGE_C R162, R238, R237, RZ ;  /* 0x000000edeea2723e */ /* 0x000fe400048070ff */
[----:B------:R-:W2:Y:S04]  /*977c0*/  LDL.LU R237, [R1+0x7ec] ;  /* 0x0007ec0001ed7983 */ /* 0x000ea80000300800 */
[----:B------:R-:W2:Y:S04]  /*977d0*/  LDL.LU R238, [R1+0x7f0] ;  /* 0x0007f00001ee7983 */ /* 0x000ea80000300800 */
[----:B------:R0:W-:Y:S01]  /*977e0*/  STL.64 [R1+0xf00], R20 ;  /* 0x000f001401007387 */ /* 0x0001e20000100a00 */
[----:B------:R-:W-:-:S03]  /*977f0*/  F2FP.SATFINITE.E4M3.F32.PACK_AB_MERGE_C R163, R244, R241, RZ ;  /* 0x000000f1f4a3723e */ /* 0x000fc600048070ff */
[----:B------:R-:W2:Y:S01]  /*97800*/  LDL.LU R241, [R1+0x7f4] ;  /* 0x0007f40001f17983 */ /* 0x000ea20000300800 */
[----:B0-----:R-:W-:-:S05]  /*97810*/  IADD3 R20, P2, R8, R6, RZ ;  /* 0x0000000608147210 */ /* 0x001fca0007f5e0ff */
[----:B------:R-:W-:Y:S01]  /*97820*/  IMAD.X R21, R152, 0x1, R5, P2 ;  /* 0x0000000198157824 */ /* 0x000fe200010e0605 */
[----:B------:R-:W-:-:S04]  /*97830*/  F2FP.SATFINITE.E4M3.F32.PACK_AB_MERGE_C R160, R248, R245, RZ ;  /* 0x000000f5f8a0723e */ /* 0x000fc800048070ff */
[----:B------:R0:W-:Y:S01]  /*97840*/  STL.64 [R1+0xef8], R20 ;  /* 0x000ef81401007387 */ /* 0x0001e20000100a00 */
[----:B------:R-:W-:-:S03]  /*97850*/  F2FP.SATFINITE.E4M3.F32.PACK_AB_MERGE_C R161, R14, R10, RZ ;  /* 0x0000000a0ea1723e */ /* 0x000fc600048070ff */
[----:B------:R-:W2:Y:S04]  /*97860*/  LDL.LU R244, [R1+0x7f8] ;  /* 0x0007f80001f47983 */ /* 0x000ea80000300800 */
[----:B------:R-:W2:Y:S04]  /*97870*/  LDL.LU R245, [R1+0x7fc] ;  /* 0x0007fc0001f57983 */ /* 0x000ea80000300800 */
[----:B------:R-:W2:Y:S04]  /*97880*/  LDL.LU R248, [R1+0x4e0] ;  /* 0x0004e00001f87983 */ /* 0x000ea80000300800 */
[----:B------:R-:W2:Y:S01]  /*97890*/  LDL.LU R10, [R1+0x4e4] ;  /* 0x0004e400010a7983 */ /* 0x000ea20000300800 */
[----:B0-----:R-:W-:-:S03]  /*978a0*/  IADD3 R20, P2, R8, R4, RZ ;  /* 0x0000000408147210 */ /* 0x001fc60007f5e0ff */
[----:B------:R-:W2:Y:S02]  /*978b0*/  LDL.LU R14, [R1+0x4e8] ;  /* 0x0004e800010e7983 */ /* 0x000ea40000300800 */
[----:B------:R-:W-:Y:S02]  /*978c0*/  IMAD.X R21, R152, 0x1, R3, P2 ;  /* 0x0000000198157824 */ /* 0x000fe400010e0603 */
[----:B------:R-:W2:Y:S01]  /*978d0*/  LDL.LU R8, [R1+0x4ec] ;  /* 0x0004ec0001087983 */ /* 0x000ea20000300800 */
[----:B------:R-:W-:-:S03]  /*978e0*/  SHF.R.S32.HI R152, RZ, 0x1f, R243 ;  /* 0x0000001fff987819 */ /* 0x000fc600000114f3 */
[----:B------:R-:W2:Y:S04]  /*978f0*/  LDL.LU R223, [R1+0x14] ;  /* 0x0000140001df7983 */ /* 0x000ea80000300800 */
[----:B------:R0:W-:Y:S02]  /*97900*/  STL.64 [R1+0xef0], R20 ;  /* 0x000ef01401007387 */ /* 0x0001e40000100a00 */
[----:B0-----:R-:W-:-:S05]  /*97910*/  IADD3 R20, P2, R243, R2, RZ ;  /* 0x00000002f3147210 */ /* 0x001fca0007f5e0ff */
[----:B------:R-:W-:-:S05]  /*97920*/  IMAD.X R21, R152, 0x1, R13, P2 ;  /* 0x0000000198157824 */ /* 0x000fca00010e060d */
[----:B------:R0:W-:Y:S02]  /*97930*/  STL.64 [R1+0xee8], R20 ;  /* 0x000ee81401007387 */ /* 0x0001e40000100a00 */
[----:B0-----:R-:W-:-:S05]  /*97940*/  IADD3 R20, P2, R243, R0, RZ ;  /* 0x00000000f3147210 */ /* 0x001fca0007f5e0ff */
[----:B------:R-:W-:Y:S01]  /*97950*/  IMAD.X R21, R152, 0x1, R7, P2 ;  /* 0x0000000198157824 */ /* 0x000fe200010e0607 */
[----:B---3--:R-:W-:Y:S02]  /*97960*/  F2FP.SATFINITE.E4M3.F32.PACK_AB_MERGE_C R157, R242, R240, RZ ;  /* 0x000000f0f29d723e */ /* 0x008fe400048070ff */
[----:B----4-:R-:W-:-:S05]  /*97970*/  F2FP.SATFINITE.E4M3.F32.PACK_AB_MERGE_C R19, R247, R246, RZ ;  /* 0x000000f6f713723e */ /* 0x010fca00048070ff */
[----:B------:R-:W-:Y:S04]  /*97980*/  STL [R1+0xd0], R19 ;  /* 0x0000d01301007387 */ /* 0x000fe80000100800 */
[----:B------:R-:W3:Y:S04]  /*97990*/  LDL.LU R22, [R1+0x4f0] ;  /* 0x0004f00001167983 */ /* 0x000ee80000300800 */
[----:B------:R-:W3:Y:S04]  /*979a0*/  LDL.LU R221, [R1+0x4f4] ;  /* 0x0004f40001dd7983 */ /* 0x000ee80000300800 */
[----:B------:R-:W4:Y:S04]  /*979b0*/  LDL.LU R240, [R1+0x4f8] ;  /* 0x0004f80001f07983 */ /* 0x000f280000300800 */
[----:B------:R0:W-:Y:S04]  /*979c0*/  STL.64 [R1+0xee0], R20 ;  /* 0x000ee01401007387 */ /* 0x0001e80000100a00 */
[----:B------:R-:W4:Y:S01]  /*979d0*/  LDL.LU R242, [R1+0x4fc] ;  /* 0x0004fc0001f27983 */ /* 0x000f220000300800 */
[----:B--2---:R-:W-:-:S03]  /*979e0*/  F2FP.SATFINITE.E4M3.F32.PACK_AB_MERGE_C R156, R11, R12, RZ ;  /* 0x0000000c0b9c723e */ /* 0x004fc600048070ff */
[----:B------:R-:W2:Y:S04]  /*979f0*/  LDL.LU R246, [R1+0x500] ;  /* 0x0005000001f67983 */ /* 0x000ea80000300800 */
[----:B------:R-:W2:Y:S04]  /*97a00*/  LDL.LU R247, [R1+0x504] ;  /* 0x0005040001f77983 */ /* 0x000ea80000300800 */
[----:B------:R-:W2:Y:S04]  /*97a10*/  LDL.LU R12, [R1+0x508] ;  /* 0x00050800010c7983 */ /* 0x000ea80000300800 */
[----:B------:R-:W2:Y:S01]  /*97a20*/  LDL.LU R11, [R1+0x50c] ;  /* 0x00050c00010b7983 */ /* 0x000ea20000300800 */
[----:B0-----:R-:W-:-:S02]  /*97a30*/  IADD3 R20, P2, R243, R6, RZ ;  /* 0x00000006f3147210 */ /* 0x001fc40007f5e0ff */
[----:B------:R-:W-:Y:S02]  /*97a40*/  F2FP.SATFINITE.E4M3.F32.PACK_AB_MERGE_C R159, R239, R232, RZ ;  /* 0x000000e8ef9f723e */ /* 0x000fe400048070ff */
[----:B------:R-:W2:Y:S01]  /*97a50*/  LDL.LU R239, [R1+0x18] ;  /* 0x0000180001ef7983 */ /* 0x000ea20000300800 */
[----:B------:R-:W-:-:S05]  /*97a60*/  IMAD.X R21, R152, 0x1, R5, P2 ;  /* 0x0000000198157824 */ /* 0x000fca00010e0605 */
[----:B------:R0:W-:Y:S01]  /*97a70*/  STL.64 [R1+0xed8], R20 ;  /* 0x000ed81401007387 */ /* 0x0001e20000100a00 */
[----:B------:R-:W-:-:S03]  /*97a80*/  F2FP.SATFINITE.E4M3.F32.PACK_AB_MERGE_C R158, R229, R226, RZ ;  /* 0x000000e2e59e723e */ /* 0x000fc600048070ff */
[----:B------:R-:W2:Y:S01]  /*97a90*/  LDL.LU R226, [R1+0x510] ;  /* 0x0005100001e27983 */ /* 0x000ea20000300800 */
[----:B0-----:R-:W-:-:S05]  /*97aa0*/  IADD3 R20, P2, R243, R4, RZ ;  /* 0x00000004f3147210 */ /* 0x001fca0007f5e0ff */
[----:B------:R-:W-:Y:S01]  /*97ab0*/  IMAD.X R21, R152, 0x1, R3, P2 ;  /* 0x0000000198157824 */ /* 0x000fe200010e0603 */
[----:B------:R-:W-:-:S04]  /*97ac0*/  F2FP.SATFINITE.E4M3.F32.PACK_AB_MERGE_C R155, R237, R235, RZ ;  /* 0x000000ebed9b723e */ /* 0x000fc800048070ff */
[----:B------:R0:W-:Y:S04]  /*97ad0*/  STL.64 [R1+0xed0], R20 ;  /* 0x000ed01401007387 */ /* 0x0001e80000100a00 */
[----:B------:R-:W2:Y:S01]  /*97ae0*/  LDL.LU R229, [R1+0x514] ;  /* 0x0005140001e57983 */ /* 0x000ea20000300800 */
[----:B------:R-:W-:-:S05]  /*97af0*/  F2FP.SATFINITE.E4M3.F32.PACK_AB_MERGE_C R10, R10, R248, RZ ;  /* 0x000000f80a0a723e */ /* 0x000fca00048070ff */
[----:B------:R1:W-:Y:S04]  /*97b00*/  STL [R1+0x499c], R10 ;  /* 0x00499c0a01007387 */ /* 0x0003e80000100800 */
[----:B------:R-:W2:Y:S04]  /*97b10*/  LDL.LU R232, [R1+0x518] ;  /* 0x0005180001e87983 */ /* 0x000ea80000300800 */
[----:B------:R-:W2:Y:S01]  /*97b20*/  LDL.LU R235, [R1+0x51c] ;  /* 0x00051c0001eb7983 */ /* 0x000ea20000300800 */
[----:B------:R-:W-:-:S03]  /*97b30*/  F2FP.SATFINITE.E4M3.F32.PACK_AB_MERGE_C R154, R241, R238, RZ ;  /* 0x000000eef19a723e */ /* 0x000fc600048070ff */
[----:B------:R-:W2:Y:S01]  /*97b40*/  LDL.LU R237, [R1+0x520] ;  /* 0x0005200001ed7983 */ /* 0x000ea20000300800 */
[----:B------:R-:W-:-:S03]  /*97b50*/  F2FP.SATFINITE.E4M3.F32.PACK_AB_MERGE_C R8, R8, R14, RZ ;  /* 0x0000000e0808723e */ /* 0x000fc600048070ff */
[----:B------:R-:W2:Y:S01]  /*97b60*/  LDL.LU R238, [R1+0x524] ;  /* 0x0005240001ee7983 */ /* 0x000ea20000300800 */
[----:B------:R-:W-:-:S03]  /*97b70*/  F2FP.SATFINITE.E4M3.F32.PACK_AB_MERGE_C R153, R245, R244, RZ ;  /* 0x000000f4f599723e */ /* 0x000fc600048070ff */
[----:B------:R-:W2:Y:S04]  /*97b80*/  LDL.LU R241, [R1+0x528] ;  /* 0x0005280001f17983 */ /* 0x000ea80000300800 */
[----:B------:R-:W2:Y:S01]  /*97b90*/  LDL.LU R243, [R1+0x52c] ;  /* 0x00052c0001f37983 */ /* 0x000ea20000300800 */
[----:B------:R-:W-:-:S03]  /*97ba0*/  SHF.R.S32.HI R152, RZ, 0x1f, R223 ;  /* 0x0000001fff987819 */ /* 0x000fc600000114df */
[----:B------:R1:W-:Y:S01]  /*97bb0*/  STL [R1+0x4998], R8 ;  /* 0x0049980801007387 */ /* 0x0003e20000100800 */
[----:B0-----:R-:W-:-:S03]  /*97bc0*/  IADD3 R20, P2, R223, R2, RZ ;  /* 0x00000002df147210 */ /* 0x001fc60007f5e0ff */
[----:B------:R-:W2:Y:S04]  /*97bd0*/  LDL.LU R244, [R1+0x530] ;  /* 0x0005300001f47983 */ /* 0x000ea80000300800 */
[----:B------:R-:W2:Y:S04]  /*97be0*/  LDL.LU R245, [R1+0x534] ;  /* 0x0005340001f57983 */ /* 0x000ea80000300800 */
[----:B------:R-:W2:Y:S01]  /*97bf0*/  LDL.LU R248, [R1+0x538] ;  /* 0x0005380001f87983 */ /* 0x000ea20000300800 */
[----:B------:R-:W-:-:S03]  /*97c00*/  IMAD.X R21, R152, 0x1, R13, P2 ;  /* 0x0000000198157824 */ /* 0x000fc600010e060d */
[----:B-1----:R-:W2:Y:S04]  /*97c10*/  LDL.LU R10, [R1+0x53c] ;  /* 0x00053c00010a7983 */ /* 0x002ea80000300800 */
[----:B------:R-:W2:Y:S04]  /*97c20*/  LDL.LU R14, [R1+0x540] ;  /* 0x00054000010e7983 */ /* 0x000ea80000300800 */
[----:B------:R-:W2:Y:S04]  /*97c30*/  LDL.LU R8, [R1+0x544] ;  /* 0x0005440001087983 */ /* 0x000ea80000300800 */
[----:B------:R0:W-:Y:S02]  /*97c40*/  STL.64 [R1+0xec8], R20 ;  /* 0x000ec81401007387 */ /* 0x0001e40000100a00 */
[----:B0-----:R-:W-:-:S05]  /*97c50*/  IADD3 R20, P2, R223, R0, RZ ;  /* 0x00000000df147210 */ /* 0x001fca0007f5e0ff */
[----:B------:R-:W-:Y:S01]  /*97c60*/  IMAD.X R21, R152, 0x1, R7, P2 ;  /* 0x0000000198157824 */ /* 0x000fe200010e0607 */
[----:B---3--:R-:W-:-:S05]  /*97c70*/  F2FP.SATFINITE.E4M3.F32.PACK_AB_MERGE_C R22, R221, R22, RZ ;  /* 0x00000016dd16723e */ /* 0x008fca00048070ff */
[----:B------:R-:W-:Y:S01]  /*97c80*/  STL [R1+0x49b8], R22 ;  /* 0x0049b81601007387 */ /* 0x000fe20000100800 */
[----:B----4-:R-:W-:-:S05]  /*97c90*/  F2FP.SATFINITE.E4M3.F32.PACK_AB_MERGE_C R19, R242, R240, RZ ;  /* 0x000000f0f213723e */ /* 0x010fca00048070ff */
[----:B------:R2:W-:Y:S04]  /*97ca0*/  STL [R1+0x49b0], R19 ;  /* 0x0049b01301007387 */ /* 0x0005e80000100800 */
[----:B------:R0:W-:Y:S01]  /*97cb0*/  STL.64 [R1+0xec0], R20 ;  /* 0x000ec01401007387 */ /* 0x0001e20000100a00 */
[----:B--2---:R-:W-:Y:S02]  /*97cc0*/  F2FP.SATFINITE.E4M3.F32.PACK_AB_MERGE_C R19, R247, R246, RZ ;  /* 0x000000f6f713723e */ /* 0x004fe400048070ff */
[----:B------:R-:W-:Y:S02]  /*97cd0*/  F2FP.SATFINITE.E4M3.F32.PACK_AB_MERGE_C R11, R11, R12, RZ ;  /* 0x0000000c0b0b723e */ /* 0x000fe400048070ff */
[C---:B0-----:R-:W-:Y:S01]  /*97ce0*/  IADD3 R20, P2, R223.reuse, R6, RZ ;  /* 0x00000006df147210 */ /* 0x041fe20007f5e0ff */
[----:B------:R-:W-:Y:S04]  /*97cf0*/  STL [R1+0x49c0], R19 ;  /* 0x0049c01301007387 */ /* 0x000fe80000100800 */
[----:B------:R-:W-:Y:S01]  /*97d00*/  IMAD.X R21, R152, 0x1, R5, P2 ;  /* 0x0000000198157824 */ /* 0x000fe200010e0605 */
[----:B------:R0:W-:Y:S04]  /*97d10*/  STL [R1+0x49bc], R11 ;  /* 0x0049bc0b01007387 */ /* 0x0001e80000100800 */
[----:B------:R-:W2:Y:S04]  /*97d20*/  LDL.LU R240, [R1+0x548] ;  /* 0x0005480001f07983 */ /* 0x000ea80000300800 */
[----:B------:R-:W2:Y:S04]  /*97d30*/  LDL.LU R242, [R1+0x54c] ;  /* 0x00054c0001f27983 */ /* 0x000ea80000300800 */
[----:B------:R-:W3:Y:S04]  /*97d40*/  LDL.LU R246, [R1+0x550] ;  /* 0x0005500001f67983 */ /* 0x000ee80000300800 */
[----:B------:R1:W-:Y:S04]  /*97d50*/  STL.64 [R1+0xeb8], R20 ;  /* 0x000eb81401007387 */ /* 0x0003e80000100a00 */
[----:B------:R-:W3:Y:S04]  /*97d60*/  LDL.LU R247, [R1+0x554] ;  /* 0x0005540001f77983 */ /* 0x000ee80000300800 */
[----:B------:R-:W4:Y:S04]  /*97d70*/  LDL.LU R12, [R1+0x558] ;  /* 0x00055800010c7983 */ /* 0x000f280000300800 */
[----:B0-----:R-:W4:Y:S01]  /*97d80*/  LDL.LU R11, [R1+0x55c] ;  /* 0x00055c00010b7983 */ /* 0x001f220000300800 */
[----:B-1----:R-:W-:-:S05]  /*97d90*/  IADD3 R20, P2, R223, R4, RZ ;  /* 0x00000004df147210 */ /* 0x002fca0007f5e0ff */
[----:B------:R-:W-:-:S05]  /*97da0*/  IMAD.X R21, R152, 0x1, R3, P2 ;  /* 0x0000000198157824 */ /* 0x000fca00010e0603 */
[----:B------:R0:W-:Y:S01]  /*97db0*/  STL.64 [R1+0xeb0], R20 ;  /* 0x000eb01401007387 */ /* 0x0001e20000100a00 */
[----:B------:R-:W-:Y:S02]  /*97dc0*/  SHF.R.S32.HI R152, RZ, 0x1f, R239 ;  /* 0x0000001fff987819 */ /* 0x000fe400000114ef */
[----:B0-----:R-:W-:Y:S02]  /*97dd0*/  F2FP.SATFINITE.E4M3.F32.PACK_AB_MERGE_C R21, R229, R226, RZ ;  /* 0x000000e2e515723e */ /* 0x001fe400048070ff */
[----:B------:R-:W-:-:S03]  /*97de0*/  F2FP.SATFINITE.E4M3.F32.PACK_AB_MERGE_C R20, R235, R232, RZ ;  /* 0x000000e8eb14723e */ /* 0x000fc600048070ff */
[----:B------:R-:W-:Y:S04]  /*97df0*/  STL [R1+0x49d4], R21 ;  /* 0x0049d41501007387 */ /* 0x000fe80000100800 */
[----:B------:R-:W4:Y:S04]  /*97e00*/  LDL.LU R221, [R1+0x1c] ;  /* 0x00001c0001dd7983 */ /* 0x000f280000300800 */
[----:B------:R0:W-:Y:S01]  /*97e10*/  STL [R1+0x49d0], R20 ;  /* 0x0049d01401007387 */ /* 0x0001e20000100800 */
[----:B------:R-:W-:Y:S02]  /*97e20*/  F2FP.SATFINITE.E4M3.F32.PACK_AB_MERGE_C R19, R238, R237, RZ ;  /* 0x000000edee13723e */ /* 0x000fe400048070ff */
[----:B0-----:R-:W-:-:S03]  /*97e30*/  IADD3 R20, P2, R239, R2, RZ ;  /* 0x00000002ef147210 */ /* 0x001fc60007f5e0ff */
[----:B------:R0:W-:Y:S02]  /*97e40*/  STL [R1+0x49e0], R19 ;  /* 0x0049e01301007387 */ /* 0x0001e40000100800 */
[----:B------:R-:W-:Y:S01]  /*97e50*/  IMAD.X R21, R152, 0x1, R13, P2 ;  /* 0x0000000198157824 */ /* 0x000fe200010e060d */
[----:B------:R-:W-:-:S04]  /*97e60*/  F2FP.SATFINITE.E4M3.F32.PACK_AB_MERGE_C R22, R243, R241, RZ ;  /* 0x000000f1f316723e */ /* 0x000fc800048070ff */
[----:B------:R1:W-:Y:S01]  /*97e70*/  STL.64 [R1+0xea8], R20 ;  /* 0x000ea81401007387 */ /* 0x0003e20000100a00 */
[----:B0-----:R-:W-:Y:S02]  /*97e80*/  F2FP.SATFINITE.E4M3.F32.PACK_AB_MERGE_C R19, R245, R244, RZ ;  /* 0x000000f4f513723e */ /* 0x001fe400048070ff */
[----:B------:R-:W-:Y:S01]  /*97e90*/  F2FP.SATFINITE.E4M3.F32.PACK_AB_MERGE_C R10, R10, R248, RZ ;  /* 0x000000f80a0a723e */ /* 0x000fe200048070ff */
[----:B------:R0:W-:Y:S01]  /*97ea0*/  STL [R1+0x49dc], R22 ;  /* 0x0049dc1601007387 */ /* 0x0001e20000100800 */
[----:B-1----:R-:W-:-:S03]  /*97eb0*/  IADD3 R20, P2, R239, R0, RZ ;  /* 0x00000000ef147210 */ /* 0x002fc60007f5e0ff */
[----:B------:R-:W-:Y:S01]  /*97ec0*/  STL [R1+0x49f8], R19 ;  /* 0x0049f81301007387 */ /* 0x000fe20000100800 */
[----:B------:R-:W-:Y:S01]  /*97ed0*/  F2FP.SATFINITE.E4M3.F32.PACK_AB_MERGE_C R8, R8, R14, RZ ;  /* 0x0000000e0808723e */ /* 0x000fe200048070ff */
[----:B------:R-:W-:Y:S02]  /*97ee0*/  IMAD.X R21, R152, 0x1, R7, P2 ;  /* 0x0000000198157824 */ /* 0x000fe400010e0607 */
[----:B0-----:R-:W4:Y:S04]  /*97ef0*/  LDL.LU R22, [R1+0x560] ;  /* 0x0005600001167983 */ /* 0x001f280000300800 */
[----:B------:R0:W-:Y:S04]  /*97f00*/  STL.64 [R1+0xea0], R20 ;  /* 0x000ea01401007387 */ /* 0x0001e80000100a00 */
[----:B------:R1:W-:Y:S04]  /*97f10*/  STL [R1+0x49ec], R10 ;  /* 0x0049ec0a01007387 */ /* 0x0003e80000100800 */
[----:B------:R-:W4:Y:S04]  /*97f20*/  LDL.LU R243, [R1+0x564] ;  /* 0x0005640001f37983 */ /* 0x000f280000300800 */
[----:B------:R1:W-:Y:S01]  /*97f30*/  STL [R1+0x4a14], R8 ;  /* 0x004a140801007387 */ /* 0x0003e20000100800 */
[----:B0-----:R-:W-:-:S03]  /*97f40*/  IADD3 R20, P2, R239, R6, RZ ;  /* 0x00000006ef147210 */ /* 0x001fc60007f5e0ff */
[----:B------:R-:W4:Y:S04]  /*97f50*/  LDL.LU R244, [R1+0x568] ;  /* 0x0005680001f47983 */ /* 0x000f280000300800 */
[----:B------:R-:W4:Y:S01]  /*97f60*/  LDL.LU R245, [R1+0x56c] ;  /* 0x00056c0001f57983 */ /* 0x000f220000300800 */
[----:B------:R-:W-:-:S03]  /*97f70*/  IMAD.X R21, R152, 0x1, R5, P2 ;  /* 0x0000000198157824 */ /* 0x000fc600010e0605 */
[----:B------:R-:W4:Y:S04]  /*97f80*/  LDL.LU R248, [R1+0x570] ;  /* 0x0005700001f87983 */ /* 0x000f280000300800 */
[----:B-1----:R-:W4:Y:S04]  /*97f90*/  LDL.LU R10, [R1+0x574] ;  /* 0x00057400010a7983 */ /* 0x002f280000300800 */
[----:B------:R-:W4:Y:S04]  /*97fa0*/  LDL.LU R14, [R1+0x578] ;  /* 0x00057800010e7983 */ /* 0x000f280000300800 */
[----:B------:R-:W4:Y:S04]  /*97fb0*/  LDL.LU R8, [R1+0x57c] ;  /* 0x00057c0001087983 */ /* 0x000f280000300800 */
[----:B------:R-:W4:Y:S04]  /*97fc0*/  LDL.LU R241, [R1+0x404] ;  /* 0x0004040001f17983 */ /* 0x000f280000300800 */
[----:B------:R0:W-:Y:S02]  /*97fd0*/  STL.64 [R1+0xe98], R20 ;  /* 0x000e981401007387 */ /* 0x0001e40000100a00 */
[----:B0-----:R-:W-:-:S05]  /*97fe0*/  IADD3 R20, P2, R239, R4, RZ ;  /* 0x00000004ef147210 */ /* 0x001fca0007f5e0ff */
[----:B------:R-:W-:-:S05]  /*97ff0*/  IMAD.X R21, R152, 0x1, R3, P2 ;  /* 0x0000000198157824 */ /* 0x000fca00010e0603 */
[----:B------:R2:W-:Y:S02]  /*98000*/  STL.64 [R1+0xe90], R20 ;  /* 0x000e901401007387 */ /* 0x0005e40000100a00 */
[----:B--2---:R-:W-:-:S05]  /*98010*/  F2FP.SATFINITE.E4M3.F32.PACK_AB_MERGE_C R20, R242, R240, RZ ;  /* 0x000000f0f214723e */ /* 0x004fca00048070ff */
[----:B------:R-:W-:Y:S04]  /*98020*/  STL [R1+0x4a10], R20 ;  /* 0x004a101401007387 */ /* 0x000fe80000100800 */
[----:B------:R-:W2:Y:S01]  /*98030*/  LDL.LU R223, [R1+0x580] ;  /* 0x0005800001df7983 */ /* 0x000ea20000300800 */
[----:B---3--:R-:W-:-:S05]  /*98040*/  F2FP.SATFINITE.E4M3.F32.PACK_AB_MERGE_C R19, R247, R246, RZ ;  /* 0x000000f6f713723e */ /* 0x008fca00048070ff */
[----:B------:R-:W-:Y:S01]  /*98050*/  STL [R1+0x4a28], R19 ;  /* 0x004a281301007387 */ /* 0x000fe20000100800 */
[----:B----4-:R-:W-:-:S03]  /*98060*/  F2FP.SATFINITE.E4M3.F32.PACK_AB_MERGE_C R11, R11, R12, RZ ;  /* 0x0000000c0b0b723e */ /* 0x010fc600048070ff */
        /* <DEDUP_REMOVED lines=14> */
[----:B------:R-:W-:-:S02]  /*98150*/  SHF.R.S32.HI R152, RZ, 0x1f, R221 ;  /* 0x0000001fff987819 */ /* 0x000fc400000114dd */
[----:B------:R-:W-:-:S05]  /*98160*/  IADD3 R20, P2, R221, R2, RZ ;  /* 0x00000002dd147210 */ /* 0x000fca0007f5e0ff */
[----:B------:R-:W-:-:S05]  /*98170*/  IMAD.X R21, R152, 0x1, R13, P2 ;  /* 0x0000000198157824 */ /* 0x000fca00010e060d */
[----:B------:R0:W-:Y:S02]  /*98180*/  STL.64 [R1+0xe88], R20 ;  /* 0x000e881401007387 */ /* 0x0001e40000100a00 */
[----:B0-----:R-:W-:-:S05]  /*98190*/  IADD3 R20, P2, R221, R0, RZ ;  /* 0x00000000dd147210 */ /* 0x001fca0007f5e0ff */
[----:B------:R-:W-:Y:S01]  /*981a0*/  IMAD.X R21, R152, 0x1, R7, P2 ;  /* 0x0000000198157824 */ /* 0x000fe200010e0607 */
[----:B------:R-:W-:-:S05]  /*981b0*/  F2FP.SATFINITE.E4M3.F32.PACK_AB_MERGE_C R22, R243, R22, RZ ;  /* 0x00000016f316723e */ /* 0x000fca00048070ff */
[----:B------:R-:W-:Y:S01]  /*981c0*/  STL [R1+0x4a3c], R22 ;  /* 0x004a3c1601007387 */ /* 0x000fe20000100800 */
[----:B------:R-:W-:-:S05]  /*981d0*/  F2FP.SATFINITE.E4M3.F32.PACK_AB_MERGE_C R19, R245, R244, RZ ;  /* 0x000000f4f513723e */ /* 0x000fca00048070ff */
[----:B------:R-:W-:Y:S01]  /*981e0*/  STL [R1+0x4a38], R19 ;  /* 0x004a381301007387 */ /* 0x000fe20000100800 */
[----:B------:R-:W-:-:S03]  /*981f0*/  F2FP.SATFINITE.E4M3.F32.PACK_AB_MERGE_C R10, R10, R248, RZ ;  /* 0x000000f80a0a723e */ /* 0x000fc600048070ff */
[----:B------:R-:W4:Y:S04]  /*98200*/  LDL.LU R243, [R1+0x5b8] ;  /* 0x0005b80001f37983 */ /* 0x000f280000300800 */
[----:B------:R0:W-:Y:S01]  /*98210*/  STL.64 [R1+0xe80], R20 ;  /* 0x000e801401007387 */ /* 0x0001e20000100a00 */
[----:B------:R-:W-:-:S03]  /*98220*/  F2FP.SATFINITE.E4M3.F32.PACK_AB_MERGE_C R8, R8, R14, RZ ;  /* 0x0000000e0808723e */ /* 0x000fc600048070ff */
[----:B------:R1:W-:Y:S04]  /*98230*/  STL [R1+0x4a5c], R10 ;  /* 0x004a5c0a01007387 */ /* 0x0003e80000100800 */
[----:B------:R-:W4:Y:S01]  /*98240*/  LDL.LU R244, [R1+0x5bc] ;  /* 0x0005bc0001f47983 */ /* 0x000f220000300800 */
[----:B0-----:R-:W-:-:S03]  /*98250*/  IADD3 R20, P2, R221, R6, RZ ;  /* 0x00000006dd147210 */ /* 0x001fc60007f5e0ff */
[----:B------:R0:W-:Y:S04]  /*98260*/  STL [R1+0x4a54], R8 ;  /* 0x004a540801007387 */ /* 0x0001e80000100800 */
[----:B------:R-:W4:Y:S01]  /*98270*/  LDL.LU R245, [R1+0x5c0] ;  /* 0x0005c00001f57983 */ /* 0x000f220000300800 */
[----:B------:R-:W-:-:S03]  /*98280*/  IMAD.X R21, R152, 0x1, R5, P2 ;  /* 0x0000000198157824 */ /* 0x000fc600010e0605 */
[----:B------:R-:W4:Y:S04]  /*98290*/  LDL.LU R248, [R1+0x5c4] ;  /* 0x0005c40001f87983 */ /* 0x000f280000300800 */
[----:B-1----:R-:W4:Y:S04]  /*982a0*/  LDL.LU R10, [R1+0x5c8] ;  /* 0x0005c800010a7983 */ /* 0x002f280000300800 */
[----:B------:R-:W4:Y:S04]  /*982b0*/  LDL.LU R14, [R1+0x5cc] ;  /* 0x0005cc00010e7983 */ /* 0x000f280000300800 */
[----:B0-----:R-:W4:Y:S04]  /*982c0*/  LDL.LU R8, [R1+0x408] ;  /* 0x0004080001087983 */ /* 0x001f280000300800 */
[----:B------:R0:W-:Y:S02]  /*982d0*/  STL.64 [R1+0xe78], R20 ;  /* 0x000e781401007387 */ /* 0x0001e40000100a00 */
[----:B0-----:R-:W-:-:S05]  /*982e0*/  IADD3 R20, P2, R221, R4, RZ ;  /* 0x00000004dd147210 */ /* 0x001fca0007f5e0ff */
[----:B------:R-:W-:-:S05]  /*982f0*/  IMAD.X R21, R152, 0x1, R3, P2 ;  /* 0x0000000198157824 */ /* 0x000fca00010e0603 */
[----:B------:R2:W-:Y:S01]  /*98300*/  STL.64 [R1+0xe70], R20 ;  /* 0x000e701401007387 */ /* 0x0005e20000100a00 */
[----:B------:R-:W-:Y:S02]  /*98310*/  SHF.R.S32.HI R152, RZ, 0x1f, R241 ;  /* 0x0000001fff987819 */ /* 0x000fe400000114f1 */
[----:B--2---:R-:W-:-:S05]  /*98320*/  F2FP.SATFINITE.E4M3.F32.PACK_AB_MERGE_C R21, R226, R223, RZ ;  /* 0x000000dfe215723e */ /* 0x004fca00048070ff */
[----:B------:R-:W-:Y:S01]  /*98330*/  STL [R1+0x4a78], R21 ;  /* 0x004a781501007387 */ /* 0x000fe20000100800 */
[----:B---3--:R-:W-:-:S05]  /*98340*/  F2FP.SATFINITE.E4M3.F32.PACK_AB_MERGE_C R20, R232, R229, RZ ;  /* 0x000000e5e814723e */ /* 0x008fca00048070ff */
[----:B------:R0:W-:Y:S01]  /*98350*/  STL [R1+0x4a70], R20 ;  /* 0x004a701401007387 */ /* 0x0001e20000100800 */
[----:B----4-:R-:W-:Y:S02]  /*98360*/  F2FP.SATFINITE.E4M3.F32.PACK_AB_MERGE_C R19, R237, R235, RZ ;  /* 0x000000ebed13723e */ /* 0x010fe400048070ff */
        /* <DEDUP_REMOVED lines=9> */
[----:B------:R-:W-:Y:S02]  /*98400*/  IMAD.X R21, R152, 0x1, R7, P2 ;  /* 0x0000000198157824 */ /* 0x000fe400010e0607 */
[----:B0-----:R-:W2:Y:S01]  /*98410*/  LDL.LU R22, [R1+0x5d0] ;  /* 0x0005d00001167983 */ /* 0x001ea20000300800 */
[----:B------:R-:W-:Y:S02]  /*98420*/  F2FP.SATFINITE.E4M3.F32.PACK_AB_MERGE_C R11, R11, R12, RZ ;  /* 0x0000000c0b0b723e */ /* 0x000fe400048070ff */
[----:B-1----:R-:W-:Y:S01]  /*98430*/  F2FP.SATFINITE.E4M3.F32.PACK_AB_MERGE_C R19, R247, R246, RZ ;  /* 0x000000f6f713723e */ /* 0x002fe200048070ff */
[----:B------:R0:W-:Y:S04]  /*98440*/  STL.64 [R1+0xe60], R20 ;  /* 0x000e601401007387 */ /* 0x0001e80000100a00 */
[----:B------:R-:W-:Y:S04]  /*98450*/  STL [R1+0x4aa4], R19 ;  /* 0x004aa41301007387 */ /* 0x000fe80000100800 */
[----:B------:R-:W2:Y:S01]  /*98460*/  LDL.LU R221, [R1+0x5d4] ;  /* 0x0005d40001dd7983 */ /* 0x000ea20000300800 */
[----:B0-----:R-:W-:-:S03]  /*98470*/  IADD3 R20, P2, R241, R6, RZ ;  /* 0x00000006f1147210 */ /* 0x001fc60007f5e0ff */
[----:B------:R0:W-:Y:S04]  /*98480*/  STL [R1+0x4ac0], R11 ;  /* 0x004ac00b01007387 */ /* 0x0001e80000100800 */
[----:B------:R-:W3:Y:S01]  /*98490*/  LDL.LU R239, [R1+0x5d8] ;  /* 0x0005d80001ef7983 */ /* 0x000ee20000300800 */
[----:B------:R-:W-:-:S03]  /*984a0*/  IMAD.X R21, R152, 0x1, R5, P2 ;  /* 0x0000000198157824 */ /* 0x000fc600010e0605 */
[----:B------:R-:W3:Y:S04]  /*984b0*/  LDL.LU R242, [R1+0x5dc] ;  /* 0x0005dc0001f27983 */ /* 0x000ee80000300800 */
[----:B------:R-:W4:Y:S04]  /*984c0*/  LDL.LU R246, [R1+0x5e0] ;  /* 0x0005e00001f67983 */ /* 0x000f280000300800 */
[----:B------:R-:W4:Y:S04]  /*984d0*/  LDL.LU R247, [R1+0x5e4] ;  /* 0x0005e40001f77983 */ /* 0x000f280000300800 */
[----:B------:R-:W4:Y:S04]  /*984e0*/  LDL.LU R12, [R1+0x5e8] ;  /* 0x0005e800010c7983 */ /* 0x000f280000300800 */
[----:B------:R1:W-:Y:S04]  /*984f0*/  STL.64 [R1+0xe58], R20 ;  /* 0x000e581401007387 */ /* 0x0003e80000100a00 */
[----:B0-----:R-:W4:Y:S04]  /*98500*/  LDL.LU R11, [R1+0x5ec] ;  /* 0x0005ec00010b7983 */ /* 0x001f280000300800 */
[----:B------:R-:W4:Y:S01]  /*98510*/  LDL.LU R238, [R1+0x40c] ;  /* 0x00040c0001ee7983 */ /* 0x000f220000300800 */
[----:B-1----:R-:W-:-:S05]  /*98520*/  IADD3 R20, P2, R241, R4, RZ ;  /* 0x00000004f1147210 */ /* 0x002fca0007f5e0ff */
[----:B------:R-:W-:-:S05]  /*98530*/  IMAD.X R21, R152, 0x1, R3, P2 ;  /* 0x0000000198157824 */ /* 0x000fca00010e0603 */
[----:B------:R0:W-:Y:S02]  /*98540*/  STL.64 [R1+0xe50], R20 ;  /* 0x000e501401007387 */ /* 0x0001e40000100a00 */
[----:B0-----:R-:W-:Y:S02]  /*98550*/  F2FP.SATFINITE.E4M3.F32.PACK_AB_MERGE_C R20, R244, R243, RZ ;  /* 0x000000f3f414723e */ /* 0x001fe400048070ff */
[----:B------:R-:W-:-:S03]  /*98560*/  F2FP.SATFINITE.E4M3.F32.PACK_AB_MERGE_C R19, R248, R245, RZ ;  /* 0x000000f5f813723e */ /* 0x000fc600048070ff */
[----:B------:R0:W-:Y:S01]  /*98570*/  STL [R1+0x4ac8], R20 ;  /* 0x004ac81401007387 */ /* 0x0001e20000100800 */
[----:B------:R-:W-:-:S03]  /*98580*/  F2FP.SATFINITE.E4M3.F32.PACK_AB_MERGE_C R10, R14, R10, RZ ;  /* 0x0000000a0e0a723e */ /* 0x000fc600048070ff */
[----:B------:R-:W4:Y:S04]  /*98590*/  LDL.LU R223, [R1+0x5f0] ;  /* 0x0005f00001df7983 */ /* 0x000f280000300800 */
[----:B------:R-:W-:Y:S04]  /*985a0*/  STL [R1+0x4af0], R19 ;  /* 0x004af01301007387 */ /* 0x000fe80000100800 */
[----:B------:R-:W4:Y:S04]  /*985b0*/  LDL.LU R226, [R1+0x5f4] ;  /* 0x0005f40001e27983 */ /* 0x000f280000300800 */
[----:B------:R1:W-:Y:S04]  /*985c0*/  STL [R1+0x4ae8], R10 ;  /* 0x004ae80a01007387 */ /* 0x0003e80000100800 */
[----:B------:R-:W4:Y:S01]  /*985d0*/  LDL.LU R229, [R1+0x5f8] ;  /* 0x0005f80001e57983 */ /* 0x000f220000300800 */
[----:B------:R-:W-:-:S03]  /*985e0*/  SHF.R.S32.HI R152, RZ, 0x1f, R8 ;  /* 0x0000001fff987819 */ /* 0x000fc60000011408 */
[----:B------:R-:W4:Y:S01]  /*985f0*/  LDL.LU R232, [R1+0x5fc] ;  /* 0x0005fc0001e87983 */ /* 0x000f220000300800 */
[----:B0-----:R-:W-:-:S03]  /*98600*/  IADD3 R20, P2, R8, R2, RZ ;  /* 0x0000000208147210 */ /* 0x001fc60007f5e0ff */
[----:B------:R-:W4:Y:S02]  /*98610*/  LDL.LU R235, [R1+0x200] ;  /* 0x0002000001eb7983 */ /* 0x000f240000300800 */
[----:B------:R-:W-:Y:S02]  /*98620*/  IMAD.X R21, R152, 0x1, R13, P2 ;  /* 0x0000000198157824 */ /* 0x000fe400010e060d */
[----:B------:R-:W4:Y:S04]  /*98630*/  LDL.LU R237, [R1+0x204] ;  /* 0x0002040001ed7983 */ /* 0x000f280000300800 */
[----:B------:R-:W4:Y:S04]  /*98640*/  LDL.LU R244, [R1+0x208] ;  /* 0x0002080001f47983 */ /* 0x000f280000300800 */
[----:B------:R-:W4:Y:S04]  /*98650*/  LDL.LU R248, [R1+0x20c] ;  /* 0x00020c0001f87983 */ /* 0x000f280000300800 */
[----:B-1----:R-:W4:Y:S04]  /*98660*/  LDL.LU R10, [R1+0x210] ;  /* 0x00021000010a7983 */ /* 0x002f280000300800 */
[----:B------:R0:W-:Y:S04]  /*98670*/  STL.64 [R1+0xe48], R20 ;  /* 0x000e481401007387 */ /* 0x0001e80000100a00 */
[----:B------:R-:W4:Y:S04]  /*98680*/  LDL.LU R14, [R1+0x214] ;  /* 0x00021400010e7983 */ /* 0x000f280000300800 */
[----:B------:R-:W4:Y:S04]  /*98690*/  LDL.LU R240, [R1+0x218] ;  /* 0x0002180001f07983 */ /* 0x000f280000300800 */
[----:B------:R-:W4:Y:S04]  /*986a0*/  LDL.LU R241, [R1+0x21c] ;  /* 0x00021c0001f17983 */ /* 0x000f280000300800 */
[----:B------:R-:W4:Y:S04]  /*986b0*/  LDL.LU R243, [R1+0x220] ;  /* 0x0002200001f37983 */ /* 0x000f280000300800 */
[----:B------:R-:W4:Y:S01]  /*986c0*/  LDL.LU R245, [R1+0x224] ;  /* 0x0002240001f57983 */ /* 0x000f220000300800 */
[----:B------:R-:W-:-:S05]  /*986d0*/  IADD3 R196, P2, R8, R0, RZ ;  /* 0x0000000008c47210 */ /* 0x000fca0007f5e0ff */
[----:B------:R-:W-:Y:S01]  /*986e0*/  IMAD.X R197, R152, 0x1, R7, P2 ;  /* 0x0000000198c57824 */ /* 0x000fe200010e0607 */
[----:B0-----:R-:W-:Y:S02]  /*986f0*/  IADD3 R20, P2, R8, R6, RZ ;  /* 0x0000000608147210 */ /* 0x001fe40007f5e0ff */
[----:B--2---:R-:W-:-:S05]  /*98700*/  F2FP.SATFINITE.E4M3.F32.PACK_AB_MERGE_C R22, R221, R22, RZ ;  /* 0x00000016dd16723e */ /* 0x004fca00048070ff */
[----:B------:R-:W-:Y:S01]  /*98710*/  STL [R1+0x5294], R22 ;  /* 0x0052941601007387 */ /* 0x000fe20000100800 */
[----:B---3--:R-:W-:-:S05]  /*98720*/  F2FP.SATFINITE.E4M3.F32.PACK_AB_MERGE_C R21, R242, R239, RZ ;  /* 0x000000eff215723e */ /* 0x008fca00048070ff */
[----:B------:R0:W-:Y:S01]  /*98730*/  STL [R1+0x5298], R21 ;  /* 0x0052981501007387 */ /* 0x0001e20000100800 */
[----:B----4-:R-:W-:-:S03]  /*98740*/  F2FP.SATFINITE.E4M3.F32.PACK_AB_MERGE_C R19, R247, R246, RZ ;  /* 0x000000f6f713723e */ /* 0x010fc600048070ff */
[----:B------:R-:W-:Y:S04]  /*98750*/  STL.64 [R1+0xe40], R196 ;  /* 0x000e40c401007387 */ /* 0x000fe80000100a00 */
[----:B------:R-:W-:Y:S01]  /*98760*/  STL [R1+0x4c14], R19 ;  /* 0x004c141301007387 */ /* 0x000fe20000100800 */
[----:B0-----:R-:W-:Y:S01]  /*98770*/  IMAD.X R21, R152, 0x1, R5, P2 ;  /* 0x0000000198157824 */ /* 0x001fe200010e0605 */
[----:B------:R-:W-:-:S05]  /*98780*/  F2FP.SATFINITE.E4M3.F32.PACK_AB_MERGE_C R11, R11, R12, RZ ;  /* 0x0000000c0b0b723e */ /* 0x000fca00048070ff */
        /* <DEDUP_REMOVED lines=8> */
[----:B-1----:R-:W-:-:S03]  /*98810*/  IADD3 R20, P2, R8, R4, RZ ;  /* 0x0000000408147210 */ /* 0x002fc60007f5e0ff */
[----:B------:R-:W4:Y:S02]  /*98820*/  LDL.LU R8, [R1+0xc70] ;  /* 0x000c700001087983 */ /* 0x000f240000300800 */
[----:B------:R-:W-:-:S05]  /*98830*/  IMAD.X R21, R152, 0x1, R3, P2 ;  /* 0x0000000198157824 */ /* 0x000fca00010e0603 */
[----:B------:R0:W-:Y:S01]  /*98840*/  STL.64 [R1+0xe30], R20 ;  /* 0x000e301401007387 */ /* 0x0001e20000100a00 */
[----:B------:R-:W-:Y:S02]  /*98850*/  SHF.R.S32.HI R152, RZ, 0x1f, R238 ;  /* 0x0000001fff987819 */ /* 0x000fe400000114ee */
[----:B0-----:R-:W-:Y:S02]  /*98860*/  F2FP.SATFINITE.E4M3.F32.PACK_AB_MERGE_C R21, R226, R223, RZ ;  /* 0x000000dfe215723e */ /* 0x001fe400048070ff */
[----:B------:R-:W-:-:S03]  /*98870*/  F2FP.SATFINITE.E4M3.F32.PACK_AB_MERGE_C R20, R232, R229, RZ ;  /* 0x000000e5e814723e */ /* 0x000fc600048070ff */
[----:B------:R-:W-:Y:S04]  /*98880*/  STL [R1+0x4c34], R21 ;  /* 0x004c341501007387 */ /* 0x000fe80000100800 */
[----:B------:R0:W-:Y:S01]  /*98890*/  STL [R1+0x4c30], R20 ;  /* 0x004c301401007387 */ /* 0x0001e20000100800 */
[----:B------:R-:W-:Y:S02]  /*988a0*/  F2FP.SATFINITE.E4M3.F32.PACK_AB_MERGE_C R19, R237, R235, RZ ;  /* 0x000000ebed13723e */ /* 0x000fe400048070ff */
[----:B0-----:R-:W-:-:S03]  /*988b0*/  IADD3 R20, P2, R238, R2, RZ ;  /* 0x00000002ee147210 */ /* 0x001fc60007f5e0ff */
[----:B------:R0:W-:Y:S02]  /*988c0*/  STL [R1+0x4c54], R19 ;  /* 0x004c541301007387 */ /* 0x0001e40000100800 */
[----:B------:R-:W-:Y:S01]  /*988d0*/  IMAD.X R21, R152, 0x1, R13, P2 ;  /* 0x0000000198157824 */ /* 0x000fe200010e060d */
[----:B0-----:R-:W-:Y:S02]  /*988e0*/  F2FP.SATFINITE.E4M3.F32.PACK_AB_MERGE_C R19, R248, R244, RZ ;  /* 0x000000f4f813723e */ /* 0x001fe400048070ff */
[----:B------:R-:W-:Y:S01]  /*988f0*/  F2FP.SATFINITE.E4M3.F32.PACK_AB_MERGE_C R10, R14, R10, RZ ;  /* 0x0000000a0e0a723e */ /* 0x000fe200048070ff */
[----:B------:R-:W4:Y:S04]  /*98900*/  LDL.LU R244, [R1+0x240] ;  /* 0x0002400001f47983 */ /* 0x000f280000300800 */
[----:B------:R0:W-:Y:S04]  /*98910*/  STL.64 [R1+0xe28], R20 ;  /* 0x000e281401007387 */ /* 0x0001e80000100a00 */
[----:B------:R-:W-:Y:S04]  /*98920*/  STL [R1+0x4c4c], R19 ;  /* 0x004c4c1301007387 */ /* 0x000fe80000100800 */
[----:B------:R-:W4:Y:S01]  /*98930*/  LDL.LU R248, [R1+0x244] ;  /* 0x0002440001f87983 */ /* 0x000f220000300800 */
[----:B0-----:R-:W-:-:S03]  /*98940*/  IADD3 R20, P2, R238, R0, RZ ;  /* 0x00000000ee147210 */ /* 0x001fc60007f5e0ff */
[----:B------:R0:W-:Y:S02]  /*98950*/  STL [R1+0x4c74], R10 ;  /* 0x004c740a01007387 */ /* 0x0001e40000100800 */
[----:B------:R-:W-:Y:S02]  /*98960*/  IMAD.X R21, R152, 0x1, R7, P2 ;  /* 0x0000000198157824 */ /* 0x000fe400010e0607 */
[----:B0-----:R-:W4:Y:S04]  /*98970*/  LDL.LU R10, [R1+0x248] ;  /* 0x00024800010a7983 */ /* 0x001f280000300800 */
[----:B------:R-:W4:Y:S04]  /*98980*/  LDL.LU R14, [R1+0x24c] ;  /* 0x00024c00010e7983 */ /* 0x000f280000300800 */
[----:B------:R0:W-:Y:S01]  /*98990*/  STL.64 [R1+0xe20], R20 ;  /* 0x000e201401007387 */ /* 0x0001e20000100a00 */
[----:B------:R-:W-:-:S02]  /*989a0*/  F2FP.SATFINITE.E4M3.F32.PACK_AB_MERGE_C R19, R245, R243, RZ ;  /* 0x000000f3f513723e */ /* 0x000fc400048070ff */
[----:B0-----:R-:W-:Y:S02]  /*989b0*/  F2FP.SATFINITE.E4M3.F32.PACK_AB_MERGE_C R20, R241, R240, RZ ;  /* 0x000000f0f114723e */ /* 0x001fe400048070ff */
[----:B------:R-:W4:Y:S04]  /*989c0*/  LDL.LU R240, [R1+0x250] ;  /* 0x0002500001f07983 */ /* 0x000f280000300800 */
[----:B------:R0:W-:Y:S04]  /*989d0*/  STL [R1+0x4c70], R20 ;  /* 0x004c701401007387 */ /* 0x0001e80000100800 */
[----:B------:R-:W4:Y:S01]  /*989e0*/  LDL.LU R241, [R1+0x254] ;  /* 0x0002540001f17983 */ /* 0x000f220000300800 */
[----:B0-----:R-:W-:-:S03]  /*989f0*/  IADD3 R20, P2, R238, R6, RZ ;  /* 0x00000006ee147210 */ /* 0x001fc60007f5e0ff */
[----:B------:R-:W-:Y:S02]  /*98a00*/  STL [R1+0x4c8c], R19 ;  /* 0x004c8c1301007387 */ /* 0x000fe40000100800 */
[----:B------:R-:W-:Y:S02]  /*98a10*/  IMAD.X R21, R152, 0x1, R5, P2 ;  /* 0x0000000198157824 */ /* 0x000fe400010e0605 */
        /* <DEDUP_REMOVED lines=25> */
[----:B------:R-:W-:Y:S01]  /*98bb0*/  IMAD.X R21, R152, 0x1, R13, P2 ;  /* 0x0000000198157824 */ /* 0x000fe200010e060d */
[----:B------:R-:W-:Y:S02]  /*98bc0*/  F2FP.SATFINITE.E4M3.F32.PACK_AB_MERGE_C R19, R248, R244, RZ ;  /* 0x000000f4f813723e */ /* 0x000fe400048070ff */
[----:B------:R-:W4:Y:S04]  /*98bd0*/  LDL.LU R244, [R1+0x288] ;  /* 0x0002880001f47983 */ /* 0x000f280000300800 */
[----:B------:R0:W-:Y:S04]  /*98be0*/  STL.64 [R1+0xe08], R20 ;  /* 0x000e081401007387 */ /* 0x0001e80000100a00 */
[----:B------:R-:W-:Y:S04]  /*98bf0*/  STL [R1+0x4cc4], R19 ;  /* 0x004cc41301007387 */ /* 0x000fe80000100800 */
[----:B------:R-:W4:Y:S01]  /*98c00*/  LDL.LU R248, [R1+0x28c] ;  /* 0x00028c0001f87983 */ /* 0x000f220000300800 */
[----:B------:R-:W-:-:S05]  /*98c10*/  F2FP.SATFINITE.E4M3.F32.PACK_AB_MERGE_C R10, R14, R10, RZ ;  /* 0x0000000a0e0a723e */ /* 0x000fca00048070ff */
[----:B------:R1:W-:Y:S01]  /*98c20*/  STL [R1+0x4cc0], R10 ;  /* 0x004cc00a01007387 */ /* 0x0003e20000100800 */
[----:B0-----:R-:W-:-:S03]  /*98c30*/  IADD3 R20, P2, R8, R0, RZ ;  /* 0x0000000008147210 */ /* 0x001fc60007f5e0ff */
[----:B-1----:R-:W4:Y:S04]  /*98c40*/  LDL.LU R10, [R1+0x290] ;  /* 0x00029000010a7983 */ /* 0x002f280000300800 */
[----:B------:R-:W4:Y:S01]  /*98c50*/  LDL.LU R14, [R1+0x294] ;  /* 0x00029400010e7983 */ /* 0x000f220000300800 */
[----:B------:R-:W-:-:S05]  /*98c60*/  IMAD.X R21, R152, 0x1, R7, P2 ;  /* 0x0000000198157824 */ /* 0x000fca00010e0607 */
[----:B------:R0:W-:Y:S01]  /*98c70*/  STL.64 [R1+0xe00], R20 ;  /* 0x000e001401007387 */ /* 0x0001e20000100a00 */
[----:B------:R-:W-:-:S05]  /*98c80*/  F2FP.SATFINITE.E4M3.F32.PACK_AB_MERGE_C R22, R241, R240, RZ ;  /* 0x000000f0f116723e */ /* 0x000fca00048070ff */
[----:B------:R-:W-:Y:S01]  /*98c90*/  STL [R1+0x4cd8], R22 ;  /* 0x004cd81601007387 */ /* 0x000fe20000100800 */
[----:B0-----:R-:W-:Y:S02]  /*98ca0*/  IADD3 R20, P2, R8, R6, RZ ;  /* 0x0000000608147210 */ /* 0x001fe40007f5e0ff */
[----:B------:R-:W-:-:S03]  /*98cb0*/  F2FP.SATFINITE.E4M3.F32.PACK_AB_MERGE_C R19, R245, R243, RZ ;  /* 0x000000f3f513723e */ /* 0x000fc600048070ff */
[----:B------:R-:W-:Y:S02]  /*98cc0*/  IMAD.X R21, R152, 0x1, R5, P2 ;  /* 0x0000000198157824 */ /* 0x000fe400010e0605 */
[----:B------:R-:W-:Y:S04]  /*98cd0*/  STL [R1+0x4cd4], R19 ;  /* 0x004cd41301007387 */ /* 0x000fe80000100800 */
[----:B------:R-:W4:Y:S04]  /*98ce0*/  LDL.LU R238, [R1+0x298] ;  /* 0x0002980001ee7983 */ /* 0x000f280000300800 */
[----:B------:R-:W4:Y:S04]  /*98cf0*/  LDL.LU R239, [R1+0x29c] ;  /* 0x00029c0001ef7983 */ /* 0x000f280000300800 */
[----:B------:R-:W4:Y:S04]  /*98d00*/  LDL.LU R240, [R1+0x2a0] ;  /* 0x0002a00001f07983 */ /* 0x000f280000300800 */
[----:B------:R0:W-:Y:S04]  /*98d10*/  STL.64 [R1+0xdf8], R20 ;  /* 0x000df81401007387 */ /* 0x0001e80000100a00 */
[----:B------:R-:W4:Y:S04]  /*98d20*/  LDL.LU R241, [R1+0x2a4] ;  /* 0x0002a40001f17983 */ /* 0x000f280000300800 */
[----:B------:R-:W4:Y:S01]  /*98d30*/  LDL.LU R243, [R1+0x2a8] ;  /* 0x0002a80001f37983 */ /* 0x000f220000300800 */
[----:B0-----:R-:W-:-:S03]  /*98d40*/  IADD3 R20, P2, R8, R4, RZ ;  /* 0x0000000408147210 */ /* 0x001fc60007f5e0ff */
[----:B------:R-:W4:Y:S02]  /*98d50*/  LDL.LU R245, [R1+0x2ac] ;  /* 0x0002ac0001f57983 */ /* 0x000f240000300800 */
[----:B------:R-:W-:Y:S02]  /*98d60*/  IMAD.X R21, R152, 0x1, R3, P2 ;  /* 0x0000000198157824 */ /* 0x000fe400010e0603 */
[----:B------:R-:W4:Y:S04]  /*98d70*/  LDL.LU R8, [R1+0xc78] ;  /* 0x000c780001087983 */ /* 0x000f280000300800 */
        /* <DEDUP_REMOVED lines=10> */
[----:B------:R-:W-:Y:S02]  /*98e20*/  F2FP.SATFINITE.E4M3.F32.PACK_AB_MERGE_C R11, R11, R12, RZ ;  /* 0x0000000c0b0b723e */ /* 0x000fe400048070ff */
[----:B0-----:R-:W-:Y:S02]  /*98e30*/  F2FP.SATFINITE.E4M3.F32.PACK_AB_MERGE_C R19, R247, R246, RZ ;  /* 0x000000f6f713723e */ /* 0x001fe400048070ff */
[----:B------:R-:W2:Y:S04]  /*98e40*/  LDL.LU R246, [R1+0x2b0] ;  /* 0x0002b00001f67983 */ /* 0x000ea80000300800 */
[----:B------:R-:W-:Y:S04]  /*98e50*/  STL.64 [R1+0xde8], R20 ;  /* 0x000de81401007387 */ /* 0x000fe80000100a00 */
[----:B------:R-:W-:Y:S04]  /*98e60*/  STL [R1+0x4cfc], R19 ;  /* 0x004cfc1301007387 */ /* 0x000fe80000100800 */
[----:B------:R-:W2:Y:S04]  /*98e70*/  LDL.LU R247, [R1+0x2b4] ;  /* 0x0002b40001f77983 */ /* 0x000ea80000300800 */
[----:B------:R0:W-:Y:S04]  /*98e80*/  STL [R1+0x4d14], R11 ;  /* 0x004d140b01007387 */ /* 0x0001e80000100800 */
[----:B------:R-:W3:Y:S04]  /*98e90*/  LDL.LU R12, [R1+0x2b8] ;  /* 0x0002b800010c7983 */ /* 0x000ee80000300800 */
[----:B0-----:R-:W3:Y:S01]  /*98ea0*/  LDL.LU R11, [R1+0x2bc] ;  /* 0x0002bc00010b7983 */ /* 0x001ee20000300800 */
[----:B------:R-:W-:-:S03]  /*98eb0*/  IADD3 R20, P2, R237, R0, RZ ;  /* 0x00000000ed147210 */ /* 0x000fc60007f5e0ff */
[----:B------:R-:W4:Y:S02]  /*98ec0*/  LDL.LU R242, [R1+0x2c0] ;  /* 0x0002c00001f27983 */ /* 0x000f240000300800 */
[----:B------:R-:W-:-:S05]  /*98ed0*/  IMAD.X R21, R152, 0x1, R7, P2 ;  /* 0x0000000198157824 */ /* 0x000fca00010e0607 */
[----:B------:R0:W-:Y:S01]  /*98ee0*/  STL.64 [R1+0xde0], R20 ;  /* 0x000de01401007387 */ /* 0x0001e20000100a00 */
[----:B------:R-:W-:-:S05]  /*98ef0*/  F2FP.SATFINITE.E4M3.F32.PACK_AB_MERGE_C R19, R248, R244, RZ ;  /* 0x000000f4f813723e */ /* 0x000fca00048070ff */
[----:B------:R-:W-:Y:S04]  /*98f00*/  STL [R1+0x4d10], R19 ;  /* 0x004d101301007387 */ /* 0x000fe80000100800 */
[----:B------:R-:W4:Y:S01]  /*98f10*/  LDL.LU R248, [R1+0x2c4] ;  /* 0x0002c40001f87983 */ /* 0x000f220000300800 */
[----:B0-----:R-:W-:Y:S02]  /*98f20*/  IADD3 R20, P2, R237, R6, RZ ;  /* 0x00000006ed147210 */ /* 0x001fe40007f5e0ff */
[----:B------:R-:W-:-:S05]  /*98f30*/  F2FP.SATFINITE.E4M3.F32.PACK_AB_MERGE_C R10, R14, R10, RZ ;  /* 0x0000000a0e0a723e */ /* 0x000fca00048070ff */
[----:B------:R0:W-:Y:S01]  /*98f40*/  STL [R1+0x4d2c], R10 ;  /* 0x004d2c0a01007387 */ /* 0x0001e20000100800 */
[----:B------:R-:W-:-:S03]  /*98f50*/  IMAD.X R21, R152, 0x1, R5, P2 ;  /* 0x0000000198157824 */ /* 0x000fc600010e0605 */
[----:B0-----:R-:W4:Y:S04]  /*98f60*/  LDL.LU R10, [R1+0x2c8] ;  /* 0x0002c800010a7983 */ /* 0x001f280000300800 */
[----:B------:R-:W4:Y:S04]  /*98f70*/  LDL.LU R14, [R1+0x2cc] ;  /* 0x0002cc00010e7983 */ /* 0x000f280000300800 */
[----:B------:R-:W4:Y:S04]  /*98f80*/  LDL.LU R244, [R1+0xc7c] ;  /* 0x000c7c0001f47983 */ /* 0x000f280000300800 */
[----:B------:R0:W-:Y:S02]  /*98f90*/  STL.64 [R1+0xdd8], R20 ;  /* 0x000dd81401007387 */ /* 0x0001e40000100a00 */
[----:B0-----:R-:W-:-:S05]  /*98fa0*/  IADD3 R20, P2, R237, R4, RZ ;  /* 0x00000004ed147210 */ /* 0x001fca0007f5e0ff */
[----:B------:R-:W-:-:S05]  /*98fb0*/  IMAD.X R21, R152, 0x1, R3, P2 ;  /* 0x0000000198157824 */ /* 0x000fca00010e0603 */
[----:B------:R0:W-:Y:S01]  /*98fc0*/  STL.64 [R1+0xdd0], R20 ;  /* 0x000dd01401007387 */ /* 0x0001e20000100a00 */
[----:B------:R-:W-:Y:S02]  /*98fd0*/  F2FP.SATFINITE.E4M3.F32.PACK_AB_MERGE_C R19, R245, R243, RZ ;  /* 0x000000f3f513723e */ /* 0x000fe400048070ff */
[----:B0-----:R-:W-:Y:S02]  /*98fe0*/  F2FP.SATFINITE.E4M3.F32.PACK_AB_MERGE_C R21, R239, R238, RZ ;  /* 0x000000eeef15723e */ /* 0x001fe400048070ff */
[----:B------:R-:W-:-:S03]  /*98ff0*/  F2FP.SATFINITE.E4M3.F32.PACK_AB_MERGE_C R20, R241, R240, RZ ;  /* 0x000000f0f114723e */ /* 0x000fc600048070ff */
[----:B------:R-:W-:Y:S04]  /*99000*/  STL [R1+0x4d28], R21 ;  /* 0x004d281501007387 */ /* 0x000fe80000100800 */
[----:B------:R-:W4:Y:S04]  /*99010*/  LDL.LU R223, [R1+0x2d0] ;  /* 0x0002d00001df7983 */ /* 0x000f280000300800 */
[----:B------:R0:W-:Y:S04]  /*99020*/  STL [R1+0x4d3c], R20 ;  /* 0x004d3c1401007387 */ /* 0x0001e80000100800 */
[----:B------:R-:W4:Y:S04]  /*99030*/  LDL.LU R226, [R1+0x2d4] ;  /* 0x0002d40001e27983 */ /* 0x000f280000300800 */
[----:B------:R2:W-:Y:S04]  /*99040*/  STL [R1+0x4d38], R19 ;  /* 0x004d381301007387 */ /* 0x0005e80000100800 */
[----:B------:R-:W4:Y:S04]  /*99050*/  LDL.LU R229, [R1+0x2d8] ;  /* 0x0002d80001e57983 */ /* 0x000f280000300800 */
        /* <DEDUP_REMOVED lines=9> */
[----:B------:R-:W4:Y:S04]  /*990f0*/  LDL.LU R243, [R1+0x2f4] ;  /* 0x0002f40001f37983 */ /* 0x000f280000300800 */
[----:B------:R-:W4:Y:S04]  /*99100*/  LDL.LU R245, [R1+0x2f8] ;  /* 0x0002f80001f57983 */ /* 0x000f280000300800 */
[----:B------:R0:W-:Y:S01]  /*99110*/  STL.64 [R1+0xdc8], R20 ;  /* 0x000dc81401007387 */ /* 0x0001e20000100a00 */
[----:B--2---:R-:W-:-:S05]  /*99120*/  F2FP.SATFINITE.E4M3.F32.PACK_AB_MERGE_C R19, R247, R246, RZ ;  /* 0x000000f6f713723e */ /* 0x004fca00048070ff */
[----:B------:R-:W-:Y:S04]  /*99130*/  STL [R1+0x4d4c], R19 ;  /* 0x004d4c1301007387 */ /* 0x000fe80000100800 */
[----:B------:R-:W2:Y:S01]  /*99140*/  LDL.LU R246, [R1+0x2fc] ;  /* 0x0002fc0001f67983 */ /* 0x000ea20000300800 */
[----:B---3--:R-:W-:-:S05]  /*99150*/  F2FP.SATFINITE.E4M3.F32.PACK_AB_MERGE_C R11, R11, R12, RZ ;  /* 0x0000000c0b0b723e */ /* 0x008fca00048070ff */
[----:B------:R1:W-:Y:S04]  /*99160*/  STL [R1+0x4d48], R11 ;  /* 0x004d480b01007387 */ /* 0x0003e80000100800 */
[----:B------:R-:W3:Y:S04]  /*99170*/  LDL.LU R247, [R1+0x300] ;  /* 0x0003000001f77983 */ /* 0x000ee80000300800 */
[----:B------:R-:W3:Y:S01]  /*99180*/  LDL.LU R12, [R1+0x304] ;  /* 0x00030400010c7983 */ /* 0x000ee20000300800 */
[----:B0-----:R-:W-:-:S03]  /*99190*/  IADD3 R20, P2, R8, R0, RZ ;  /* 0x0000000008147210 */ /* 0x001fc60007f5e0ff */
[----:B-1----:R-:W3:Y:S02]  /*991a0*/  LDL.LU R11, [R1+0xc80] ;  /* 0x000c8000010b7983 */ /* 0x002ee40000300800 */
[----:B------:R-:W-:-:S05]  /*991b0*/  IMAD.X R21, R152, 0x1, R7, P2 ;  /* 0x0000000198157824 */ /* 0x000fca00010e0607 */
[----:B------:R0:W-:Y:S01]  /*991c0*/  STL.64 [R1+0xdc0], R20 ;  /* 0x000dc01401007387 */ /* 0x0001e20000100a00 */
[----:B----4-:R-:W-:Y:S02]  /*991d0*/  F2FP.SATFINITE.E4M3.F32.PACK_AB_MERGE_C R19, R248, R242, RZ ;  /* 0x000000f2f813723e */ /* 0x010fe400048070ff */
[----:B0-----:R-:W-:-:S03]  /*991e0*/  IADD3 R20, P2, R8, R6, RZ ;  /* 0x0000000608147210 */ /* 0x001fc60007f5e0ff */
[----:B------:R-:W-:Y:S02]  /*991f0*/  STL [R1+0x4d5c], R19 ;  /* 0x004d5c1301007387 */ /* 0x000fe40000100800 */
[----:B------:R-:W-:Y:S01]  /*99200*/  IMAD.X R21, R152, 0x1, R5, P2 ;  /* 0x0000000198157824 */ /* 0x000fe200010e0605 */
[----:B------:R-:W-:-:S05]  /*99210*/  F2FP.SATFINITE.E4M3.F32.PACK_AB_MERGE_C R10, R14, R10, RZ ;  /* 0x0000000a0e0a723e */ /* 0x000fca00048070ff */
[----:B------:R-:W-:Y:S04]  /*99220*/  STL [R1+0x4d58], R10 ;  /* 0x004d580a01007387 */ /* 0x000fe80000100800 */
[----:B------:R0:W-:Y:S04]  /*99230*/  STL.64 [R1+0xdb8], R20 ;  /* 0x000db81401007387 */ /* 0x0001e80000100a00 */
[----:B------:R-:W4:Y:S04]  /*99240*/  LDL.LU R238, [R1+0x308] ;  /* 0x0003080001ee7983 */ /* 0x000f280000300800 */
[----:B------:R-:W4:Y:S01]  /*99250*/  LDL.LU R242, [R1+0x30c] ;  /* 0x00030c0001f27983 */ /* 0x000f220000300800 */
[----:B0-----:R-:W-:-:S03]  /*99260*/  IADD3 R20, P2, R8, R4, RZ ;  /* 0x0000000408147210 */ /* 0x001fc60007f5e0ff */
[----:B------:R-:W4:Y:S02]  /*99270*/  LDL.LU R248, [R1+0x310] ;  /* 0x0003100001f87983 */ /* 0x000f240000300800 */
[----:B------:R-:W-:-:S05]  /*99280*/  IMAD.X R21, R152, 0x1, R3, P2 ;  /* 0x0000000198157824 */ /* 0x000fca00010e0603 */
[----:B------:R0:W-:Y:S04]  /*99290*/  STL.64 [R1+0xdb0], R20 ;  /* 0x000db01401007387 */ /* 0x0001e80000100a00 */
[----:B------:R-:W4:Y:S04]  /*992a0*/  LDL.LU R10, [R1+0x314] ;  /* 0x00031400010a7983 */ /* 0x000f280000300800 */
[----:B------:R-:W4:Y:S04]  /*992b0*/  LDL.LU R14, [R1+0x318] ;  /* 0x00031800010e7983 */ /* 0x000f280000300800 */
[----:B------:R-:W4:Y:S01]  /*992c0*/  LDL.LU R8, [R1+0x31c] ;  /* 0x00031c0001087983 */ /* 0x000f220000300800 */
[----:B------:R-:W-:-:S02]  /*992d0*/  SHF.R.S32.HI R152, RZ, 0x1f, R244 ;  /* 0x0000001fff987819 */ /* 0x000fc400000114f4 */
[----:B0-----:R-:W-:-:S05]  /*992e0*/  F2FP.SATFINITE.E4M3.F32.PACK_AB_MERGE_C R21, R226, R223, RZ ;  /* 0x000000dfe215723e */ /* 0x001fca00048070ff */
[----:B------:R-:W-:Y:S01]  /*992f0*/  STL [R1+0x4d70], R21 ;  /* 0x004d701501007387 */ /* 0x000fe20000100800 */
[----:B------:R-:W-:-:S05]  /*99300*/  F2FP.SATFINITE.E4M3.F32.PACK_AB_MERGE_C R20, R232, R229, RZ ;  /* 0x000000e5e814723e */ /* 0x000fca00048070ff */
[----:B------:R0:W-:Y:S01]  /*99310*/  STL [R1+0x4d6c], R20 ;  /* 0x004d6c1401007387 */ /* 0x0001e20000100800 */
[----:B------:R-:W-:Y:S02]  /*99320*/  F2FP.SATFINITE.E4M3.F32.PACK_AB_MERGE_C R19, R237, R235, RZ ;  /* 0x000000ebed13723e */ /* 0x000fe400048070ff */
[----:B0-----:R-:W-:-:S03]  /*99330*/  IADD3 R20, P2, R244, R2, RZ ;  /* 0x00000002f4147210 */ /* 0x001fc60007f5e0ff */
[----:B------:R0:W-:Y:S02]  /*99340*/  STL [R1+0x4d84], R19 ;  /* 0x004d841301007387 */ /* 0x0001e40000100800 */
[----:B------:R-:W-:-:S05]  /*99350*/  IMAD.X R21, R152, 0x1, R13, P2 ;  /* 0x0000000198157824 */ /* 0x000fca00010e060d */
[----:B------:R1:W-:Y:S01]  /*99360*/  STL.64 [R1+0xda8], R20 ;  /* 0x000da81401007387 */ /* 0x0003e20000100a00 */
[----:B0-----:R-:W-:Y:S02]  /*99370*/  F2FP.SATFINITE.E4M3.F32.PACK_AB_MERGE_C R19, R243, R241, RZ ;  /* 0x000000f1f313723e */ /* 0x001fe400048070ff */
[----:B-1----:R-:W-:Y:S02]  /*99380*/  F2FP.SATFINITE.E4M3.F32.PACK_AB_MERGE_C R20, R240, R239, RZ ;  /* 0x000000eff014723e */ /* 0x002fe400048070ff */
[----:B------:R-:W4:Y:S04]  /*99390*/  LDL.LU R239, [R1+0x320] ;  /* 0x0003200001ef7983 */ /* 0x000f280000300800 */
[----:B------:R0:W-:Y:S04]  /*993a0*/  STL [R1+0x4d80], R20 ;  /* 0x004d801401007387 */ /* 0x0001e80000100800 */
[----:B------:R-:W4:Y:S01]  /*993b0*/  LDL.LU R243, [R1+0x324] ;  /* 0x0003240001f37983 */ /* 0x000f220000300800 */
[----:B0-----:R-:W-:-:S03]  /*993c0*/  IADD3 R20, P2, R244, R0, RZ ;  /* 0x00000000f4147210 */ /* 0x001fc60007f5e0ff */
[----:B------:R2:W-:Y:S02]  /*993d0*/  STL [R1+0x4d94], R19 ;  /* 0x004d941301007387 */ /* 0x0005e40000100800 */
[----:B------:R-:W-:Y:S02]  /*993e0*/  IMAD.X R21, R152, 0x1, R7, P2 ;  /* 0x0000000198157824 */ /* 0x000fe400010e0607 */
[----:B------:R-:W4:Y:S04]  /*993f0*/  LDL.LU R240, [R1+0x328] ;  /* 0x0003280001f07983 */ /* 0x000f280000300800 */
[----:B------:R-:W4:Y:S01]  /*99400*/  LDL.LU R241, [R1+0x32c] ;  /* 0x00032c0001f17983 */ /* 0x000f220000300800 */
[----:B--2---:R-:W-:Y:S02]  /*99410*/  F2FP.SATFINITE.E4M3.F32.PACK_AB_MERGE_C R19, R246, R245, RZ ;  /* 0x000000f5f613723e */ /* 0x004fe400048070ff */
[----:B---3--:R-:W-:-:S05]  /*99420*/  F2FP.SATFINITE.E4M3.F32.PACK_AB_MERGE_C R226, R12, R247, RZ ;  /* 0x000000f70ce2723e */ /* 0x008fca00048070ff */
[----:B------:R-:W-:Y:S04]  /*99430*/  STL [R1+0x529c], R226 ;  /* 0x00529ce201007387 */ /* 0x000fe80000100800 */
[----:B------:R0:W-:Y:S04]  /*99440*/  STL.64 [R1+0xda0], R20 ;  /* 0x000da01401007387 */ /* 0x0001e80000100a00 */
[----:B------:R-:W-:Y:S04]  /*99450*/  STL [R1+0x4d90], R19 ;  /* 0x004d901301007387 */ /* 0x000fe80000100800 */
[----:B------:R-:W2:Y:S01]  /*99460*/  LDL.LU R245, [R1+0x330] ;  /* 0x0003300001f57983 */ /* 0x000ea20000300800 */
[----:B0-----:R-:W-:-:S03]  /*99470*/  IADD3 R20, P2, R244, R6, RZ ;  /* 0x00000006f4147210 */ /* 0x001fc60007f5e0ff */
[----:B------:R-:W2:Y:S02]  /*99480*/  LDL.LU R12, [R1+0x334] ;  /* 0x00033400010c7983 */ /* 0x000ea40000300800 */
[----:B------:R-:W-:Y:S02]  /*99490*/  IMAD.X R21, R152, 0x1, R5, P2 ;  /* 0x0000000198157824 */ /* 0x000fe400010e0605 */
[----:B------:R-:W3:Y:S04]  /*994a0*/  LDL.LU R246, [R1+0x338] ;  /* 0x0003380001f67983 */ /* 0x000ee80000300800 */
[----:B------:R0:W-:Y:S04]  /*994b0*/  STL.64 [R1+0xd98], R20 ;  /* 0x000d981401007387 */ /* 0x0001e80000100a00 */
[----:B------:R-:W3:Y:S01]  /*994c0*/  LDL.LU R247, [R1+0x33c] ;  /* 0x00033c0001f77983 */ /* 0x000ee20000300800 */
[----:B0-----:R-:W-:-:S03]  /*994d0*/  IADD3 R20, P2, R244, R4, RZ ;  /* 0x00000004f4147210 */ /* 0x001fc60007f5e0ff */
[----:B------:R-:W3:Y:S02]  /*994e0*/  LDL.LU R244, [R1+0xc84] ;  /* 0x000c840001f47983 */ /* 0x000ee40000300800 */
[----:B------:R-:W-:Y:S01]  /*994f0*/  IMAD.X R21, R152, 0x1, R3, P2 ;  /* 0x0000000198157824 */ /* 0x000fe200010e0603 */
[----:B------:R-:W-:Y:S02]  /*99500*/  SHF.R.S32.HI R152, RZ, 0x1f, R11 ;  /* 0x0000001fff987819 */ /* 0x000fe4000001140b */
[----:B----4-:R-:W-:-:S05]  /*99510*/  F2FP.SATFINITE.E4M3.F32.PACK_AB_MERGE_C R223, R242, R238, RZ ;  /* 0x000000eef2df723e */ /* 0x010fca00048070ff */
[----:B------:R-:W-:Y:S04]  /*99520*/  STL [R1+0x52a0], R223 ;  /* 0x0052a0df01007387 */ /* 0x000fe80000100800 */
[----:B------:R0:W-:Y:S01]  /*99530*/  STL.64 [R1+0xd90], R20 ;  /* 0x000d901401007387 */ /* 0x0001e20000100a00 */
[----:B------:R-:W-:Y:S02]  /*99540*/  F2FP.SATFINITE.E4M3.F32.PACK_AB_MERGE_C R235, R10, R248, RZ ;  /* 0x000000f80aeb723e */ /* 0x000fe400048070ff */
[----:B0-----:R-:W-:Y:S02]  /*99550*/  IADD3 R20, P2, R11, R2, RZ ;  /* 0x000000020b147210 */ /* 0x001fe40007f5e0ff */
[----:B------:R-:W-:Y:S01]  /*99560*/  F2FP.SATFINITE.E4M3.F32.PACK_AB_MERGE_C R232, R8, R14, RZ ;  /* 0x0000000e08e8723e */ /* 0x000fe200048070ff */
[----:B------:R-:W-:Y:S02]  /*99570*/  STL [R1+0x52a4], R235 ;  /* 0x0052a4eb01007387 */ /* 0x000fe40000100800 */
[----:B------:R-:W-:-:S02]  /*99580*/  IMAD.X R21, R152, 0x1, R13, P2 ;  /* 0x0000000198157824 */ /* 0x000fc400010e060d */
[----:B------:R-:W-:Y:S04]  /*99590*/  STL [R1+0x52a8], R232 ;  /* 0x0052a8e801007387 */ /* 0x000fe80000100800 */
[----:B------:R-:W4:Y:S04]  /*995a0*/  LDL.LU R198, [R1+0x340] ;  /* 0x0003400001c67983 */ /* 0x000f280000300800 */
[----:B------:R-:W4:Y:S04]  /*995b0*/  LDL.LU R242, [R1+0x344] ;  /* 0x0003440001f27983 */ /* 0x000f280000300800 */
[----:B------:R-:W4:Y:S04]  /*995c0*/  LDL.LU R248, [R1+0x348] ;  /* 0x0003480001f87983 */ /* 0x000f280000300800 */
[----:B------:R0:W-:Y:S04]  /*995d0*/  STL.64 [R1+0xd88], R20 ;  /* 0x000d881401007387 */ /* 0x0001e80000100a00 */
[----:B------:R-:W4:Y:S04]  /*995e0*/  LDL.LU R14, [R1+0x34c] ;  /* 0x00034c00010e7983 */ /* 0x000f280000300800 */
[----:B------:R-:W4:Y:S04]  /*995f0*/  LDL.LU R10, [R1+0x350] ;  /* 0x00035000010a7983 */ /* 0x000f280000300800 */
[----:B------:R-:W4:Y:S01]  /*99600*/  LDL.LU R8, [R1+0x354] ;  /* 0x0003540001087983 */ /* 0x000f220000300800 */
[----:B0-----:R-:W-:-:S05]  /*99610*/  IADD3 R20, P2, R11, R0, RZ ;  /* 0x000000000b147210 */ /* 0x001fca0007f5e0ff */
[----:B------:R-:W-:Y:S01]  /*99620*/  IMAD.X R21, R152, 0x1, R7, P2 ;  /* 0x0000000198157824 */ /* 0x000fe200010e0607 */
[----:B------:R-:W-:-:S05]  /*99630*/  F2FP.SATFINITE.E4M3.F32.PACK_AB_MERGE_C R243, R243, R239, RZ ;  /* 0x000000eff3f3723e */ /* 0x000fca00048070ff */
[----:B------:R-:W-:Y:S01]  /*99640*/  STL [R1+0x52ac], R243 ;  /* 0x0052acf301007387 */ /* 0x000fe20000100800 */
[----:B------:R-:W-:-:S05]  /*99650*/  F2FP.SATFINITE.E4M3.F32.PACK_AB_MERGE_C R241, R241, R240, RZ ;  /* 0x000000f0f1f1723e */ /* 0x000fca00048070ff */
[----:B------:R-:W-:Y:S04]  /*99660*/  STL [R1+0x52b0], R241 ;  /* 0x0052b0f101007387 */ /* 0x000fe80000100800 */
[----:B------:R-:W4:Y:S04]  /*99670*/  LDL.LU R196, [R1+0x358] ;  /* 0x0003580001c47983 */ /* 0x000f280000300800 */
[----:B------:R-:W4:Y:S04]  /*99680*/  LDL.LU R190, [R1+0x35c] ;  /* 0x00035c0001be7983 */ /* 0x000f280000300800 */
[----:B------:R-:W4:Y:S04]  /*99690*/  LDL.LU R189, [R1+0x360] ;  /* 0x0003600001bd7983 */ /* 0x000f280000300800 */
[----:B------:R0:W-:Y:S04]  /*996a0*/  STL.64 [R1+0xd80], R20 ;  /* 0x000d801401007387 */ /* 0x0001e80000100a00 */
[----:B------:R-:W4:Y:S01]  /*996b0*/  LDL.LU R19, [R1+0x364] ;  /* 0x0003640001137983 */ /* 0x000f220000300800 */
[----:B0-----:R-:W-:-:S05]  /*996c0*/  IADD3 R20, P2, R11, R6, RZ ;  /* 0x000000060b147210 */ /* 0x001fca0007f5e0ff */
[----:B------:R-:W-:Y:S01]  /*996d0*/  IMAD.X R21, R152, 0x1, R5, P2 ;  /* 0x0000000198157824 */ /* 0x000fe200010e0605 */
[----:B--2---:R-:W-:-:S05]  /*996e0*/  F2FP.SATFINITE.E4M3.F32.PACK_AB_MERGE_C R12, R12, R245, RZ ;  /* 0x000000f50c0c723e */ /* 0x004fca00048070ff */
[----:B------:R-:W-:Y:S01]  /*996f0*/  STL [R1+0x52b4], R12 ;  /* 0x0052b40c01007387 */ /* 0x000fe20000100800 */
[----:B---3--:R-:W-:-:S05]  /*99700*/  F2FP.SATFINITE.E4M3.F32.PACK_AB_MERGE_C R247, R247, R246, RZ ;  /* 0x000000f6f7f7723e */ /* 0x008fca00048070ff */
[----:B------:R-:W-:Y:S04]  /*99710*/  STL [R1+0x52b8], R247 ;  /* 0x0052b8f701007387 */ /* 0x000fe80000100800 */
[----:B------:R0:W-:Y:S04]  /*99720*/  STL.64 [R1+0xd78], R20 ;  /* 0x000d781401007387 */ /* 0x0001e80000100a00 */
[----:B------:R-:W2:Y:S04]  /*99730*/  LDL.LU R197, [R1+0x368] ;  /* 0x0003680001c57983 */ /* 0x000ea80000300800 */
[----:B------:R-:W2:Y:S01]  /*99740*/  LDL.LU R221, [R1+0x36c] ;  /* 0x00036c0001dd7983 */ /* 0x000ea20000300800 */
[----:B0-----:R-:W-:-:S03]  /*99750*/  IADD3 R20, P2, R11, R4, RZ ;  /* 0x000000040b147210 */ /* 0x001fc60007f5e0ff */
[----:B------:R-:W3:Y:S02]  /*99760*/  LDL.LU R229, [R1+0x370] ;  /* 0x0003700001e57983 */ /* 0x000ee40000300800 */
[----:B------:R-:W-:-:S05]  /*99770*/  IMAD.X R21, R152, 0x1, R3, P2 ;  /* 0x0000000198157824 */ /* 0x000fca00010e0603 */
[----:B------:R0:W-:Y:S04]  /*99780*/  STL.64 [R1+0xc78], R20 ;  /* 0x000c781401007387 */ /* 0x0001e80000100a00 */
[----:B------:R-:W3:Y:S04]  /*99790*/  LDL.LU R238, [R1+0x374] ;  /* 0x0003740001ee7983 */ /* 0x000ee80000300800 */
[----:B------:R-:W3:Y:S04]  /*997a0*/  LDL.LU R237, [R1+0x378] ;  /* 0x0003780001ed7983 */ /* 0x000ee80000300800 */
[----:B------:R-:W3:Y:S04]  /*997b0*/  LDL.LU R239, [R1+0x37c] ;  /* 0x00037c0001ef7983 */ /* 0x000ee80000300800 */
[----:B------:R-:W3:Y:S04]  /*997c0*/  LDL.LU R240, [R1+0x380] ;  /* 0x0003800001f07983 */ /* 0x000ee80000300800 */
[----:B------:R-:W3:Y:S04]  /*997d0*/  LDL.LU R245, [R1+0x384] ;  /* 0x0003840001f57983 */ /* 0x000ee80000300800 */
[----:B------:R-:W3:Y:S04]  /*997e0*/  LDL.LU R246, [R1+0x388] ;  /* 0x0003880001f67983 */ /* 0x000ee80000300800 */
[----:B------:R-:W3:Y:S01]  /*997f0*/  LDL.LU R11, [R1+0x38c] ;  /* 0x00038c00010b7983 */ /* 0x000ee20000300800 */
[----:B------:R-:W-:-:S02]  /*99800*/  SHF.R.S32.HI R152, RZ, 0x1f, R244 ;  /* 0x0000001fff987819 */ /* 0x000fc400000114f4 */
[----:B------:R-:W-:Y:S01]  /*99810*/  IADD3 R200, P2, R244, R2, RZ ;  /* 0x00000002f4c87210 */ /* 0x000fe20007f5e0ff */
[----:B0-----:R-:W3:Y:S01]  /*99820*/  LDL.LU R20, [R1+0xc88] ;  /* 0x000c880001147983 */ /* 0x001ee20000300800 */
[----:B----4-:R-:W-:-:S03]  /*99830*/  F2FP.SATFINITE.E4M3.F32.PACK_AB_MERGE_C R249, R242, R198, RZ ;  /* 0x000000c6f2f9723e */ /* 0x010fc600048070ff */
[----:B------:R-:W-:Y:S02]  /*99840*/  IMAD.X R201, R152, 0x1, R13, P2 ;  /* 0x0000000198c97824 */ /* 0x000fe400010e060d */
[----:B------:R-:W-:Y:S01]  /*99850*/  STL [R1+0x52bc], R249 ;  /* 0x0052bcf901007387 */ /* 0x000fe20000100800 */
[----:B------:R-:W-:Y:S02]  /*99860*/  F2FP.SATFINITE.E4M3.F32.PACK_AB_MERGE_C R14, R14, R248, RZ ;  /* 0x000000f80e0e723e */ /* 0x000fe400048070ff */
[----:B------:R-:W-:-:S03]  /*99870*/  F2FP.SATFINITE.E4M3.F32.PACK_AB_MERGE_C R226, R8, R10, RZ ;  /* 0x0000000a08e2723e */ /* 0x000fc600048070ff */
[----:B------:R-:W-:Y:S04]  /*99880*/  STL [R1+0x52c0], R14 ;  /* 0x0052c00e01007387 */ /* 0x000fe80000100800 */
        /* <DEDUP_REMOVED lines=23> */
[----:B------:R0:W-:Y:S01]  /*99a00*/  STL.64 [R1+0xbf0], R200 ;  /* 0x000bf0c801007387 */ /* 0x0001e20000100a00 */
[----:B------:R-:W-:-:S03]  /*99a10*/  F2FP.SATFINITE.E4M3.F32.PACK_AB_MERGE_C R226, R239, R237, RZ ;  /* 0x000000edefe2723e */ /* 0x000fc600048070ff */
[----:B------:R-:W2:Y:S04]  /*99a20*/  LDL.LU R198, [R1+0xc8c] ;  /* 0x000c8c0001c67983 */ /* 0x000ea80000300800 */
[----:B------:R-:W3:Y:S01]  /*99a30*/  LDL.LU R238, [R1+0x3b0] ;  /* 0x0003b00001ee7983 */ /* 0x000ee20000300800 */
[----:B0-----:R-:W-:-:S03]  /*99a40*/  IADD3 R200, P2, R244, R4, RZ ;  /* 0x00000004f4c87210 */ /* 0x001fc60007f5e0ff */
[----:B------:R-:W3:Y:S02]  /*99a50*/  LDL.LU R244, [R1+0x3b4] ;  /* 0x0003b40001f47983 */ /* 0x000ee40000300800 */
[----:B------:R-:W-:Y:S01]  /*99a60*/  IMAD.X R201, R152, 0x1, R3, P2 ;  /* 0x0000000198c97824 */ /* 0x000fe200010e0603 */
[----:B------:R-:W-:Y:S02]  /*99a70*/  F2FP.SATFINITE.E4M3.F32.PACK_AB_MERGE_C R12, R245, R240, RZ ;  /* 0x000000f0f50c723e */ /* 0x000fe400048070ff */
[----:B------:R-:W-:Y:S02]  /*99a80*/  F2FP.SATFINITE.E4M3.F32.PACK_AB_MERGE_C R11, R11, R246, RZ ;  /* 0x000000f60b0b723e */ /* 0x000fe400048070ff */
[----:B------:R-:W-:Y:S04]  /*99a90*/  STL.64 [R1+0xbe8], R200 ;  /* 0x000be8c801007387 */ /* 0x000fe80000100a00 */
[----:B------:R-:W-:Y:S04]  /*99aa0*/  STL [R1+0x52d8], R226 ;  /* 0x0052d8e201007387 */ /* 0x000fe80000100800 */
[----:B------:R-:W2:Y:S04]  /*99ab0*/  LDL.LU R239, [R1+0x3b8] ;  /* 0x0003b80001ef7983 */ /* 0x000ea80000300800 */
[----:B------:R-:W-:Y:S04]  /*99ac0*/  STL [R1+0x4a64], R12 ;  /* 0x004a640c01007387 */ /* 0x000fe80000100800 */
[----:B------:R-:W2:Y:S04]  /*99ad0*/  LDL.LU R245, [R1+0x3bc] ;  /* 0x0003bc0001f57983 */ /* 0x000ea80000300800 */
[----:B------:R0:W-:Y:S04]  /*99ae0*/  STL [R1+0x4a68], R11 ;  /* 0x004a680b01007387 */ /* 0x0001e80000100800 */
[----:B------:R-:W2:Y:S04]  /*99af0*/  LDL.LU R246, [R1+0x3c0] ;  /* 0x0003c00001f67983 */ /* 0x000ea80000300800 */
[----:B0-----:R-:W2:Y:S01]  /*99b00*/  LDL.LU R11, [R1+0x3c4] ;  /* 0x0003c400010b7983 */ /* 0x001ea20000300800 */
[----:B------:R-:W-:-:S02]  /*99b10*/  SHF.R.S32.HI R152, RZ, 0x1f, R20 ;  /* 0x0000001fff987819 */ /* 0x000fc40000011414 */
[----:B------:R-:W-:Y:S01]  /*99b20*/  IADD3 R200, P2, R20, R2, RZ ;  /* 0x0000000214c87210 */ /* 0x000fe20007f5e0ff */
[----:B------:R-:W2:Y:S01]  /*99b30*/  LDL.LU R221, [R1+0x3c8] ;  /* 0x0003c80001dd7983 */ /* 0x000ea20000300800 */
[----:B----4-:R-:W-:-:S03]  /*99b40*/  F2FP.SATFINITE.E4M3.F32.PACK_AB_MERGE_C R12, R248, R242, RZ ;  /* 0x000000f2f80c723e */ /* 0x010fc600048070ff */
[----:B------:R-:W-:-:S05]  /*99b50*/  IMAD.X R201, R152, 0x1, R13, P2 ;  /* 0x0000000198c97824 */ /* 0x000fca00010e060d */
[----:B------:R0:W-:Y:S01]  /*99b60*/  STL.64 [R1+0xbe0], R200 ;  /* 0x000be0c801007387 */ /* 0x0001e20000100a00 */
[----:B------:R-:W-:-:S03]  /*99b70*/  F2FP.SATFINITE.E4M3.F32.PACK_AB_MERGE_C R8, R8, R10, RZ ;  /* 0x0000000a0808723e */ /* 0x000fc600048070ff */
[----:B------:R-:W-:Y:S04]  /*99b80*/  STL [R1+0x4a4c], R12 ;  /* 0x004a4c0c01007387 */ /* 0x000fe80000100800 */
[----:B------:R-:W4:Y:S04]  /*99b90*/  LDL.LU R229, [R1+0x3cc] ;  /* 0x0003cc0001e57983 */ /* 0x000f280000300800 */
[----:B------:R1:W-:Y:S04]  /*99ba0*/  STL [R1+0x4a50], R8 ;  /* 0x004a500801007387 */ /* 0x0003e80000100800 */
[----:B------:R-:W4:Y:S04]  /*99bb0*/  LDL.LU R248, [R1+0x3d0] ;  /* 0x0003d00001f87983 */ /* 0x000f280000300800 */
[----:B------:R-:W4:Y:S01]  /*99bc0*/  LDL.LU R10, [R1+0x3d4] ;  /* 0x0003d400010a7983 */ /* 0x000f220000300800 */
[----:B0-----:R-:W-:-:S03]  /*99bd0*/  IADD3 R200, P2, R20, R0, RZ ;  /* 0x0000000014c87210 */ /* 0x001fc60007f5e0ff */
[----:B------:R-:W4:Y:S02]  /*99be0*/  LDL.LU R237, [R1+0x3d8] ;  /* 0x0003d80001ed7983 */ /* 0x000f240000300800 */
[----:B------:R-:W-:Y:S02]  /*99bf0*/  IMAD.X R201, R152, 0x1, R7, P2 ;  /* 0x0000000198c97824 */ /* 0x000fe400010e0607 */
[----:B------:R-:W4:Y:S04]  /*99c00*/  LDL.LU R240, [R1+0x3dc] ;  /* 0x0003dc0001f07983 */ /* 0x000f280000300800 */
[----:B------:R-:W4:Y:S04]  /*99c10*/  LDL.LU R242, [R1+0x3e0] ;  /* 0x0003e00001f27983 */ /* 0x000f280000300800 */
[----:B------:R-:W-:Y:S04]  /*99c20*/  STL.64 [R1+0xbd8], R200 ;  /* 0x000bd8c801007387 */ /* 0x000fe80000100a00 */
[----:B-1----:R-:W4:Y:S01]  /*99c30*/  LDL.LU R8, [R1+0x3e4] ;  /* 0x0003e40001087983 */ /* 0x002f220000300800 */
[----:B------:R-:W-:-:S02]  /*99c40*/  F2FP.SATFINITE.E4M3.F32.PACK_AB_MERGE_C R14, R190, R196, RZ ;  /* 0x000000c4be0e723e */ /* 0x000fc400048070ff */
[----:B------:R-:W-:-:S05]  /*99c50*/  IADD3 R196, P2, R20, R6, RZ ;  /* 0x0000000614c47210 */ /* 0x000fca0007f5e0ff */
[----:B------:R-:W-:Y:S01]  /*99c60*/  IMAD.X R197, R152, 0x1, R5, P2 ;  /* 0x0000000198c57824 */ /* 0x000fe200010e0605 */
[----:B------:R-:W-:Y:S02]  /*99c70*/  IADD3 R20, P2, R20, R4, RZ ;  /* 0x0000000414147210 */ /* 0x000fe40007f5e0ff */
[----:B------:R-:W-:Y:S02]  /*99c80*/  F2FP.SATFINITE.E4M3.F32.PACK_AB_MERGE_C R12, R19, R189, RZ ;  /* 0x000000bd130c723e */ /* 0x000fe400048070ff */
[----:B------:R-:W4:Y:S01]  /*99c90*/  LDL.LU R19, [R1+0xc90] ;  /* 0x000c900001137983 */ /* 0x000f220000300800 */
[----:B------:R-:W-:-:S03]  /*99ca0*/  IMAD.X R21, R152, 0x1, R3, P2 ;  /* 0x0000000198157824 */ /* 0x000fc600010e0603 */
[----:B------:R-:W-:Y:S04]  /*99cb0*/  STL [R1+0x4a30], R14 ;  /* 0x004a300e01007387 */ /* 0x000fe80000100800 */
[----:B------:R-:W-:Y:S04]  /*99cc0*/  STL [R1+0x4a34], R12 ;  /* 0x004a340c01007387 */ /* 0x000fe80000100800 */
[----:B------:R0:W-:Y:S04]  /*99cd0*/  STL.64 [R1+0xbd0], R196 ;  /* 0x000bd0c401007387 */ /* 0x0001e80000100a00 */
[----:B0-----:R-:W4:Y:S04]  /*99ce0*/  LDL.LU R197, [R1+0x3e8] ;  /* 0x0003e80001c57983 */ /* 0x001f280000300800 */
[----:B------:R-:W4:Y:S04]  /*99cf0*/  LDL.LU R196, [R1+0x3ec] ;  /* 0x0003ec0001c47983 */ /* 0x000f280000300800 */
[----:B------:R-:W-:Y:S01]  /*99d00*/  STL.64 [R1+0xbc8], R20 ;  /* 0x000bc81401007387 */ /* 0x000fe20000100a00 */
[----:B---3--:R-:W-:-:S05]  /*99d10*/  F2FP.SATFINITE.E4M3.F32.PACK_AB_MERGE_C R12, R244, R238, RZ ;  /* 0x000000eef40c723e */ /* 0x008fca00048070ff */
[----:B------:R0:W-:Y:S04]  /*99d20*/  STL [R1+0x4a1c], R12 ;  /* 0x004a1c0c01007387 */ /* 0x0001e80000100800 */
[----:B------:R-:W3:Y:S04]  /*99d30*/  LDL.LU R190, [R1+0x3f0] ;  /* 0x0003f00001be7983 */ /* 0x000ee80000300800 */
[----:B------:R-:W3:Y:S04]  /*99d40*/  LDL.LU R189, [R1+0x3f4] ;  /* 0x0003f40001bd7983 */ /* 0x000ee80000300800 */
[----:B------:R-:W3:Y:S04]  /*99d50*/  LDL.LU R238, [R1+0x3f8] ;  /* 0x0003f80001ee7983 */ /* 0x000ee80000300800 */
[----:B------:R-:W3:Y:S01]  /*99d60*/  LDL.LU R244, [R1+0x3fc] ;  /* 0x0003fc0001f47983 */ /* 0x000ee20000300800 */
[----:B--2---:R-:W-:-:S03]  /*99d70*/  F2FP.SATFINITE.E4M3.F32.PACK_AB_MERGE_C R14, R245, R239, RZ ;  /* 0x000000eff50e723e */ /* 0x004fc600048070ff */
[----:B------:R-:W2:Y:S04]  /*99d80*/  LDL.LU R245, [R1+0xe0] ;  /* 0x0000e00001f57983 */ /* 0x000ea80000300800 */
[----:B------:R4:W-:Y:S01]  /*99d90*/  STL [R1+0x4a20], R14 ;  /* 0x004a200e01007387 */ /* 0x0009e20000100800 */
[----:B0-----:R-:W-:-:S03]  /*99da0*/  F2FP.SATFINITE.E4M3.F32.PACK_AB_MERGE_C R12, R11, R246, RZ ;  /* 0x000000f60b0c723e */ /* 0x001fc600048070ff */
[----:B------:R-:W2:Y:S01]  /*99db0*/  LDL.LU R11, [R1+0xe4] ;  /* 0x0000e400010b7983 */ /* 0x000ea20000300800 */
[----:B------:R-:W-:Y:S02]  /*99dc0*/  SHF.R.S32.HI R152, RZ, 0x1f, R198 ;  /* 0x0000001fff987819 */ /* 0x000fe400000114c6 */
[----:B------:R-:W-:Y:S01]  /*99dd0*/  IADD3 R20, P2, R198, R2, RZ ;  /* 0x00000002c6147210 */ /* 0x000fe20007f5e0ff */
[----:B------:R0:W-:Y:S04]  /*99de0*/  STL [R1+0x4a08], R12 ;  /* 0x004a080c01007387 */ /* 0x0001e80000100800 */
[----:B------:R-:W-:Y:S01]  /*99df0*/  IMAD.X R21, R152, 0x1, R13, P2 ;  /* 0x0000000198157824 */ /* 0x000fe200010e060d */
[----:B------:R-:W2:Y:S04]  /*99e00*/  LDL.LU R239, [R1+0xe8] ;  /* 0x0000e80001ef7983 */ /* 0x000ea80000300800 */
[----:B------:R-:W2:Y:S01]  /*99e10*/  LDL.LU R246, [R1+0xec] ;  /* 0x0000ec0001f67983 */ /* 0x000ea20000300800 */
[----:B----4-:R-:W-:-:S03]  /*99e20*/  F2FP.SATFINITE.E4M3.F32.PACK_AB_MERGE_C R14, R229, R221, RZ ;  /* 0x000000dde50e723e */ /* 0x010fc600048070ff */
[----:B------:R1:W-:Y:S01]  /*99e30*/  STL.64 [R1+0xbc0], R20 ;  /* 0x000bc01401007387 */ /* 0x0003e20000100a00 */
[----:B0-----:R-:W-:-:S03]  /*99e40*/  F2FP.SATFINITE.E4M3.F32.PACK_AB_MERGE_C R12, R10, R248, RZ ;  /* 0x000000f80a0c723e */ /* 0x001fc600048070ff */
[----:B------:R-:W4:Y:S04]  /*99e50*/  LDL.LU R248, [R1+0xf0] ;  /* 0x0000f00001f87983 */ /* 0x000f280000300800 */
[----:B------:R0:W-:Y:S04]  /*99e60*/  STL [R1+0x4a0c], R14 ;  /* 0x004a0c0e01007387 */ /* 0x0001e80000100800 */
[----:B------:R-:W4:Y:S01]  /*99e70*/  LDL.LU R10, [R1+0xf4] ;  /* 0x0000f400010a7983 */ /* 0x000f220000300800 */
[----:B-1----:R-:W-:-:S03]  /*99e80*/  IADD3 R20, P2, R198, R0, RZ ;  /* 0x00000000c6147210 */ /* 0x002fc60007f5e0ff */
[----:B------:R1:W-:Y:S02]  /*99e90*/  STL [R1+0x49f4], R12 ;  /* 0x0049f40c01007387 */ /* 0x0003e40000100800 */
[----:B------:R-:W-:Y:S01]  /*99ea0*/  IMAD.X R21, R152, 0x1, R7, P2 ;  /* 0x0000000198157824 */ /* 0x000fe200010e0607 */
[----:B0-----:R-:W-:Y:S02]  /*99eb0*/  F2FP.SATFINITE.E4M3.F32.PACK_AB_MERGE_C R14, R240, R237, RZ ;  /* 0x000000edf00e723e */ /* 0x001fe400048070ff */
[----:B-1----:R-:W-:Y:S02]  /*99ec0*/  F2FP.SATFINITE.E4M3.F32.PACK_AB_MERGE_C R12, R8, R242, RZ ;  /* 0x000000f2080c723e */ /* 0x002fe400048070ff */
[----:B------:R-:W4:Y:S04]  /*99ed0*/  LDL.LU R8, [R1+0xc94] ;  /* 0x000c940001087983 */ /* 0x000f280000300800 */
[----:B------:R0:W-:Y:S04]  /*99ee0*/  STL.64 [R1+0xbb8], R20 ;  /* 0x000bb81401007387 */ /* 0x0001e80000100a00 */
[----:B------:R-:W-:Y:S01]  /*99ef0*/  STL [R1+0x49fc], R14 ;  /* 0x0049fc0e01007387 */ /* 0x000fe20000100800 */
[----:B0-----:R-:W-:-:S03]  /*99f00*/  IADD3 R20, P2, R198, R6, RZ ;  /* 0x00000006c6147210 */ /* 0x001fc60007f5e0ff */
[----:B------:R-:W-:Y:S02]  /*99f10*/  STL [R1+0x4ddc], R12 ;  /* 0x004ddc0c01007387 */ /* 0x000fe40000100800 */
[----:B------:R-:W-:-:S05]  /*99f20*/  IMAD.X R21, R152, 0x1, R5, P2 ;  /* 0x0000000198157824 */ /* 0x000fca00010e0605 */
[----:B------:R0:W-:Y:S04]  /*99f30*/  STL.64 [R1+0xbb0], R20 ;  /* 0x000bb01401007387 */ /* 0x0001e80000100a00 */
[----:B0-----:R-:W4:Y:S04]  /*99f40*/  LDL.LU R20, [R1+0xf8] ;  /* 0x0000f80001147983 */ /* 0x001f280000300800 */
[----:B------:R-:W4:Y:S04]  /*99f50*/  LDL.LU R221, [R1+0xfc] ;  /* 0x0000fc0001dd7983 */ /* 0x000f280000300800 */
[----:B------:R-:W4:Y:S04]  /*99f60*/  LDL.LU R229, [R1+0x100] ;  /* 0x0001000001e57983 */ /* 0x000f280000300800 */
[----:B------:R-:W4:Y:S04]  /*99f70*/  LDL.LU R237, [R1+0x104] ;  /* 0x0001040001ed7983 */ /* 0x000f280000300800 */
[----:B------:R-:W4:Y:S04]  /*99f80*/  LDL.LU R240, [R1+0x108] ;  /* 0x0001080001f07983 */ /* 0x000f280000300800 */
[----:B------:R-:W4:Y:S01]  /*99f90*/  LDL.LU R242, [R1+0x10c] ;  /* 0x00010c0001f27983 */ /* 0x000f220000300800 */
[----:B------:R-:W-:-:S05]  /*99fa0*/  IADD3 R200, P2, R198, R4, RZ ;  /* 0x00000004c6c87210 */ /* 0x000fca0007f5e0ff */
[----:B------:R-:W-:Y:S01]  /*99fb0*/  IMAD.X R201, R152, 0x1, R3, P2 ;  /* 0x0000000198c97824 */ /* 0x000fe200010e0603 */
[----:B------:R-:W-:Y:S02]  /*99fc0*/  SHF.R.S32.HI R152, RZ, 0x1f, R19 ;  /* 0x0000001fff987819 */ /* 0x000fe40000011413 */
[----:B------:R-:W-:Y:S02]  /*99fd0*/  F2FP.SATFINITE.E4M3.F32.PACK_AB_MERGE_C R21, R196, R197, RZ ;  /* 0x000000c5c415723e */ /* 0x000fe400048070ff */
[----:B------:R-:W-:Y:S01]  /*99fe0*/  IADD3 R196, P2, R19, R2, RZ ;  /* 0x0000000213c47210 */ /* 0x000fe20007f5e0ff */
[----:B------:R-:W-:Y:S04]  /*99ff0*/  STL.64 [R1+0xba8], R200 ;  /* 0x000ba8c801007387 */ /* 0x000fe80000100a00 */
[----:B------:R-:W-:Y:S01]  /*9a000*/  STL [R1+0x4dd8], R21 ;  /* 0x004dd81501007387 */ /* 0x000fe20000100800 */
[----:B------:R-:W-:Y:S01]  /*9a010*/  IMAD.X R197, R152, 0x1, R13, P2 ;  /* 0x0000000198c57824 */ /* 0x000fe200010e060d */
[----:B---3--:R-:W-:-:S02]  /*9a020*/  F2FP.SATFINITE.E4M3.F32.PACK_AB_MERGE_C R14, R189, R190, RZ ;  /* 0x000000bebd0e723e */ /* 0x008fc400048070ff */
[----:B------:R-:W-:-:S03]  /*9a030*/  F2FP.SATFINITE.E4M3.F32.PACK_AB_MERGE_C R12, R244, R238, RZ ;  /* 0x000000eef40c723e */ /* 0x000fc600048070ff */
[----:B------:R-:W-:Y:S04]  /*9a040*/  STL [R1+0x4dec], R14 ;  /* 0x004dec0e01007387 */ /* 0x000fe80000100800 */
[----:B------:R-:W-:Y:S04]  /*9a050*/  STL [R1+0x4de8], R12 ;  /* 0x004de80c01007387 */ /* 0x000fe80000100800 */
[----:B------:R-:W3:Y:S04]  /*9a060*/  LDL.LU R238, [R1+0x110] ;  /* 0x0001100001ee7983 */ /* 0x000ee80000300800 */
[----:B------:R-:W3:Y:S01]  /*9a070*/  LDL.LU R244, [R1+0x114] ;  /* 0x0001140001f47983 */ /* 0x000ee20000300800 */
[----:B--2---:R-:W-:-:S03]  /*9a080*/  F2FP.SATFINITE.E4M3.F32.PACK_AB_MERGE_C R11, R11, R245, RZ ;  /* 0x000000f50b0b723e */ /* 0x004fc600048070ff */
[----:B------:R-:W-:Y:S04]  /*9a090*/  STL.64 [R1+0xba0], R196 ;  /* 0x000ba0c401007387 */ /* 0x000fe80000100a00 */
[----:B------:R0:W-:Y:S04]  /*9a0a0*/  STL [R1+0x31c], R11 ;  /* 0x00031c0b01007387 */ /* 0x0001e80000100800 */
[----:B------:R-:W2:Y:S04]  /*9a0b0*/  LDL.LU R245, [R1+0x118] ;  /* 0x0001180001f57983 */ /* 0x000ea80000300800 */
[----:B0-----:R-:W2:Y:S01]  /*9a0c0*/  LDL.LU R11, [R1+0x11c] ;  /* 0x00011c00010b7983 */ /* 0x001ea20000300800 */
[----:B------:R-:W-:-:S02]  /*9a0d0*/  IADD3 R196, P2, R19, R0, RZ ;  /* 0x0000000013c47210 */ /* 0x000fc40007f5e0ff */
[----:B------:R-:W-:-:S03]  /*9a0e0*/  F2FP.SATFINITE.E4M3.F32.PACK_AB_MERGE_C R222, R246, R239, RZ ;  /* 0x000000eff6de723e */ /* 0x000fc600048070ff */
[----:B------:R-:W-:Y:S02]  /*9a0f0*/  IMAD.X R197, R152, 0x1, R7, P2 ;  /* 0x0000000198c57824 */ /* 0x000fe400010e0607 */
[----:B------:R-:W-:Y:S04]  /*9a100*/  STL [R1+0x5400], R222 ;  /* 0x005400de01007387 */ /* 0x000fe80000100800 */
[----:B------:R-:W2:Y:S04]  /*9a110*/  LDL.LU R239, [R1+0x120] ;  /* 0x0001200001ef7983 */ /* 0x000ea80000300800 */
[----:B------:R-:W2:Y:S04]  /*9a120*/  LDL.LU R246, [R1+0x124] ;  /* 0x0001240001f67983 */ /* 0x000ea80000300800 */
[----:B------:R-:W-:Y:S01]  /*9a130*/  STL.64 [R1+0xb98], R196 ;  /* 0x000b98c401007387 */ /* 0x000fe20000100a00 */
[----:B----4-:R-:W-:-:S05]  /*9a140*/  F2FP.SATFINITE.E4M3.F32.PACK_AB_MERGE_C R10, R10, R248, RZ ;  /* 0x000000f80a0a723e */ /* 0x010fca00048070ff */
[----:B------:R0:W-:Y:S04]  /*9a150*/  STL [R1+0x324], R10 ;  /* 0x0003240a01007387 */ /* 0x0001e80000100800 */
[----:B------:R-:W4:Y:S04]  /*9a160*/  LDL.LU R248, [R1+0x128] ;  /* 0x0001280001f87983 */ /* 0x000f280000300800 */
[----:B0-----:R-:W4:Y:S01]  /*9a170*/  LDL.LU R10, [R1+0x12c] ;  /* 0x00012c00010a7983 */ /* 0x001f220000300800 */
[----:B------:R-:W-:Y:S02]  /*9a180*/  IADD3 R196, P2, R19, R6, RZ ;  /* 0x0000000613c47210 */ /* 0x000fe40007f5e0ff */
[----:B------:R-:W-:-:S03]  /*9a190*/  F2FP.SATFINITE.E4M3.F32.PACK_AB_MERGE_C R12, R149, R148, RZ ;  /* 0x00000094950c723e */ /* 0x000fc600048070ff */
[C---:B------:R-:W-:Y:S02]  /*9a1a0*/  IMAD.X R197, R152.reuse, 0x1, R5, P2 ;  /* 0x0000000198c57824 */ /* 0x040fe400010e0605 */
[----:B------:R-:W-:Y:S04]  /*9a1b0*/  STL [R1+0x4de0], R12 ;  /* 0x004de00c01007387 */ /* 0x000fe80000100800 */
[----:B------:R0:W-:Y:S02]  /*9a1c0*/  STL.64 [R1+0xb90], R196 ;  /* 0x000b90c401007387 */ /* 0x0001e40000100a00 */
[----:B0-----:R-:W-:Y:S02]  /*9a1d0*/  IADD3 R196, P2, R19, R4, RZ ;  /* 0x0000000413c47210 */ /* 0x001fe40007f5e0ff */
[----:B------:R-:W4:Y:S03]  /*9a1e0*/  LDL.LU R19, [R1+0xc98] ;  /* 0x000c980001137983 */ /* 0x000f260000300800 */
[----:B------:R-:W-:-:S05]  /*9a1f0*/  IMAD.X R197, R152, 0x1, R3, P2 ;  /* 0x0000000198c57824 */ /* 0x000fca00010e0603 */
[----:B------:R0:W-:Y:S01]  /*9a200*/  STL.64 [R1+0xb88], R196 ;  /* 0x000b88c401007387 */ /* 0x0001e20000100a00 */
[----:B------:R-:W-:-:S05]  /*9a210*/  F2FP.SATFINITE.E4M3.F32.PACK_AB_MERGE_C R20, R221, R20, RZ ;  /* 0x00000014dd14723e */ /* 0x000fca00048070ff */
[----:B------:R1:W-:Y:S01]  /*9a220*/  STL [R1+0x320], R20 ;  /* 0x0003201401007387 */ /* 0x0003e20000100800 */
[----:B------:R-:W-:-:S03]  /*9a230*/  F2FP.SATFINITE.E4M3.F32.PACK_AB_MERGE_C R14, R237, R229, RZ ;  /* 0x000000e5ed0e723e */ /* 0x000fc600048070ff */
[----:B------:R-:W4:Y:S04]  /*9a240*/  LDL.LU R202, [R1+0x130] ;  /* 0x0001300001ca7983 */ /* 0x000f280000300800 */
[----:B------:R3:W-:Y:S01]  /*9a250*/  STL [R1+0x4818], R14 ;  /* 0x0048180e01007387 */ /* 0x0007e20000100800 */
[----:B------:R-:W-:-:S03]  /*9a260*/  F2FP.SATFINITE.E4M3.F32.PACK_AB_MERGE_C R12, R242, R240, RZ ;  /* 0x000000f0f20c723e */ /* 0x000fc600048070ff */
[----:B------:R-:W4:Y:S04]  /*9a270*/  LDL.LU R201, [R1+0x134] ;  /* 0x0001340001c97983 */ /* 0x000f280000300800 */
[----:B------:R2:W-:Y:S04]  /*9a280*/  STL [R1+0x32c], R12 ;  /* 0x00032c0c01007387 */ /* 0x0005e80000100800 */
[----:B------:R-:W4:Y:S04]  /*9a290*/  LDL.LU R200, [R1+0x138] ;  /* 0x0001380001c87983 */ /* 0x000f280000300800 */
[----:B------:R-:W4:Y:S04]  /*9a2a0*/  LDL.LU R198, [R1+0x13c] ;  /* 0x00013c0001c67983 */ /* 0x000f280000300800 */
[----:B0-----:R-:W4:Y:S01]  /*9a2b0*/  LDL.LU R197, [R1+0x140] ;  /* 0x0001400001c57983 */ /* 0x001f220000300800 */
[----:B------:R-:W-:-:S03]  /*9a2c0*/  SHF.R.S32.HI R148, RZ, 0x1f, R8 ;  /* 0x0000001fff947819 */ /* 0x000fc60000011408 */
[----:B------:R-:W4:Y:S01]  /*9a2d0*/  LDL.LU R196, [R1+0x144] ;  /* 0x0001440001c47983 */ /* 0x000f220000300800 */
[----:B-1----:R-:W-:-:S03]  /*9a2e0*/  IADD3 R20, P2, R8, R2, RZ ;  /* 0x0000000208147210 */ /* 0x002fc60007f5e0ff */
[----:B------:R-:W4:Y:S02]  /*9a2f0*/  LDL.LU R190, [R1+0x148] ;  /* 0x0001480001be7983 */ /* 0x000f240000300800 */
[----:B------:R-:W-:Y:S02]  /*9a300*/  IMAD.X R21, R148, 0x1, R13, P2 ;  /* 0x0000000194157824 */ /* 0x000fe400010e060d */
[----:B------:R-:W4:Y:S04]  /*9a310*/  LDL.LU R189, [R1+0x14c] ;  /* 0x00014c0001bd7983 */ /* 0x000f280000300800 */
[----:B------:R-:W4:Y:S04]  /*9a320*/  LDL.LU R240, [R1+0x150] ;  /* 0x0001500001f07983 */ /* 0x000f280000300800 */
[----:B------:R0:W-:Y:S04]  /*9a330*/  STL.64 [R1+0xb80], R20 ;  /* 0x000b801401007387 */ /* 0x0001e80000100a00 */
[----:B------:R-:W4:Y:S01]  /*9a340*/  LDL.LU R242, [R1+0x154] ;  /* 0x0001540001f27983 */ /* 0x000f220000300800 */
[----:B---3--:R-:W-:-:S03]  /*9a350*/  F2FP.SATFINITE.E4M3.F32.PACK_AB_MERGE_C R14, R244, R238, RZ ;  /* 0x000000eef40e723e */ /* 0x008fc600048070ff */
[----:B------:R-:W3:Y:S04]  /*9a360*/  LDL.LU R244, [R1+0x158] ;  /* 0x0001580001f47983 */ /* 0x000ee80000300800 */
[----:B------:R-:W-:Y:S01]  /*9a370*/  STL [R1+0x4860], R14 ;  /* 0x0048600e01007387 */ /* 0x000fe20000100800 */
[----:B--2---:R-:W-:-:S03]  /*9a380*/  F2FP.SATFINITE.E4M3.F32.PACK_AB_MERGE_C R12, R11, R245, RZ ;  /* 0x000000f50b0c723e */ /* 0x004fc600048070ff */
[----:B------:R-:W3:Y:S01]  /*9a390*/  LDL.LU R11, [R1+0x15c] ;  /* 0x00015c00010b7983 */ /* 0x000ee20000300800 */
[----:B0-----:R-:W-:-:S03]  /*9a3a0*/  IADD3 R20, P2, R8, R0, RZ ;  /* 0x0000000008147210 */ /* 0x001fc60007f5e0ff */
[----:B------:R0:W-:Y:S02]  /*9a3b0*/  STL [R1+0x4830], R12 ;  /* 0x0048300c01007387 */ /* 0x0001e40000100800 */
[----:B------:R-:W-:Y:S02]  /*9a3c0*/  IMAD.X R21, R148, 0x1, R7, P2 ;  /* 0x0000000194157824 */ /* 0x000fe400010e0607 */
[----:B------:R-:W2:Y:S01]  /*9a3d0*/  LDL.LU R245, [R1+0xc9c] ;  /* 0x000c9c0001f57983 */ /* 0x000ea20000300800 */
[----:B0-----:R-:W-:-:S03]  /*9a3e0*/  F2FP.SATFINITE.E4M3.F32.PACK_AB_MERGE_C R12, R246, R239, RZ ;  /* 0x000000eff60c723e */ /* 0x001fc600048070ff */
[----:B------:R0:W-:Y:S01]  /*9a3f0*/  STL.64 [R1+0xb78], R20 ;  /* 0x000b781401007387 */ /* 0x0001e20000100a00 */
[----:B------:R-:W-:-:S03]  /*9a400*/  IADD3 R204, P2, R8, R6, RZ ;  /* 0x0000000608cc7210 */ /* 0x000fc60007f5e0ff */
[----:B0-----:R-:W2:Y:S04]  /*9a410*/  LDL.LU R20, [R1+0x160] ;  /* 0x0001600001147983 */ /* 0x001ea80000300800 */
[----:B------:R-:W-:Y:S04]  /*9a420*/  STL [R1+0x4874], R12 ;  /* 0x0048740c01007387 */ /* 0x000fe80000100800 */
[----:B------:R-:W2:Y:S01]  /*9a430*/  LDL.LU R221, [R1+0x164] ;  /* 0x0001640001dd7983 */ /* 0x000ea20000300800 */
[----:B----4-:R-:W-:-:S05]  /*9a440*/  F2FP.SATFINITE.E4M3.F32.PACK_AB_MERGE_C R10, R10, R248, RZ ;  /* 0x000000f80a0a723e */ /* 0x010fca00048070ff */
[----:B------:R-:W-:Y:S04]  /*9a450*/  STL [R1+0x4864], R10 ;  /* 0x0048640a01007387 */ /* 0x000fe80000100800 */
[----:B------:R-:W4:Y:S04]  /*9a460*/  LDL.LU R229, [R1+0x168] ;  /* 0x0001680001e57983 */ /* 0x000f280000300800 */
[----:B------:R-:W4:Y:S04]  /*9a470*/  LDL.LU R237, [R1+0x16c] ;  /* 0x00016c0001ed7983 */ /* 0x000f280000300800 */
[----:B------:R-:W4:Y:S04]  /*9a480*/  LDL.LU R246, [R1+0x170] ;  /* 0x0001700001f67983 */ /* 0x000f280000300800 */
[----:B------:R-:W4:Y:S01]  /*9a490*/  LDL.LU R248, [R1+0x174] ;  /* 0x0001740001f87983 */ /* 0x000f220000300800 */
[----:B------:R-:W-:-:S05]  /*9a4a0*/  IMAD.X R205, R148, 0x1, R5, P2 ;  /* 0x0000000194cd7824 */ /* 0x000fca00010e0605 */
[----:B------:R0:W-:Y:S04]  /*9a4b0*/  STL.64 [R1+0xb70], R204 ;  /* 0x000b70cc01007387 */ /* 0x0001e80000100a00 */
[----:B------:R-:W4:Y:S04]  /*9a4c0*/  LDL.LU R238, [R1+0x178] ;  /* 0x0001780001ee7983 */ /* 0x000f280000300800 */
[----:B------:R-:W4:Y:S01]  /*9a4d0*/  LDL.LU R239, [R1+0x17c] ;  /* 0x00017c0001ef7983 */ /* 0x000f220000300800 */
[----:B0-----:R-:W-:-:S03]  /*9a4e0*/  IADD3 R204, P2, R8, R4, RZ ;  /* 0x0000000408cc7210 */ /* 0x001fc60007f5e0ff */
[----:B------:R-:W4:Y:S02]  /*9a4f0*/  LDL.LU R10, [R1+0x180] ;  /* 0x00018000010a7983 */ /* 0x000f240000300800 */
[----:B------:R-:W-:-:S05]  /*9a500*/  IMAD.X R205, R148, 0x1, R3, P2 ;  /* 0x0000000194cd7824 */ /* 0x000fca00010e0603 */
[----:B------:R-:W-:Y:S04]  /*9a510*/  STL.64 [R1+0xb68], R204 ;  /* 0x000b68cc01007387 */ /* 0x000fe80000100a00 */
[----:B------:R-:W4:Y:S01]  /*9a520*/  LDL.LU R8, [R1+0x184] ;  /* 0x0001840001087983 */ /* 0x000f220000300800 */
[----:B------:R-:W-:Y:S02]  /*9a530*/  SHF.R.S32.HI R148, RZ, 0x1f, R19 ;  /* 0x0000001fff947819 */ /* 0x000fe40000011413 */
[----:B------:R-:W-:-:S05]  /*9a540*/  F2FP.SATFINITE.E4M3.F32.PACK_AB_MERGE_C R21, R201, R202, RZ ;  /* 0x000000cac915723e */ /* 0x000fca00048070ff */
[----:B------:R-:W-:Y:S01]  /*9a550*/  STL [R1+0x48a0], R21 ;  /* 0x0048a01501007387 */ /* 0x000fe20000100800 */
[----:B------:R-:W-:Y:S02]  /*9a560*/  F2FP.SATFINITE.E4M3.F32.PACK_AB_MERGE_C R14, R198, R200, RZ ;  /* 0x000000c8c60e723e */ /* 0x000fe400048070ff */
[----:B------:R-:W-:Y:S02]  /*9a570*/  F2FP.SATFINITE.E4M3.F32.PACK_AB_MERGE_C R12, R196, R197, RZ ;  /* 0x000000c5c40c723e */ /* 0x000fe400048070ff */
[----:B------:R-:W-:Y:S01]  /*9a580*/  IADD3 R196, P2, R19, R2, RZ ;  /* 0x0000000213c47210 */ /* 0x000fe20007f5e0ff */
[----:B------:R0:W-:Y:S04]  /*9a590*/  STL [R1+0x489c], R14 ;  /* 0x00489c0e01007387 */ /* 0x0001e80000100800 */
[----:B------:R-:W-:Y:S01]  /*9a5a0*/  IMAD.X R197, R148, 0x1, R13, P2 ;  /* 0x0000000194c57824 */ /* 0x000fe200010e060d */
[----:B------:R1:W-:Y:S04]  /*9a5b0*/  STL [R1+0x48d8], R12 ;  /* 0x0048d80c01007387 */ /* 0x0003e80000100800 */
[----:B------:R1:W-:Y:S01]  /*9a5c0*/  STL.64 [R1+0xb60], R196 ;  /* 0x000b60c401007387 */ /* 0x0003e20000100a00 */
[----:B0-----:R-:W-:-:S02]  /*9a5d0*/  F2FP.SATFINITE.E4M3.F32.PACK_AB_MERGE_C R14, R189, R190, RZ ;  /* 0x000000bebd0e723e */ /* 0x001fc400048070ff */
[----:B-1----:R-:W-:Y:S02]  /*9a5e0*/  F2FP.SATFINITE.E4M3.F32.PACK_AB_MERGE_C R12, R242, R240, RZ ;  /* 0x000000f0f20c723e */ /* 0x002fe400048070ff */
[----:B------:R-:W-:Y:S01]  /*9a5f0*/  IADD3 R196, P2, R19, R0, RZ ;  /* 0x0000000013c47210 */ /* 0x000fe20007f5e0ff */
[----:B------:R-:W-:Y:S04]  /*9a600*/  STL [R1+0x48a8], R14 ;  /* 0x0048a80e01007387 */ /* 0x000fe80000100800 */
[----:B------:R-:W-:Y:S01]  /*9a610*/  IMAD.X R197, R148, 0x1, R7, P2 ;  /* 0x0000000194c57824 */ /* 0x000fe200010e0607 */
[----:B------:R3:W-:Y:S04]  /*9a620*/  STL [R1+0x48e8], R12 ;  /* 0x0048e80c01007387 */ /* 0x0007e80000100800 */
[----:B------:R-:W4:Y:S04]  /*9a630*/  LDL.LU R240, [R1+0x188] ;  /* 0x0001880001f07983 */ /* 0x000f280000300800 */
[----:B------:R-:W4:Y:S04]  /*9a640*/  LDL.LU R242, [R1+0x18c] ;  /* 0x00018c0001f27983 */ /* 0x000f280000300800 */
[----:B------:R0:W-:Y:S01]  /*9a650*/  STL.64 [R1+0xb58], R196 ;  /* 0x000b58c401007387 */ /* 0x0001e20000100a00 */
[----:B---3--:R-:W-:-:S03]  /*9a660*/  F2FP.SATFINITE.E4M3.F32.PACK_AB_MERGE_C R12, R11, R244, RZ ;  /* 0x000000f40b0c723e */ /* 0x008fc600048070ff */
[----:B------:R-:W3:Y:S04]  /*9a670*/  LDL.LU R244, [R1+0x190] ;  /* 0x0001900001f47983 */ /* 0x000ee80000300800 */
[----:B------:R-:W3:Y:S01]  /*9a680*/  LDL.LU R11, [R1+0x194] ;  /* 0x00019400010b7983 */ /* 0x000ee20000300800 */
[----:B0-----:R-:W-:-:S03]  /*9a690*/  IADD3 R196, P2, R19, R6, RZ ;  /* 0x0000000613c47210 */ /* 0x001fc60007f5e0ff */
[----:B------:R0:W-:Y:S02]  /*9a6a0*/  STL [R1+0x48e4], R12 ;  /* 0x0048e40c01007387 */ /* 0x0001e40000100800 */
[----:B------:R-:W-:Y:S01]  /*9a6b0*/  IMAD.X R197, R148, 0x1, R5, P2 ;  /* 0x0000000194c57824 */ /* 0x000fe200010e0605 */
[----:B0-----:R-:W-:-:S05]  /*9a6c0*/  F2FP.SATFINITE.E4M3.F32.PACK_AB_MERGE_C R12, R145, R144, RZ ;  /* 0x00000090910c723e */ /* 0x001fca00048070ff */
[----:B------:R-:W-:Y:S04]  /*9a6d0*/  STL [R1+0x4dbc], R12 ;  /* 0x004dbc0c01007387 */ /* 0x000fe80000100800 */
[----:B------:R0:W-:Y:S02]  /*9a6e0*/  STL.64 [R1+0xb50], R196 ;  /* 0x000b50c401007387 */ /* 0x0001e40000100a00 */
[----:B0-----:R-:W-:Y:S02]  /*9a6f0*/  IADD3 R196, P2, R19, R4, RZ ;  /* 0x0000000413c47210 */ /* 0x001fe40007f5e0ff */
[----:B--2---:R-:W-:-:S03]  /*9a700*/  F2FP.SATFINITE.E4M3.F32.PACK_AB_MERGE_C R19, R221, R20, RZ ;  /* 0x00000014dd13723e */ /* 0x004fc600048070ff */
[----:B------:R-:W-:Y:S01]  /*9a710*/  IMAD.X R197, R148, 0x1, R3, P2 ;  /* 0x0000000194c57824 */ /* 0x000fe200010e0603 */
[----:B----4-:R-:W-:-:S04]  /*9a720*/  F2FP.SATFINITE.E4M3.F32.PACK_AB_MERGE_C R14, R237, R229, RZ ;  /* 0x000000e5ed0e723e */ /* 0x010fc800048070ff */
[----:B------:R-:W-:Y:S04]  /*9a730*/  STL.64 [R1+0xb48], R196 ;  /* 0x000b48c401007387 */ /* 0x000fe80000100a00 */
[----:B------:R-:W-:Y:S01]  /*9a740*/  STL [R1+0x48f8], R19 ;  /* 0x0048f81301007387 */ /* 0x000fe20000100800 */
[----:B------:R-:W-:-:S03]  /*9a750*/  F2FP.SATFINITE.E4M3.F32.PACK_AB_MERGE_C R12, R248, R246, RZ ;  /* 0x000000f6f80c723e */ /* 0x000fc600048070ff */
[----:B------:R-:W2:Y:S04]  /*9a760*/  LDL.LU R246, [R1+0x198] ;  /* 0x0001980001f67983 */ /* 0x000ea80000300800 */
[----:B------:R-:W-:Y:S04]  /*9a770*/  STL [R1+0x48ec], R14 ;  /* 0x0048ec0e01007387 */ /* 0x000fe80000100800 */
[----:B------:R-:W2:Y:S01]  /*9a780*/  LDL.LU R248, [R1+0x19c] ;  /* 0x00019c0001f87983 */ /* 0x000ea20000300800 */
[----:B------:R-:W-:Y:S02]  /*9a790*/  SHF.R.S32.HI R144, RZ, 0x1f, R245 ;  /* 0x0000001fff907819 */ /* 0x000fe400000114f5 */
[----:B------:R-:W-:Y:S01]  /*9a7a0*/  IADD3 R20, P2, R245, R2, RZ ;  /* 0x00000002f5147210 */ /* 0x000fe20007f5e0ff */
[----:B------:R0:W-:Y:S04]  /*9a7b0*/  STL [R1+0x4910], R12 ;  /* 0x0049100c01007387 */ /* 0x0001e80000100800 */
[----:B------:R-:W-:Y:S01]  /*9a7c0*/  IMAD.X R21, R144, 0x1, R13, P2 ;  /* 0x0000000190157824 */ /* 0x000fe200010e060d */
[----:B------:R-:W4:Y:S04]  /*9a7d0*/  LDL.LU R189, [R1+0xca0] ;  /* 0x000ca00001bd7983 */ /* 0x000f280000300800 */
[----:B------:R-:W4:Y:S01]  /*9a7e0*/  LDL.LU R204, [R1+0x1a0] ;  /* 0x0001a00001cc7983 */ /* 0x000f220000300800 */
[----:B0-----:R-:W-:-:S03]  /*9a7f0*/  F2FP.SATFINITE.E4M3.F32.PACK_AB_MERGE_C R12, R239, R238, RZ ;  /* 0x000000eeef0c723e */ /* 0x001fc600048070ff */
[----:B------:R-:W-:Y:S01]  /*9a800*/  STL.64 [R1+0xb40], R20 ;  /* 0x000b401401007387 */ /* 0x000fe20000100a00 */
[----:B------:R-:W-:-:S03]  /*9a810*/  F2FP.SATFINITE.E4M3.F32.PACK_AB_MERGE_C R8, R8, R10, RZ ;  /* 0x0000000a0808723e */ /* 0x000fc600048070ff */
[----:B------:R-:W-:Y:S04]  /*9a820*/  STL [R1+0x490c], R12 ;  /* 0x00490c0c01007387 */ /* 0x000fe80000100800 */
[----:B------:R-:W4:Y:S04]  /*9a830*/  LDL.LU R203, [R1+0x1a4] ;  /* 0x0001a40001cb7983 */ /* 0x000f280000300800 */
[----:B------:R0:W-:Y:S04]  /*9a840*/  STL [R1+0x492c], R8 ;  /* 0x00492c0801007387 */ /* 0x0001e80000100800 */
[----:B------:R-:W4:Y:S04]  /*9a850*/  LDL.LU R202, [R1+0x1a8] ;  /* 0x0001a80001ca7983 */ /* 0x000f280000300800 */
[----:B------:R-:W4:Y:S04]  /*9a860*/  LDL.LU R201, [R1+0x1ac] ;  /* 0x0001ac0001c97983 */ /* 0x000f280000300800 */
[----:B------:R-:W4:Y:S04]  /*9a870*/  LDL.LU R200, [R1+0x1b0] ;  /* 0x0001b00001c87983 */ /* 0x000f280000300800 */
[----:B------:R-:W4:Y:S04]  /*9a880*/  LDL.LU R198, [R1+0x1b4] ;  /* 0x0001b40001c67983 */ /* 0x000f280000300800 */
[----:B------:R-:W4:Y:S04]  /*9a890*/  LDL.LU R197, [R1+0x1b8] ;  /* 0x0001b80001c57983 */ /* 0x000f280000300800 */
[----:B0-----:R-:W4:Y:S01]  /*9a8a0*/  LDL.LU R8, [R1+0x1bc] ;  /* 0x0001bc0001087983 */ /* 0x001f220000300800 */
[----:B------:R-:W-:-:S03]  /*9a8b0*/  IADD3 R20, P2, R245, R0, RZ ;  /* 0x00000000f5147210 */ /* 0x000fc60007f5e0ff */
[----:B------:R-:W4:Y:S02]  /*9a8c0*/  LDL.LU R10, [R1+0xca4] ;  /* 0x000ca400010a7983 */ /* 0x000f240000300800 */
[----:B------:R-:W-:Y:S02]  /*9a8d0*/  IMAD.X R21, R144, 0x1, R7, P2 ;  /* 0x0000000190157824 */ /* 0x000fe400010e0607 */
[----:B------:R-:W4:Y:S04]  /*9a8e0*/  LDL.LU R196, [R1+0x1c0] ;  /* 0x0001c00001c47983 */ /* 0x000f280000300800 */
[----:B------:R-:W4:Y:S04]  /*9a8f0*/  LDL.LU R190, [R1+0x1c4] ;  /* 0x0001c40001be7983 */ /* 0x000f280000300800 */
[----:B------:R0:W-:Y:S02]  /*9a900*/  STL.64 [R1+0xb38], R20 ;  /* 0x000b381401007387 */ /* 0x0001e40000100a00 */
[----:B0-----:R-:W-:-:S02]  /*9a910*/  IADD3 R20, P2, R245, R6, RZ ;  /* 0x00000006f5147210 */ /* 0x001fc40007f5e0ff */
[----:B------:R-:W-:-:S03]  /*9a920*/  F2FP.SATFINITE.E4M3.F32.PACK_AB_MERGE_C R12, R242, R240, RZ ;  /* 0x000000f0f20c723e */ /* 0x000fc600048070ff */
[----:B------:R-:W-:Y:S02]  /*9a930*/  IMAD.X R21, R144, 0x1, R5, P2 ;  /* 0x0000000190157824 */ /* 0x000fe400010e0605 */
[----:B------:R-:W-:Y:S01]  /*9a940*/  STL [R1+0x4924], R12 ;  /* 0x0049240c01007387 */ /* 0x000fe20000100800 */
[----:B---3--:R-:W-:-:S05]  /*9a950*/  F2FP.SATFINITE.E4M3.F32.PACK_AB_MERGE_C R11, R11, R244, RZ ;  /* 0x000000f40b0b723e */ /* 0x008fca00048070ff */
[----:B------:R-:W-:Y:S04]  /*9a960*/  STL [R1+0x4948], R11 ;  /* 0x0049480b01007387 */ /* 0x000fe80000100800 */
[----:B------:R-:W3:Y:S04]  /*9a970*/  LDL.LU R19, [R1+0x1c8] ;  /* 0x0001c80001137983 */ /* 0x000ee80000300800 */
[----:B------:R0:W-:Y:S04]  /*9a980*/  STL.64 [R1+0xb30], R20 ;  /* 0x000b301401007387 */ /* 0x0001e80000100a00 */
[----:B0-----:R-:W3:Y:S04]  /*9a990*/  LDL.LU R20, [R1+0x1cc] ;  /* 0x0001cc0001147983 */ /* 0x001ee80000300800 */
[----:B------:R-:W3:Y:S04]  /*9a9a0*/  LDL.LU R221, [R1+0x1d0] ;  /* 0x0001d00001dd7983 */ /* 0x000ee80000300800 */
[----:B------:R-:W3:Y:S04]  /*9a9b0*/  LDL.LU R229, [R1+0x1d4] ;  /* 0x0001d40001e57983 */ /* 0x000ee80000300800 */
[----:B------:R-:W3:Y:S04]  /*9a9c0*/  LDL.LU R237, [R1+0x1d8] ;  /* 0x0001d80001ed7983 */ /* 0x000ee80000300800 */
[----:B------:R-:W3:Y:S01]  /*9a9d0*/  LDL.LU R11, [R1+0x1dc] ;  /* 0x0001dc00010b7983 */ /* 0x000ee20000300800 */
[----:B------:R-:W-:-:S03]  /*9a9e0*/  IADD3 R206, P2, R245, R4, RZ ;  /* 0x00000004f5ce7210 */ /* 0x000fc60007f5e0ff */
[----:B------:R-:W3:Y:S02]  /*9a9f0*/  LDL.LU R238, [R1+0x1e0] ;  /* 0x0001e00001ee7983 */ /* 0x000ee40000300800 */
[----:B------:R-:W-:Y:S02]  /*9aa00*/  IMAD.X R207, R144, 0x1, R3, P2 ;  /* 0x0000000190cf7824 */ /* 0x000fe400010e0603 */
[----:B------:R-:W3:Y:S04]  /*9aa10*/  LDL.LU R239, [R1+0x1e4] ;  /* 0x0001e40001ef7983 */ /* 0x000ee80000300800 */
[----:B------:R-:W-:Y:S01]  /*9aa20*/  STL.64 [R1+0xb28], R206 ;  /* 0x000b28ce01007387 */ /* 0x000fe20000100a00 */
[----:B--2---:R-:W-:-:S05]  /*9aa30*/  F2FP.SATFINITE.E4M3.F32.PACK_AB_MERGE_C R12, R248, R246, RZ ;  /* 0x000000f6f80c723e */ /* 0x004fca00048070ff */
[----:B------:R0:W-:Y:S04]  /*9aa40*/  STL [R1+0x4940], R12 ;  /* 0x0049400c01007387 */ /* 0x0001e80000100800 */
[----:B------:R-:W2:Y:S04]  /*9aa50*/  LDL.LU R240, [R1+0x1e8] ;  /* 0x0001e80001f07983 */ /* 0x000ea80000300800 */
[----:B------:R-:W2:Y:S04]  /*9aa60*/  LDL.LU R242, [R1+0x1ec] ;  /* 0x0001ec0001f27983 */ /* 0x000ea80000300800 */
[----:B------:R-:W2:Y:S04]  /*9aa70*/  LDL.LU R244, [R1+0x1f0] ;  /* 0x0001f00001f47983 */ /* 0x000ea80000300800 */
[----:B------:R-:W2:Y:S04]  /*9aa80*/  LDL.LU R245, [R1+0x1f4] ;  /* 0x0001f40001f57983 */ /* 0x000ea80000300800 */
[----:B------:R-:W2:Y:S04]  /*9aa90*/  LDL.LU R246, [R1+0x1f8] ;  /* 0x0001f80001f67983 */ /* 0x000ea80000300800 */
[----:B------:R-:W2:Y:S01]  /*9aaa0*/  LDL.LU R248, [R1+0x1fc] ;  /* 0x0001fc0001f87983 */ /* 0x000ea20000300800 */
[----:B----4-:R-:W-:-:S05]  /*9aab0*/  F2FP.SATFINITE.E4M3.F32.PACK_AB_MERGE_C R14, R203, R204, RZ ;  /* 0x000000cccb0e723e */ /* 0x010fca00048070ff */
[----:B------:R-:W-:Y:S01]  /*9aac0*/  STL [R1+0x495c], R14 ;  /* 0x00495c0e01007387 */ /* 0x000fe20000100800 */
[----:B0-----:R-:W-:-:S05]  /*9aad0*/  F2FP.SATFINITE.E4M3.F32.PACK_AB_MERGE_C R12, R201, R202, RZ ;  /* 0x000000cac90c723e */ /* 0x001fca00048070ff */
[----:B------:R0:W-:Y:S01]  /*9aae0*/  STL [R1+0x4958], R12 ;  /* 0x0049580c01007387 */ /* 0x0001e20000100800 */
[----:B------:R-:W-:Y:S02]  /*9aaf0*/  SHF.R.S32.HI R144, RZ, 0x1f, R189 ;  /* 0x0000001fff907819 */ /* 0x000fe400000114bd */
[C---:B------:R-:W-:Y:S02]  /*9ab00*/  IADD3 R202, P2, R189.reuse, R2, RZ ;  /* 0x00000002bdca7210 */ /* 0x040fe40007f5e0ff */
[----:B0-----:R-:W-:Y:S02]  /*9ab10*/  F2FP.SATFINITE.E4M3.F32.PACK_AB_MERGE_C R12, R8, R197, RZ ;  /* 0x000000c5080c723e */ /* 0x001fe400048070ff */
[----:B------:R-:W4:Y:S01]  /*9ab20*/  LDL.LU R8, [R1+0xca8] ;  /* 0x000ca80001087983 */ /* 0x000f220000300800 */
[----:B------:R-:W-:Y:S01]  /*9ab30*/  IMAD.X R203, R144, 0x1, R13, P2 ;  /* 0x0000000190cb7824 */ /* 0x000fe200010e060d */
[----:B------:R-:W-:Y:S02]  /*9ab40*/  F2FP.SATFINITE.E4M3.F32.PACK_AB_MERGE_C R14, R198, R200, RZ ;  /* 0x000000c8c60e723e */ /* 0x000fe400048070ff */
[----:B------:R-:W-:-:S02]  /*9ab50*/  IADD3 R200, P2, R189, R0, RZ ;  /* 0x00000000bdc87210 */ /* 0x000fc40007f5e0ff */
[----:B------:R-:W-:Y:S03]  /*9ab60*/  STL.64 [R1+0xb20], R202 ;  /* 0x000b20ca01007387 */ /* 0x000fe60000100a00 */
[----:B------:R-:W-:Y:S01]  /*9ab70*/  IMAD.X R201, R144, 0x1, R7, P2 ;  /* 0x0000000190c97824 */ /* 0x000fe200010e0607 */
[----:B------:R0:W-:Y:S04]  /*9ab80*/  STL [R1+0x497c], R14 ;  /* 0x00497c0e01007387 */ /* 0x0001e80000100800 */
[----:B------:R1:W-:Y:S01]  /*9ab90*/  STL [R1+0x4978], R12 ;  /* 0x0049780c01007387 */ /* 0x0003e20000100800 */
[----:B0-----:R-:W-:Y:S02]  /*9aba0*/  F2FP.SATFINITE.E4M3.F32.PACK_AB_MERGE_C R14, R190, R196, RZ ;  /* 0x000000c4be0e723e */ /* 0x001fe400048070ff */
[----:B------:R-:W-:-:S02]  /*9abb0*/  IADD3 R196, P2, R189, R6, RZ ;  /* 0x00000006bdc47210 */ /* 0x000fc40007f5e0ff */
[----:B-1----:R-:W-:Y:S01]  /*9abc0*/  F2FP.SATFINITE.E4M3.F32.PACK_AB_MERGE_C R12, R141, R140, RZ ;  /* 0x0000008c8d0c723e */ /* 0x002fe200048070ff */
[----:B------:R-:W-:Y:S02]  /*9abd0*/  STL.64 [R1+0xb18], R200 ;  /* 0x000b18c801007387 */ /* 0x000fe40000100a00 */
[----:B------:R-:W-:Y:S02]  /*9abe0*/  IMAD.X R197, R144, 0x1, R5, P2 ;  /* 0x0000000190c57824 */ /* 0x000fe400010e0605 */
[----:B------:R-:W-:Y:S04]  /*9abf0*/  STL [R1+0x498c], R14 ;  /* 0x00498c0e01007387 */ /* 0x000fe80000100800 */
[----:B------:R-:W-:Y:S04]  /*9ac00*/  STL [R1+0x4d9c], R12 ;  /* 0x004d9c0c01007387 */ /* 0x000fe80000100800 */
[----:B------:R0:W-:Y:S02]  /*9ac10*/  STL.64 [R1+0xb10], R196 ;  /* 0x000b10c401007387 */ /* 0x0001e40000100a00 */
[----:B0-----:R-:W-:-:S05]  /*9ac20*/  IADD3 R196, P2, R189, R4, RZ ;  /* 0x00000004bdc47210 */ /* 0x001fca0007f5e0ff */
[----:B------:R-:W-:Y:S01]  /*9ac30*/  IMAD.X R197, R144, 0x1, R3, P2 ;  /* 0x0000000190c57824 */ /* 0x000fe200010e0603 */
[----:B---3--:R-:W-:Y:S02]  /*9ac40*/  F2FP.SATFINITE.E4M3.F32.PACK_AB_MERGE_C R12, R20, R19, RZ ;  /* 0x00000013140c723e */ /* 0x008fe400048070ff */
[----:B------:R-:W-:-:S05]  /*9ac50*/  F2FP.SATFINITE.E4M3.F32.PACK_AB_MERGE_C R20, R229, R221, RZ ;  /* 0x000000dde514723e */ /* 0x000fca00048070ff */
[----:B------:R0:W-:Y:S01]  /*9ac60*/  STL [R1+0x52d4], R20 ;  /* 0x0052d41401007387 */ /* 0x0001e20000100800 */
[----:B------:R-:W-:-:S03]  /*9ac70*/  F2FP.SATFINITE.E4M3.F32.PACK_AB_MERGE_C R19, R11, R237, RZ ;  /* 0x000000ed0b13723e */ /* 0x000fc600048070ff */
[----:B------:R-:W-:Y:S04]  /*9ac80*/  STL.64 [R1+0xb08], R196 ;  /* 0x000b08c401007387 */ /* 0x000fe80000100a00 */
[----:B------:R-:W-:Y:S04]  /*9ac90*/  STL [R1+0x4980], R12 ;  /* 0x0049800c01007387 */ /* 0x000fe80000100800 */
[----:B------:R-:W-:Y:S04]  /*9aca0*/  STL [R1+0x52e0], R19 ;  /* 0x0052e01301007387 */ /* 0x000fe80000100800 */
[----:B------:R-:W3:Y:S01]  /*9acb0*/  LDL.LU R11, [R1+0xcac] ;  /* 0x000cac00010b7983 */ /* 0x000ee20000300800 */
[----:B------:R-:W-:-:S02]  /*9acc0*/  SHF.R.S32.HI R140, RZ, 0x1f, R10 ;  /* 0x0000001fff8c7819 */ /* 0x000fc4000001140a */
[----:B0-----:R-:W-:-:S05]  /*9acd0*/  IADD3 R20, P2, R10, R2, RZ ;  /* 0x000000020a147210 */ /* 0x001fca0007f5e0ff */
[----:B------:R-:W-:Y:S01]  /*9ace0*/  IMAD.X R21, R140, 0x1, R13, P2 ;  /* 0x000000018c157824 */ /* 0x000fe200010e060d */
[----:B------:R-:W-:-:S04]  /*9acf0*/  F2FP.SATFINITE.E4M3.F32.PACK_AB_MERGE_C R14, R239, R238, RZ ;  /* 0x000000eeef0e723e */ /* 0x000fc800048070ff */
[----:B------:R0:W-:Y:S04]  /*9ad00*/  STL.64 [R1+0xb00], R20 ;  /* 0x000b001401007387 */ /* 0x0001e80000100a00 */
[----:B------:R1:W-:Y:S01]  /*9ad10*/  STL [R1+0x4aec], R14 ;  /* 0x004aec0e01007387 */ /* 0x0003e20000100800 */
[----:B0-----:R-:W-:Y:S02]  /*9ad20*/  IADD3 R20, P2, R10, R0, RZ ;  /* 0x000000000a147210 */ /* 0x001fe40007f5e0ff */
[----:B--2---:R-:W-:-:S03]  /*9ad30*/  F2FP.SATFINITE.E4M3.F32.PACK_AB_MERGE_C R12, R242, R240, RZ ;  /* 0x000000f0f20c723e */ /* 0x004fc600048070ff */
[----:B------:R-:W-:Y:S02]  /*9ad40*/  IMAD.X R21, R140, 0x1, R7, P2 ;  /* 0x000000018c157824 */ /* 0x000fe400010e0607 */
[----:B------:R0:W-:Y:S04]  /*9ad50*/  STL [R1+0x4ae4], R12 ;  /* 0x004ae40c01007387 */ /* 0x0001e80000100800 */
[----:B------:R2:W-:Y:S01]  /*9ad60*/  STL.64 [R1+0xaf8], R20 ;  /* 0x000af81401007387 */ /* 0x0005e20000100a00 */
[----:B-1----:R-:W-:Y:S02]  /*9ad70*/  F2FP.SATFINITE.E4M3.F32.PACK_AB_MERGE_C R14, R245, R244, RZ ;  /* 0x000000f4f50e723e */ /* 0x002fe400048070ff */
[----:B0-----:R-:W-:Y:S02]  /*9ad80*/  F2FP.SATFINITE.E4M3.F32.PACK_AB_MERGE_C R12, R248, R246, RZ ;  /* 0x000000f6f80c723e */ /* 0x001fe400048070ff */
[----:B--2---:R-:W-:Y:S01]  /*9ad90*/  IADD3 R20, P2, R10, R6, RZ ;  /* 0x000000060a147210 */ /* 0x004fe20007f5e0ff */
[----:B------:R0:W-:Y:S04]  /*9ada0*/  STL [R1+0x4b08], R14 ;  /* 0x004b080e01007387 */ /* 0x0001e80000100800 */
[----:B------:R-:W-:Y:S01]  /*9adb0*/  IMAD.X R21, R140, 0x1, R5, P2 ;  /* 0x000000018c157824 */ /* 0x000fe200010e0605 */
[----:B------:R-:W-:Y:S04]  /*9adc0*/  STL [R1+0x4b00], R12 ;  /* 0x004b000c01007387 */ /* 0x000fe80000100800 */
[----:B------:R1:W-:Y:S01]  /*9add0*/  STL.64 [R1+0xaf0], R20 ;  /* 0x000af01401007387 */ /* 0x0003e20000100a00 */
[----:B0-----:R-:W-:-:S02]  /*9ade0*/  F2FP.SATFINITE.E4M3.F32.PACK_AB_MERGE_C R14, R25, R24, RZ ;  /* 0x00000018190e723e */ /* 0x001fc400048070ff */
[----:B-1----:R-:W-:Y:S02]  /*9adf0*/  IADD3 R20, P2, R10, R4, RZ ;  /* 0x000000040a147210 */ /* 0x002fe40007f5e0ff */
[----:B------:R-:W-:-:S03]  /*9ae00*/  F2FP.SATFINITE.E4M3.F32.PACK_AB_MERGE_C R12, R27, R26, RZ ;  /* 0x0000001a1b0c723e */ /* 0x000fc600048070ff */
[----:B------:R-:W-:Y:S01]  /*9ae10*/  IMAD.X R21, R140, 0x1, R3, P2 ;  /* 0x000000018c157824 */ /* 0x000fe200010e0603 */
[----:B------:R-:W-:Y:S02]  /*9ae20*/  F2FP.SATFINITE.E4M3.F32.PACK_AB_MERGE_C R10, R29, R28, RZ ;  /* 0x0000001c1d0a723e */ /* 0x000fe400048070ff */
[----:B----4-:R-:W-:Y:S02]  /*9ae30*/  SHF.R.S32.HI R24, RZ, 0x1f, R8 ;  /* 0x0000001fff187819 */ /* 0x010fe40000011408 */
[----:B------:R0:W-:Y:S04]  /*9ae40*/  STL.64 [R1+0xae8], R20 ;  /* 0x000ae81401007387 */ /* 0x0001e80000100a00 */
[----:B------:R-:W-:Y:S04]  /*9ae50*/  STL [R1+0x4b24], R14 ;  /* 0x004b240e01007387 */ /* 0x000fe80000100800 */
[----:B------:R-:W-:Y:S01]  /*9ae60*/  STL [R1+0x4b20], R12 ;  /* 0x004b200c01007387 */ /* 0x000fe20000100800 */
[----:B0-----:R-:W-:-:S03]  /*9ae70*/  IADD3 R20, P2, R8, R2, RZ ;  /* 0x0000000208147210 */ /* 0x001fc60007f5e0ff */
[----:B------:R0:W-:Y:S02]  /*9ae80*/  STL [R1+0x4b38], R10 ;  /* 0x004b380a01007387 */ /* 0x0001e40000100800 */
[----:B------:R-:W-:Y:S02]  /*9ae90*/  IMAD.X R21, R24, 0x1, R13, P2 ;  /* 0x0000000118157824 */ /* 0x000fe400010e060d */
[----:B0-----:R-:W2:Y:S04]  /*9aea0*/  LDL.LU R10, [R1+0xcb0] ;  /* 0x000cb000010a7983 */ /* 0x001ea80000300800 */
[----:B------:R0:W-:Y:S01]  /*9aeb0*/  STL.64 [R1+0xae0], R20 ;  /* 0x000ae01401007387 */ /* 0x0001e20000100a00 */
[----:B------:R-:W-:Y:S02]  /*9aec0*/  F2FP.SATFINITE.E4M3.F32.PACK_AB_MERGE_C R14, R31, R30, RZ ;  /* 0x0000001e1f0e723e */ /* 0x000fe400048070ff */
[----:B------:R-:W-:-:S02]  /*9aed0*/  F2FP.SATFINITE.E4M3.F32.PACK_AB_MERGE_C R12, R33, R32, RZ ;  /* 0x00000020210c723e */ /* 0x000fc400048070ff */
[----:B0-----:R-:W-:Y:S01]  /*9aee0*/  IADD3 R20, P2, R8, R0, RZ ;  /* 0x0000000008147210 */ /* 0x001fe20007f5e0ff */
[----:B------:R0:W-:Y:S04]  /*9aef0*/  STL [R1+0x4b34], R14 ;  /* 0x004b340e01007387 */ /* 0x0001e80000100800 */
[----:B------:R-:W-:Y:S01]  /*9af00*/  IMAD.X R21, R24, 0x1, R7, P2 ;  /* 0x0000000118157824 */ /* 0x000fe200010e0607 */
[----:B------:R1:W-:Y:S04]  /*9af10*/  STL [R1+0x4b48], R12 ;  /* 0x004b480c01007387 */ /* 0x0003e80000100800 */
[----:B------:R4:W-:Y:S01]  /*9af20*/  STL.64 [R1+0xad8], R20 ;  /* 0x000ad81401007387 */ /* 0x0009e20000100a00 */
[----:B0-----:R-:W-:-:S02]  /*9af30*/  F2FP.SATFINITE.E4M3.F32.PACK_AB_MERGE_C R14, R35, R34, RZ ;  /* 0x00000022230e723e */ /* 0x001fc400048070ff */
[----:B-1----:R-:W-:Y:S02]  /*9af40*/  F2FP.SATFINITE.E4M3.F32.PACK_AB_MERGE_C R12, R37, R36, RZ ;  /* 0x00000024250c723e */ /* 0x002fe400048070ff */
[----:B----4-:R-:W-:Y:S01]  /*9af50*/  IADD3 R20, P2, R8, R6, RZ ;  /* 0x0000000608147210 */ /* 0x010fe20007f5e0ff */
        /* <DEDUP_REMOVED lines=8> */
[----:B------:R-:W-:-:S04]  /*9afe0*/  F2FP.SATFINITE.E4M3.F32.PACK_AB_MERGE_C R8, R137, R136, RZ ;  /* 0x000000888908723e */ /* 0x000fc800048070ff */
[----:B------:R-:W-:Y:S04]  /*9aff0*/  STL.64 [R1+0xac8], R20 ;  /* 0x000ac81401007387 */ /* 0x000fe80000100a00 */
[----:B------:R-:W-:Y:S04]  /*9b000*/  STL [R1+0x4b58], R14 ;  /* 0x004b580e01007387 */ /* 0x000fe80000100800 */
[----:B------:R-:W-:Y:S04]  /*9b010*/  STL [R1+0x4b64], R12 ;  /* 0x004b640c01007387 */ /* 0x000fe80000100800 */
[----:B------:R0:W-:Y:S04]  /*9b020*/  STL [R1+0x496c], R8 ;  /* 0x00496c0801007387 */ /* 0x0001e80000100800 */
[----:B0-----:R-:W4:Y:S01]  /*9b030*/  LDL.LU R8, [R1+0xcd4] ;  /* 0x000cd40001087983 */ /* 0x001f220000300800 */
[----:B------:R-:W-:-:S02]  /*9b040*/  F2FP.SATFINITE.E4M3.F32.PACK_AB_MERGE_C R14, R139, R138, RZ ;  /* 0x0000008a8b0e723e */ /* 0x000fc400048070ff */
[----:B------:R-:W-:Y:S02]  /*9b050*/  F2FP.SATFINITE.E4M3.F32.PACK_AB_MERGE_C R12, R43, R42, RZ ;  /* 0x0000002a2b0c723e */ /* 0x000fe400048070ff */
[----:B---3--:R-:W-:Y:S02]  /*9b060*/  SHF.R.S32.HI R24, RZ, 0x1f, R11 ;  /* 0x0000001fff187819 */ /* 0x008fe4000001140b */
[----:B------:R-:W-:-:S05]  /*9b070*/  IADD3 R20, P2, R11, R2, RZ ;  /* 0x000000020b147210 */ /* 0x000fca0007f5e0ff */
[----:B------:R-:W-:-:S05]  /*9b080*/  IMAD.X R21, R24, 0x1, R13, P2 ;  /* 0x0000000118157824 */ /* 0x000fca00010e060d */
[----:B------:R0:W-:Y:S04]  /*9b090*/  STL.64 [R1+0xac0], R20 ;  /* 0x000ac01401007387 */ /* 0x0001e80000100a00 */
[----:B------:R1:W-:Y:S01]  /*9b0a0*/  STL [R1+0x4d64], R14 ;  /* 0x004d640e01007387 */ /* 0x0003e20000100800 */
[----:B0-----:R-:W-:-:S03]  /*9b0b0*/  IADD3 R20, P2, R11, R0, RZ ;  /* 0x000000000b147210 */ /* 0x001fc60007f5e0ff */
[----:B------:R0:W-:Y:S02]  /*9b0c0*/  STL [R1+0x4b60], R12 ;  /* 0x004b600c01007387 */ /* 0x0001e40000100800 */
[----:B------:R-:W-:Y:S01]  /*9b0d0*/  IMAD.X R21, R24, 0x1, R7, P2 ;  /* 0x0000000118157824 */ /* 0x000fe200010e0607 */
[----:B-1----:R-:W-:-:S04]  /*9b0e0*/  F2FP.SATFINITE.E4M3.F32.PACK_AB_MERGE_C R14, R45, R44, RZ ;  /* 0x0000002c2d0e723e */ /* 0x002fc800048070ff */
[----:B------:R1:W-:Y:S01]  /*9b0f0*/  STL.64 [R1+0xab8], R20 ;  /* 0x000ab81401007387 */ /* 0x0003e20000100a00 */
[----:B0-----:R-:W-:-:S03]  /*9b100*/  F2FP.SATFINITE.E4M3.F32.PACK_AB_MERGE_C R12, R47, R46, RZ ;  /* 0x0000002e2f0c723e */ /* 0x001fc600048070ff */
[----:B------:R0:W-:Y:S01]  /*9b110*/  STL [R1+0x4b78], R14 ;  /* 0x004b780e01007387 */ /* 0x0001e20000100800 */
[----:B-1----:R-:W-:-:S03]  /*9b120*/  IADD3 R20, P2, R11, R6, RZ ;  /* 0x000000060b147210 */ /* 0x002fc60007f5e0ff */
[----:B------:R1:W-:Y:S02]  /*9b130*/  STL [R1+0x4b74], R12 ;  /* 0x004b740c01007387 */ /* 0x0003e40000100800 */
[----:B------:R-:W-:-:S05]  /*9b140*/  IMAD.X R21, R24, 0x1, R5, P2 ;  /* 0x0000000118157824 */ /* 0x000fca00010e0605 */
[----:B------:R3:W-:Y:S01]  /*9b150*/  STL.64 [R1+0xab0], R20 ;  /* 0x000ab01401007387 */ /* 0x0007e20000100a00 */
[----:B0-----:R-:W-:Y:S02]  /*9b160*/  F2FP.SATFINITE.E4M3.F32.PACK_AB_MERGE_C R14, R49, R48, RZ ;  /* 0x00000030310e723e */ /* 0x001fe400048070ff */
[----:B-1----:R-:W-:Y:S02]  /*9b170*/  F2FP.SATFINITE.E4M3.F32.PACK_AB_MERGE_C R12, R51, R50, RZ ;  /* 0x00000032330c723e */ /* 0x002fe400048070ff */
[----:B---3--:R-:W-:Y:S02]  /*9b180*/  IADD3 R20, P2, R11, R4, RZ ;  /* 0x000000040b147210 */ /* 0x008fe40007f5e0ff */
[----:B------:R-:W-:-:S03]  /*9b190*/  F2FP.SATFINITE.E4M3.F32.PACK_AB_MERGE_C R11, R53, R52, RZ ;  /* 0x00000034350b723e */ /* 0x000fc600048070ff */
[----:B------:R-:W-:-:S05]  /*9b1a0*/  IMAD.X R21, R24, 0x1, R3, P2 ;  /* 0x0000000118157824 */ /* 0x000fca00010e0603 */
[----:B------:R-:W-:Y:S04]  /*9b1b0*/  STL.64 [R1+0xaa8], R20 ;  /* 0x000aa81401007387 */ /* 0x000fe80000100a00 */
[----:B------:R-:W-:Y:S04]  /*9b1c0*/  STL [R1+0x4b80], R14 ;  /* 0x004b800e01007387 */ /* 0x000fe80000100800 */
[----:B------:R-:W-:Y:S04]  /*9b1d0*/  STL [R1+0x4b7c], R12 ;  /* 0x004b7c0c01007387 */ /* 0x000fe80000100800 */
[----:B------:R0:W-:Y:S04]  /*9b1e0*/  STL [R1+0x4b98], R11 ;  /* 0x004b980b01007387 */ /* 0x0001e80000100800 */
[----:B0-----:R-:W3:Y:S01]  /*9b1f0*/  LDL.LU R11, [R1+0xd10] ;  /* 0x000d1000010b7983 */ /* 0x001ee20000300800 */
[----:B--2---:R-:W-:-:S02]  /*9b200*/  SHF.R.S32.HI R24, RZ, 0x1f, R10 ;  /* 0x0000001fff187819 */ /* 0x004fc4000001140a */
[----:B------:R-:W-:-:S05]  /*9b210*/  IADD3 R20, P2, R10, R2, RZ ;  /* 0x000000020a147210 */ /* 0x000fca0007f5e0ff */
[----:B------:R-:W-:Y:S01]  /*9b220*/  IMAD.X R21, R24, 0x1, R13, P2 ;  /* 0x0000000118157824 */ /* 0x000fe200010e060d */
[----:B------:R-:W-:-:S04]  /*9b230*/  F2FP.SATFINITE.E4M3.F32.PACK_AB_MERGE_C R14, R55, R54, RZ ;  /* 0x00000036370e723e */ /* 0x000fc800048070ff */
[----:B------:R0:W-:Y:S01]  /*9b240*/  STL.64 [R1+0xaa0], R20 ;  /* 0x000aa01401007387 */ /* 0x0001e20000100a00 */
[----:B------:R-:W-:-:S03]  /*9b250*/  F2FP.SATFINITE.E4M3.F32.PACK_AB_MERGE_C R12, R57, R56, RZ ;  /* 0x00000038390c723e */ /* 0x000fc600048070ff */
        /* <DEDUP_REMOVED lines=14> */
[----:B--2---:R-:W-:-:S05]  /*9b340*/  IADD3 R20, P2, R10, R4, RZ ;  /* 0x000000040a147210 */ /* 0x004fca0007f5e0ff */
[----:B------:R-:W-:Y:S01]  /*9b350*/  IMAD.X R21, R24, 0x1, R3, P2 ;  /* 0x0000000118157824 */ /* 0x000fe200010e0603 */
[----:B------:R-:W-:-:S04]  /*9b360*/  F2FP.SATFINITE.E4M3.F32.PACK_AB_MERGE_C R10, R65, R64, RZ ;  /* 0x00000040410a723e */ /* 0x000fc800048070ff */
[----:B------:R0:W-:Y:S04]  /*9b370*/  STL.64 [R1+0xa88], R20 ;  /* 0x000a881401007387 */ /* 0x0001e80000100a00 */
[----:B------:R-:W-:Y:S04]  /*9b380*/  STL [R1+0x4bb4], R14 ;  /* 0x004bb40e01007387 */ /* 0x000fe80000100800 */
[----:B------:R-:W-:Y:S01]  /*9b390*/  STL [R1+0x4950], R12 ;  /* 0x0049500c01007387 */ /* 0x000fe20000100800 */
[----:B----4-:R-:W-:Y:S02]  /*9b3a0*/  SHF.R.S32.HI R24, RZ, 0x1f, R8 ;  /* 0x0000001fff187819 */ /* 0x010fe40000011408 */
[----:B0-----:R-:W-:Y:S01]  /*9b3b0*/  IADD3 R20, P2, R8, R2, RZ ;  /* 0x0000000208147210 */ /* 0x001fe20007f5e0ff */
[----:B------:R0:W-:Y:S04]  /*9b3c0*/  STL [R1+0x4bd0], R10 ;  /* 0x004bd00a01007387 */ /* 0x0001e80000100800 */
[----:B------:R-:W-:Y:S01]  /*9b3d0*/  IMAD.X R21, R24, 0x1, R13, P2 ;  /* 0x0000000118157824 */ /* 0x000fe200010e060d */
[----:B0-----:R-:W2:Y:S04]  /*9b3e0*/  LDL.LU R10, [R1+0xd14] ;  /* 0x000d1400010a7983 */ /* 0x001ea80000300800 */
[----:B------:R0:W-:Y:S01]  /*9b3f0*/  STL.64 [R1+0xa80], R20 ;  /* 0x000a801401007387 */ /* 0x0001e20000100a00 */
[----:B------:R-:W-:-:S02]  /*9b400*/  F2FP.SATFINITE.E4M3.F32.PACK_AB_MERGE_C R14, R67, R66, RZ ;  /* 0x00000042430e723e */ /* 0x000fc400048070ff */
[----:B------:R-:W-:Y:S02]  /*9b410*/  F2FP.SATFINITE.E4M3.F32.PACK_AB_MERGE_C R12, R69, R68, RZ ;  /* 0x00000044450c723e */ /* 0x000fe400048070ff */
        /* <DEDUP_REMOVED lines=13> */
[----:B-1----:R-:W-:-:S05]  /*9b4f0*/  IADD3 R20, P2, R8, R4, RZ ;  /* 0x0000000408147210 */ /* 0x002fca0007f5e0ff */
[----:B------:R-:W-:Y:S01]  /*9b500*/  IMAD.X R21, R24, 0x1, R3, P2 ;  /* 0x0000000118157824 */ /* 0x000fe200010e0603 */
[----:B------:R-:W-:Y:S02]  /*9b510*/  F2FP.SATFINITE.E4M3.F32.PACK_AB_MERGE_C R12, R77, R76, RZ ;  /* 0x0000004c4d0c723e */ /* 0x000fe400048070ff */
[----:B------:R-:W-:Y:S02]  /*9b520*/  F2FP.SATFINITE.E4M3.F32.PACK_AB_MERGE_C R8, R79, R78, RZ ;  /* 0x0000004e4f08723e */ /* 0x000fe400048070ff */
[----:B------:R-:W-:Y:S04]  /*9b530*/  STL.64 [R1+0xa68], R20 ;  /* 0x000a681401007387 */ /* 0x000fe80000100a00 */
[----:B------:R-:W-:Y:S04]  /*9b540*/  STL [R1+0x4be8], R14 ;  /* 0x004be80e01007387 */ /* 0x000fe80000100800 */
[----:B------:R0:W-:Y:S04]  /*9b550*/  STL [R1+0x4c0c], R12 ;  /* 0x004c0c0c01007387 */ /* 0x0001e80000100800 */
[----:B------:R1:W-:Y:S01]  /*9b560*/  STL [R1+0x4c08], R8 ;  /* 0x004c080801007387 */ /* 0x0003e20000100800 */
[----:B0-----:R-:W-:-:S02]  /*9b570*/  F2FP.SATFINITE.E4M3.F32.PACK_AB_MERGE_C R12, R81, R80, RZ ;  /* 0x00000050510c723e */ /* 0x001fc400048070ff */
[----:B-1----:R-:W-:Y:S02]  /*9b580*/  F2FP.SATFINITE.E4M3.F32.PACK_AB_MERGE_C R8, R83, R82, RZ ;  /* 0x000000525308723e */ /* 0x002fe400048070ff */
[----:B---3--:R-:W-:Y:S02]  /*9b590*/  SHF.R.S32.HI R24, RZ, 0x1f, R11 ;  /* 0x0000001fff187819 */ /* 0x008fe4000001140b */
[----:B------:R-:W-:-:S05]  /*9b5a0*/  IADD3 R20, P2, R11, R2, RZ ;  /* 0x000000020b147210 */ /* 0x000fca0007f5e0ff */
[----:B------:R-:W-:-:S05]  /*9b5b0*/  IMAD.X R21, R24, 0x1, R13, P2 ;  /* 0x0000000118157824 */ /* 0x000fca00010e060d */
[----:B------:R-:W-:Y:S04]  /*9b5c0*/  STL.64 [R1+0xa60], R20 ;  /* 0x000a601401007387 */ /* 0x000fe80000100a00 */
[----:B------:R-:W-:Y:S04]  /*9b5d0*/  STL [R1+0x4c28], R12 ;  /* 0x004c280c01007387 */ /* 0x000fe80000100800 */
[----:B------:R0:W-:Y:S04]  /*9b5e0*/  STL [R1+0x4c24], R8 ;  /* 0x004c240801007387 */ /* 0x0001e80000100800 */
[----:B0-----:R-:W3:Y:S01]  /*9b5f0*/  LDL.LU R8, [R1+0xd0c] ;  /* 0x000d0c0001087983 */ /* 0x001ee20000300800 */
[----:B------:R-:W-:-:S05]  /*9b600*/  IADD3 R20, P2, R11, R0, RZ ;  /* 0x000000000b147210 */ /* 0x000fca0007f5e0ff */
[----:B------:R-:W-:Y:S01]  /*9b610*/  IMAD.X R21, R24, 0x1, R7, P2 ;  /* 0x0000000118157824 */ /* 0x000fe200010e0607 */
[----:B------:R-:W-:-:S04]  /*9b620*/  F2FP.SATFINITE.E4M3.F32.PACK_AB_MERGE_C R14, R85, R84, RZ ;  /* 0x00000054550e723e */ /* 0x000fc800048070ff */
[----:B------:R0:W-:Y:S01]  /*9b630*/  STL.64 [R1+0xa58], R20 ;  /* 0x000a581401007387 */ /* 0x0001e20000100a00 */
[----:B------:R-:W-:-:S03]  /*9b640*/  F2FP.SATFINITE.E4M3.F32.PACK_AB_MERGE_C R12, R87, R86, RZ ;  /* 0x00000056570c723e */ /* 0x000fc600048070ff */
[----:B------:R-:W-:Y:S01]  /*9b650*/  STL [R1+0x4c40], R14 ;  /* 0x004c400e01007387 */ /* 0x000fe20000100800 */
[----:B0-----:R-:W-:-:S03]  /*9b660*/  IADD3 R20, P2, R11, R6, RZ ;  /* 0x000000060b147210 */ /* 0x001fc60007f5e0ff */
[----:B------:R-:W-:Y:S02]  /*9b670*/  STL [R1+0x4c3c], R12 ;  /* 0x004c3c0c01007387 */ /* 0x000fe40000100800 */
[----:B------:R-:W-:-:S05]  /*9b680*/  IMAD.X R21, R24, 0x1, R5, P2 ;  /* 0x0000000118157824 */ /* 0x000fca00010e0605 */
[----:B------:R0:W-:Y:S01]  /*9b690*/  STL.64 [R1+0xa50], R20 ;  /* 0x000a501401007387 */ /* 0x0001e20000100a00 */
[----:B------:R-:W-:Y:S02]  /*9b6a0*/  F2FP.SATFINITE.E4M3.F32.PACK_AB_MERGE_C R221, R89, R88, RZ ;  /* 0x0000005859dd723e */ /* 0x000fe400048070ff */
[----:B0-----:R-:W-:-:S03]  /*9b6b0*/  IADD3 R20, P2, R11, R4, RZ ;  /* 0x000000040b147210 */ /* 0x001fc60007f5e0ff */
[----:B------:R-:W-:Y:S02]  /*9b6c0*/  STL [R1+0x52e4], R221 ;  /* 0x0052e4dd01007387 */ /* 0x000fe40000100800 */
[----:B------:R-:W-:Y:S01]  /*9b6d0*/  IMAD.X R21, R24, 0x1, R3, P2 ;  /* 0x0000000118157824 */ /* 0x000fe200010e0603 */
[----:B------:R-:W-:-:S04]  /*9b6e0*/  F2FP.SATFINITE.E4M3.F32.PACK_AB_MERGE_C R12, R129, R128, RZ ;  /* 0x00000080810c723e */ /* 0x000fc800048070ff */
[----:B------:R0:W-:Y:S01]  /*9b6f0*/  STL.64 [R1+0xa48], R20 ;  /* 0x000a481401007387 */ /* 0x0001e20000100a00 */
[----:B------:R-:W-:Y:S02]  /*9b700*/  F2FP.SATFINITE.E4M3.F32.PACK_AB_MERGE_C R11, R91, R90, RZ ;  /* 0x0000005a5b0b723e */ /* 0x000fe400048070ff */
[----:B------:R-:W-:Y:S01]  /*9b710*/  F2FP.SATFINITE.E4M3.F32.PACK_AB_MERGE_C R229, R93, R92, RZ ;  /* 0x0000005c5de5723e */ /* 0x000fe200048070ff */
[----:B------:R-:W-:Y:S04]  /*9b720*/  STL [R1+0x4928], R12 ;  /* 0x0049280c01007387 */ /* 0x000fe80000100800 */
[----:B------:R1:W-:Y:S04]  /*9b730*/  STL [R1+0x4c50], R11 ;  /* 0x004c500b01007387 */ /* 0x0003e80000100800 */
[----:B------:R-:W-:Y:S01]  /*9b740*/  STL [R1+0x52e8], R229 ;  /* 0x0052e8e501007387 */ /* 0x000fe20000100800 */
[----:B--2---:R-:W-:-:S02]  /*9b750*/  SHF.R.S32.HI R24, RZ, 0x1f, R10 ;  /* 0x0000001fff187819 */ /* 0x004fc4000001140a */
[----:B0-----:R-:W-:-:S05]  /*9b760*/  IADD3 R20, P2, R10, R2, RZ ;  /* 0x000000020a147210 */ /* 0x001fca0007f5e0ff */
[----:B------:R-:W-:Y:S01]  /*9b770*/  IMAD.X R21, R24, 0x1, R13, P2 ;  /* 0x0000000118157824 */ /* 0x000fe200010e060d */
[----:B-1----:R-:W-:-:S04]  /*9b780*/  F2FP.SATFINITE.E4M3.F32.PACK_AB_MERGE_C R11, R95, R94, RZ ;  /* 0x0000005e5f0b723e */ /* 0x002fc800048070ff */
[----:B------:R0:W-:Y:S01]  /*9b790*/  STL.64 [R1+0xa40], R20 ;  /* 0x000a401401007387 */ /* 0x0001e20000100a00 */
[----:B------:R-:W-:-:S03]  /*9b7a0*/  F2FP.SATFINITE.E4M3.F32.PACK_AB_MERGE_C R238, R97, R96, RZ ;  /* 0x0000006061ee723e */ /* 0x000fc600048070ff */
[----:B------:R1:W-:Y:S01]  /*9b7b0*/  STL [R1+0x4c5c], R11 ;  /* 0x004c5c0b01007387 */ /* 0x0003e20000100800 */
[----:B0-----:R-:W-:Y:S02]  /*9b7c0*/  IADD3 R20, P2, R10, R0, RZ ;  /* 0x000000000a147210 */ /* 0x001fe40007f5e0ff */
[----:B-1----:R-:W-:-:S03]  /*9b7d0*/  F2FP.SATFINITE.E4M3.F32.PACK_AB_MERGE_C R11, R99, R98, RZ ;  /* 0x00000062630b723e */ /* 0x002fc600048070ff */
[----:B------:R-:W-:Y:S01]  /*9b7e0*/  IMAD.X R21, R24, 0x1, R7, P2 ;  /* 0x0000000118157824 */ /* 0x000fe200010e0607 */
[----:B------:R-:W-:Y:S04]  /*9b7f0*/  STL [R1+0x52ec], R238 ;  /* 0x0052ecee01007387 */ /* 0x000fe80000100800 */
[----:B------:R-:W-:Y:S04]  /*9b800*/  STL.64 [R1+0xa38], R20 ;  /* 0x000a381401007387 */ /* 0x000fe80000100a00 */
[----:B------:R0:W-:Y:S04]  /*9b810*/  STL [R1+0x4c6c], R11 ;  /* 0x004c6c0b01007387 */ /* 0x0001e80000100800 */
[----:B0-----:R-:W2:Y:S01]  /*9b820*/  LDL.LU R11, [R1+0xd08] ;  /* 0x000d0800010b7983 */ /* 0x001ea20000300800 */
[----:B------:R-:W-:-:S05]  /*9b830*/  IADD3 R20, P2, R10, R6, RZ ;  /* 0x000000060a147210 */ /* 0x000fca0007f5e0ff */
[----:B------:R-:W-:-:S05]  /*9b840*/  IMAD.X R21, R24, 0x1, R5, P2 ;  /* 0x0000000118157824 */ /* 0x000fca00010e0605 */
[----:B------:R0:W-:Y:S01]  /*9b850*/  STL.64 [R1+0xa30], R20 ;  /* 0x000a301401007387 */ /* 0x0001e20000100a00 */
[----:B------:R-:W-:Y:S02]  /*9b860*/  F2FP.SATFINITE.E4M3.F32.PACK_AB_MERGE_C R245, R101, R100, RZ ;  /* 0x0000006465f5723e */ /* 0x000fe400048070ff */
[----:B0-----:R-:W-:-:S03]  /*9b870*/  IADD3 R20, P2, R10, R4, RZ ;  /* 0x000000040a147210 */ /* 0x001fc60007f5e0ff */
[----:B------:R-:W-:Y:S02]  /*9b880*/  STL [R1+0x52f0], R245 ;  /* 0x0052f0f501007387 */ /* 0x000fe40000100800 */
[----:B------:R-:W-:Y:S01]  /*9b890*/  IMAD.X R21, R24, 0x1, R3, P2 ;  /* 0x0000000118157824 */ /* 0x000fe200010e0603 */
[----:B------:R-:W-:-:S04]  /*9b8a0*/  F2FP.SATFINITE.E4M3.F32.PACK_AB_MERGE_C R10, R105, R104, RZ ;  /* 0x00000068690a723e */ /* 0x000fc800048070ff */
[----:B------:R-:W-:Y:S01]  /*9b8b0*/  STL.64 [R1+0x9f8], R20 ;  /* 0x0009f81401007387 */ /* 0x000fe20000100a00 */
[----:B------:R-:W-:-:S03]  /*9b8c0*/  F2FP.SATFINITE.E4M3.F32.PACK_AB_MERGE_C R12, R103, R102, RZ ;  /* 0x00000066670c723e */ /* 0x000fc600048070ff */
[----:B------:R0:W-:Y:S04]  /*9b8d0*/  STL [R1+0x52f4], R10 ;  /* 0x0052f40a01007387 */ /* 0x0001e80000100800 */
[----:B------:R-:W-:Y:S04]  /*9b8e0*/  STL [R1+0x4c68], R12 ;  /* 0x004c680c01007387 */ /* 0x000fe80000100800 */
[----:B------:R-:W4:Y:S01]  /*9b8f0*/  LDL.LU R244, [R1+0xd04] ;  /* 0x000d040001f47983 */ /* 0x000f220000300800 */
[----:B------:R-:W-:Y:S02]  /*9b900*/  F2FP.SATFINITE.E4M3.F32.PACK_AB_MERGE_C R251, R109, R108, RZ ;  /* 0x0000006c6dfb723e */ /* 0x000fe400048070ff */
[----:B0-----:R-:W-:-:S02]  /*9b910*/  F2FP.SATFINITE.E4M3.F32.PACK_AB_MERGE_C R10, R107, R106, RZ ;  /* 0x0000006a6b0a723e */ /* 0x001fc400048070ff */
[----:B------:R-:W-:Y:S02]  /*9b920*/  F2FP.SATFINITE.E4M3.F32.PACK_AB_MERGE_C R235, R113, R112, RZ ;  /* 0x0000007071eb723e */ /* 0x000fe400048070ff */
[----:B---3--:R-:W-:Y:S02]  /*9b930*/  SHF.R.S32.HI R24, RZ, 0x1f, R8 ;  /* 0x0000001fff187819 */ /* 0x008fe40000011408 */
[----:B------:R-:W-:-:S05]  /*9b940*/  IADD3 R20, P2, R8, R2, RZ ;  /* 0x0000000208147210 */ /* 0x000fca0007f5e0ff */
[----:B------:R-:W-:-:S05]  /*9b950*/  IMAD.X R21, R24, 0x1, R13, P2 ;  /* 0x0000000118157824 */ /* 0x000fca00010e060d */
[----:B------:R0:W-:Y:S04]  /*9b960*/  STL.64 [R1+0x9f0], R20 ;  /* 0x0009f01401007387 */ /* 0x0001e80000100a00 */
[----:B------:R1:W-:Y:S01]  /*9b970*/  STL [R1+0x4c80], R10 ;  /* 0x004c800a01007387 */ /* 0x0003e20000100800 */
[----:B0-----:R-:W-:-:S03]  /*9b980*/  IADD3 R20, P2, R8, R0, RZ ;  /* 0x0000000008147210 */ /* 0x001fc60007f5e0ff */
[----:B------:R-:W-:Y:S02]  /*9b990*/  STL [R1+0x52f8], R251 ;  /* 0x0052f8fb01007387 */ /* 0x000fe40000100800 */
[----:B------:R-:W-:Y:S02]  /*9b9a0*/  IMAD.X R21, R24, 0x1, R7, P2 ;  /* 0x0000000118157824 */ /* 0x000fe400010e0607 */
[----:B------:R-:W-:Y:S04]  /*9b9b0*/  STL [R1+0x52fc], R235 ;  /* 0x0052fceb01007387 */ /* 0x000fe80000100800 */
[----:B------:R0:W-:Y:S01]  /*9b9c0*/  STL.64 [R1+0x9e8], R20 ;  /* 0x0009e81401007387 */ /* 0x0001e20000100a00 */
[----:B-1----:R-:W-:Y:S02]  /*9b9d0*/  F2FP.SATFINITE.E4M3.F32.PACK_AB_MERGE_C R10, R111, R110, RZ ;  /* 0x0000006e6f0a723e */ /* 0x002fe400048070ff */
[----:B0-----:R-:W-:-:S03]  /*9b9e0*/  IADD3 R20, P2, R8, R6, RZ ;  /* 0x0000000608147210 */ /* 0x001fc60007f5e0ff */
[----:B------:R-:W-:Y:S02]  /*9b9f0*/  STL [R1+0x4c84], R10 ;  /* 0x004c840a01007387 */ /* 0x000fe40000100800 */
[----:B------:R-:W-:-:S05]  /*9ba00*/  IMAD.X R21, R24, 0x1, R5, P2 ;  /* 0x0000000118157824 */ /* 0x000fca00010e0605 */
[----:B------:R0:W-:Y:S04]  /*9ba10*/  STL.64 [R1+0x9e0], R20 ;  /* 0x0009e01401007387 */ /* 0x0001e80000100a00 */
[----:B------:R-:W3:Y:S01]  /*9ba20*/  LDL.LU R246, [R1+0x4bb0] ;  /* 0x004bb00001f67983 */ /* 0x000ee20000300800 */
[----:B0-----:R-:W-:-:S03]  /*9ba30*/  IADD3 R20, P2, R8, R4, RZ ;  /* 0x0000000408147210 */ /* 0x001fc60007f5e0ff */
[----:B------:R-:W3:Y:S02]  /*9ba40*/  LDL.LU R8, [R1+0x4744] ;  /* 0x0047440001087983 */ /* 0x000ee40000300800 */
[----:B------:R-:W-:Y:S01]  /*9ba50*/  IMAD.X R21, R24, 0x1, R3, P2 ;  /* 0x0000000118157824 */ /* 0x000fe200010e0603 */
[----:B------:R-:W-:-:S04]  /*9ba60*/  F2FP.SATFINITE.E4M3.F32.PACK_AB_MERGE_C R10, R115, R114, RZ ;  /* 0x00000072730a723e */ /* 0x000fc800048070ff */
[----:B------:R-:W-:Y:S01]  /*9ba70*/  STL.64 [R1+0x9d8], R20 ;  /* 0x0009d81401007387 */ /* 0x000fe20000100a00 */
[----:B------:R-:W-:Y:S02]  /*9ba80*/  F2FP.SATFINITE.E4M3.F32.PACK_AB_MERGE_C R221, R125, R124, RZ ;  /* 0x0000007c7ddd723e */ /* 0x000fe400048070ff */
[----:B------:R-:W-:Y:S01]  /*9ba90*/  F2FP.SATFINITE.E4M3.F32.PACK_AB_MERGE_C R249, R117, R116, RZ ;  /* 0x0000007475f9723e */ /* 0x000fe200048070ff */
[----:B------:R0:W-:Y:S04]  /*9baa0*/  STL [R1+0x4c98], R10 ;  /* 0x004c980a01007387 */ /* 0x0001e80000100800 */
[----:B------:R-:W-:Y:S04]  /*9bab0*/  STL [R1+0x5300], R221 ;  /* 0x005300dd01007387 */ /* 0x000fe80000100800 */
[----:B------:R-:W-:Y:S01]  /*9bac0*/  STL [R1+0x5304], R249 ;  /* 0x005304f901007387 */ /* 0x000fe20000100800 */
[----:B0-----:R-:W-:-:S02]  /*9bad0*/  F2FP.SATFINITE.E4M3.F32.PACK_AB_MERGE_C R10, R119, R118, RZ ;  /* 0x00000076770a723e */ /* 0x001fc400048070ff */
[----:B------:R-:W-:Y:S02]  /*9bae0*/  F2FP.SATFINITE.E4M3.F32.PACK_AB_MERGE_C R12, R123, R122, RZ ;  /* 0x0000007a7b0c723e */ /* 0x000fe400048070ff */
[----:B--2---:R-:W-:Y:S02]  /*9baf0*/  SHF.R.S32.HI R24, RZ, 0x1f, R11 ;  /* 0x0000001fff187819 */ /* 0x004fe4000001140b */
[----:B------:R-:W-:-:S05]  /*9bb00*/  IADD3 R20, P2, R11, R2, RZ ;  /* 0x000000020b147210 */ /* 0x000fca0007f5e0ff */
[----:B------:R-:W-:Y:S01]  /*9bb10*/  IMAD.X R21, R24, 0x1, R13, P2 ;  /* 0x0000000118157824 */ /* 0x000fe200010e060d */
[----:B------:R-:W-:-:S04]  /*9bb20*/  IADD3 R28, P2, R11, R0, RZ ;  /* 0x000000000b1c7210 */ /* 0x000fc80007f5e0ff */
[----:B------:R0:W-:Y:S01]  /*9bb30*/  STL.64 [R1+0x9d0], R20 ;  /* 0x0009d01401007387 */ /* 0x0001e20000100a00 */
[----:B------:R-:W-:Y:S01]  /*9bb40*/  IMAD.X R29, R24, 0x1, R7, P2 ;  /* 0x00000001181d7824 */ /* 0x000fe200010e0607 */
[----:B0-----:R-:W-:-:S05]  /*9bb50*/  F2FP.SATFINITE.E4M3.F32.PACK_AB_MERGE_C R20, R121, R120, RZ ;  /* 0x000000787914723e */ /* 0x001fca00048070ff */
[----:B------:R0:W-:Y:S04]  /*9bb60*/  STL [R1+0x5308], R20 ;  /* 0x0053081401007387 */ /* 0x0001e80000100800 */
[----:B------:R1:W-:Y:S01]  /*9bb70*/  STL [R1+0x4c94], R10 ;  /* 0x004c940a01007387 */ /* 0x0003e20000100800 */
[----:B0-----:R-:W-:-:S03]  /*9bb80*/  IADD3 R20, P2, R11, R6, RZ ;  /* 0x000000060b147210 */ /* 0x001fc60007f5e0ff */
[----:B------:R-:W-:Y:S01]  /*9bb90*/  STL.64 [R1+0x9c8], R28 ;  /* 0x0009c81c01007387 */ /* 0x000fe20000100a00 */
[----:B-1----:R-:W-:Y:S01]  /*9bba0*/  F2FP.SATFINITE.E4M3.F32.PACK_AB_MERGE_C R10, R127, R126, RZ ;  /* 0x0000007e7f0a723e */ /* 0x002fe200048070ff */
[----:B------:R-:W-:Y:S02]  /*9bbb0*/  IMAD.X R21, R24, 0x1, R5, P2 ;  /* 0x0000000118157824 */ /* 0x000fe400010e0605 */
[----:B------:R-:W-:Y:S04]  /*9bbc0*/  STL [R1+0x4cb0], R12 ;  /* 0x004cb00c01007387 */ /* 0x000fe80000100800 */
[----:B------:R-:W-:Y:S04]  /*9bbd0*/  STL [R1+0x4cbc], R10 ;  /* 0x004cbc0a01007387 */ /* 0x000fe80000100800 */
[----:B------:R-:W2:Y:S04]  /*9bbe0*/  LDL.LU R248, [R1+0x4bc0] ;  /* 0x004bc00001f87983 */ /* 0x000ea80000300800 */
[----:B------:R0:W-:Y:S02]  /*9bbf0*/  STL.64 [R1+0x9c0], R20 ;  /* 0x0009c01401007387 */ /* 0x0001e40000100a00 */
[----:B0-----:R-:W-:-:S02]  /*9bc00*/  IADD3 R20, P2, R11, R4, RZ ;  /* 0x000000040b147210 */ /* 0x001fc40007f5e0ff */
[----:B------:R-:W2:Y:S03]  /*9bc10*/  LDL.LU R11, [R1+0x4748] ;  /* 0x00474800010b7983 */ /* 0x000ea60000300800 */
[----:B------:R-:W-:Y:S01]  /*9bc20*/  IMAD.X R21, R24, 0x1, R3, P2 ;  /* 0x0000000118157824 */ /* 0x000fe200010e0603 */
[----:B------:R-:W-:Y:S02]  /*9bc30*/  F2FP.SATFINITE.E4M3.F32.PACK_AB_MERGE_C R14, R131, R130, RZ ;  /* 0x00000082830e723e */ /* 0x000fe400048070ff */
[----:B------:R-:W-:Y:S02]  /*9bc40*/  F2FP.SATFINITE.E4M3.F32.PACK_AB_MERGE_C R12, R135, R134, RZ ;  /* 0x00000086870c723e */ /* 0x000fe400048070ff */
[----:B------:R0:W-:Y:S01]  /*9bc50*/  STL.64 [R1+0x9b8], R20 ;  /* 0x0009b81401007387 */ /* 0x0001e20000100a00 */
[----:B----4-:R-:W-:Y:S02]  /*9bc60*/  SHF.R.S32.HI R24, RZ, 0x1f, R244 ;  /* 0x0000001fff187819 */ /* 0x010fe400000114f4 */
[----:B------:R-:W-:-:S02]  /*9bc70*/  F2FP.SATFINITE.E4M3.F32.PACK_AB_MERGE_C R10, R143, R142, RZ ;  /* 0x0000008e8f0a723e */ /* 0x000fc400048070ff */
[----:B------:R-:W-:Y:S01]  /*9bc80*/  LOP3.LUT R176, R176, 0xffff, RZ, 0xc0, !PT ;  /* 0x0000ffffb0b07812 */ /* 0x000fe200078ec0ff */
[----:B------:R-:W-:Y:S01]  /*9bc90*/  STL [R1+0x4cc8], R14 ;  /* 0x004cc80e01007387 */ /* 0x000fe20000100800 */
[----:B0-----:R-:W-:-:S03]  /*9bca0*/  IADD3 R20, P2, R244, R2, RZ ;  /* 0x00000002f4147210 */ /* 0x001fc60007f5e0ff */
[----:B------:R0:W-:Y:S01]  /*9bcb0*/  STL [R1+0x4ccc], R12 ;  /* 0x004ccc0c01007387 */ /* 0x0001e20000100800 */
[----:B------:R-:W-:Y:S01]  /*9bcc0*/  PRMT R25, R176, 0x3340, R0 ;  /* 0x00003340b0197816 */ /* 0x000fe20000000000 */
[----:B------:R-:W-:Y:S02]  /*9bcd0*/  IMAD.X R21, R24, 0x1, R13, P2 ;  /* 0x0000000118157824 */ /* 0x000fe400010e060d */
[----:B------:R1:W-:Y:S01]  /*9bce0*/  STL [R1+0x4ce4], R10 ;  /* 0x004ce40a01007387 */ /* 0x0003e20000100800 */
[----:B0-----:R-:W-:-:S03]  /*9bcf0*/  F2FP.SATFINITE.E4M3.F32.PACK_AB_MERGE_C R12, R147, R146, RZ ;  /* 0x00000092930c723e */ /* 0x001fc600048070ff */
[----:B------:R-:W-:Y:S01]  /*9bd00*/  STL.64 [R1+0x9b0], R20 ;  /* 0x0009b01401007387 */ /* 0x000fe20000100a00 */
[----:B-1----:R-:W-:-:S03]  /*9bd10*/  F2FP.SATFINITE.E4M3.F32.PACK_AB_MERGE_C R10, R151, R150, RZ ;  /* 0x00000096970a723e */ /* 0x002fc600048070ff */
[----:B------:R-:W-:Y:S04]  /*9bd20*/  STL [R1+0x4d04], R12 ;  /* 0x004d040c01007387 */ /* 0x000fe80000100800 */
[----:B------:R-:W-:Y:S01]  /*9bd30*/  STL [R1+0x4d18], R10 ;  /* 0x004d180a01007387 */ /* 0x000fe20000100800 */
[----:B---3--:R-:W-:-:S03]  /*9bd40*/  LOP3.LUT R30, R246, 0xffff, RZ, 0xc0, !PT ;  /* 0x0000fffff61e7812 */ /* 0x008fc600078ec0ff */
[----:B------:R-:W3:Y:S01]  /*9bd50*/  LDL.LU R246, [R1+0x47b8] ;  /* 0x0047b80001f67983 */ /* 0x000ee20000300800 */
[----:B------:R-:W-:-:S04]  /*9bd60*/  LOP3.LUT R29, R8, 0xffff, RZ, 0xc0, !PT ;  /* 0x0000ffff081d7812 */ /* 0x000fc800078ec0ff */
[----:B------:R-:W-:-:S04]  /*9bd70*/  PRMT R28, R30, 0x3340, R29 ;  /* 0x000033401e1c7816 */ /* 0x000fc8000000001d */
[----:B------:R-:W-:-:S05]  /*9bd80*/  PRMT R8, R28, 0x5410, R25 ;  /* 0x000054101c087816 */ /* 0x000fca0000000019 */
[----:B------:R0:W-:Y:S04]  /*9bd90*/  STL [R1+0x5148], R8 ;  /* 0x0051480801007387 */ /* 0x0001e80000100800 */
[----:B0-----:R-:W4:Y:S01]  /*9bda0*/  LDL.LU R8, [R1+0x46b8] ;  /* 0x0046b80001087983 */ /* 0x001f220000300800 */
[----:B------:R-:W-:Y:S02]  /*9bdb0*/  SHF.R.U32.HI R112, RZ, 0x8, R176 ;  /* 0x00000008ff707819 */ /* 0x000fe400000116b0 */
[----:B------:R-:W-:Y:S02]  /*9bdc0*/  SHF.R.U32.HI R28, RZ, 0x8, R30 ;  /* 0x00000008ff1c7819 */ /* 0x000fe4000001161e */
[----:B------:R-:W-:Y:S02]  /*9bdd0*/  SHF.R.U32.HI R25, RZ, 0x8, R29 ;  /* 0x00000008ff197819 */ /* 0x000fe4000001161d */
[----:B------:R-:W-:-:S02]  /*9bde0*/  IADD3 R20, P2, R244, R0, RZ ;  /* 0x00000000f4147210 */ /* 0x000fc40007f5e0ff */
[----:B------:R-:W-:Y:S02]  /*9bdf0*/  LOP3.LUT R112, R112, 0xffff, RZ, 0xc0, !PT ;  /* 0x0000ffff70707812 */ /* 0x000fe400078ec0ff */
[----:B------:R-:W-:Y:S02]  /*9be00*/  LOP3.LUT R28, R28, 0xffff, RZ, 0xc0, !PT ;  /* 0x0000ffff1c1c7812 */ /* 0x000fe400078ec0ff */
[----:B------:R-:W-:Y:S01]  /*9be10*/  LOP3.LUT R25, R25, 0xffff, RZ, 0xc0, !PT ;  /* 0x0000ffff19197812 */ /* 0x000fe200078ec0ff */
[----:B------:R-:W-:Y:S01]  /*9be20*/  IMAD.X R21, R24, 0x1, R7, P2 ;  /* 0x0000000118157824 */ /* 0x000fe200010e0607 */
[--C-:B------:R-:W-:Y:S02]  /*9be30*/  PRMT R112, R112, 0x3340, R0.reuse ;  /* 0x0000334070707816 */ /* 0x100fe40000000000 */
[----:B------:R-:W-:Y:S02]  /*9be40*/  PRMT R10, R28, 0x3340, R25 ;  /* 0x000033401c0a7816 */ /* 0x000fe40000000019 */
[----:B------:R-:W-:Y:S01]  /*9be50*/  LOP3.LUT R177, R177, 0xffff, RZ, 0xc0, !PT ;  /* 0x0000ffffb1b17812 */ /* 0x000fe200078ec0ff */
[----:B------:R0:W-:Y:S04]  /*9be60*/  STL.64 [R1+0x9a8], R20 ;  /* 0x0009a81401007387 */ /* 0x0001e80000100a00 */
[----:B------:R-:W-:Y:S01]  /*9be70*/  STL [R1+0x54f4], R112 ;  /* 0x0054f47001007387 */ /* 0x000fe20000100800 */
[----:B------:R-:W-:-:S03]  /*9be80*/  PRMT R25, R177, 0x3340, R0 ;  /* 0x00003340b1197816 */ /* 0x000fc60000000000 */
[----:B------:R1:W-:Y:S01]  /*9be90*/  STL [R1+0x4ed0], R10 ;  /* 0x004ed00a01007387 */ /* 0x0003e20000100800 */
[----:B0-----:R-:W-:-:S05]  /*9bea0*/  IADD3 R20, P2, R244, R6, RZ ;  /* 0x00000006f4147210 */ /* 0x001fca0007f5e0ff */
[----:B------:R-:W-:Y:S01]  /*9beb0*/  IMAD.X R21, R24, 0x1, R5, P2 ;  /* 0x0000000118157824 */ /* 0x000fe200010e0605 */
[----:B--2---:R-:W-:Y:S02]  /*9bec0*/  LOP3.LUT R30, R248, 0xffff, RZ, 0xc0, !PT ;  /* 0x0000fffff81e7812 */ /* 0x004fe400078ec0ff */
[----:B------:R-:W2:Y:S01]  /*9bed0*/  LDL.LU R248, [R1+0x47b4] ;  /* 0x0047b40001f87983 */ /* 0x000ea20000300800 */
[----:B------:R-:W-:-:S03]  /*9bee0*/  LOP3.LUT R29, R11, 0xffff, RZ, 0xc0, !PT ;  /* 0x0000ffff0b1d7812 */ /* 0x000fc600078ec0ff */
[----:B------:R-:W2:Y:S01]  /*9bef0*/  LDL.LU R11, [R1+0x46b4] ;  /* 0x0046b400010b7983 */ /* 0x000ea20000300800 */
[----:B------:R-:W-:-:S04]  /*9bf00*/  PRMT R28, R30, 0x3340, R29 ;  /* 0x000033401e1c7816 */ /* 0x000fc8000000001d */
[----:B-1----:R-:W-:-:S05]  /*9bf10*/  PRMT R10, R28, 0x5410, R25 ;  /* 0x000054101c0a7816 */ /* 0x002fca0000000019 */
[----:B------:R-:W-:Y:S04]  /*9bf20*/  STL [R1+0x5140], R10 ;  /* 0x0051400a01007387 */ /* 0x000fe80000100800 */
[----:B------:R-:W2:Y:S04]  /*9bf30*/  LDL.LU R242, [R1+0xd00] ;  /* 0x000d000001f27983 */ /* 0x000ea80000300800 */
[----:B------:R0:W-:Y:S01]  /*9bf40*/  STL.64 [R1+0x9a0], R20 ;  /* 0x0009a01401007387 */ /* 0x0001e20000100a00 */
[----:B------:R-:W-:Y:S02]  /*9bf50*/  SHF.R.U32.HI R25, RZ, 0x8, R30 ;  /* 0x00000008ff197819 */ /* 0x000fe4000001161e */
[----:B0-----:R-:W-:-:S05]  /*9bf60*/  IADD3 R20, P2, R244, R4, RZ ;  /* 0x00000004f4147210 */ /* 0x001fca0007f5e0ff */
[----:B------:R-:W-:Y:S01]  /*9bf70*/  IMAD.X R21, R24, 0x1, R3, P2 ;  /* 0x0000000118157824 */ /* 0x000fe200010e0603 */
[----:B------:R-:W-:Y:S02]  /*9bf80*/  SHF.R.U32.HI R24, RZ, 0x8, R29 ;  /* 0x00000008ff187819 */ /* 0x000fe4000001161d */
[----:B------:R-:W-:Y:S02]  /*9bf90*/  LOP3.LUT R25, R25, 0xffff, RZ, 0xc0, !PT ;  /* 0x0000ffff19197812 */ /* 0x000fe400078ec0ff */
[----:B------:R-:W-:-:S04]  /*9bfa0*/  LOP3.LUT R24, R24, 0xffff, RZ, 0xc0, !PT ;  /* 0x0000ffff18187812 */ /* 0x000fc800078ec0ff */
[----:B------:R-:W-:Y:S01]  /*9bfb0*/  PRMT R124, R25, 0x3340, R24 ;  /* 0x00003340197c7816 */ /* 0x000fe20000000018 */
[----:B------:R-:W-:Y:S04]  /*9bfc0*/  STL.64 [R1+0x998], R20 ;  /* 0x0009981401007387 */ /* 0x000fe80000100a00 */
[----:B------:R-:W-:Y:S01]  /*9bfd0*/  STL [R1+0x54f8], R124 ;  /* 0x0054f87c01007387 */ /* 0x000fe20000100800 */
[----:B---3--:R-:W-:-:S03]  /*9bfe0*/  LOP3.LUT R29, R246, 0xffff, RZ, 0xc0, !PT ;  /* 0x0000fffff61d7812 */ /* 0x008fc600078ec0ff */
[----:B------:R-:W3:Y:S01]  /*9bff0*/  LDL.LU R246, [R1+0x4bf0] ;  /* 0x004bf00001f67983 */ /* 0x000ee20000300800 */
[----:B----4-:R-:W-:-:S03]  /*9c000*/  LOP3.LUT R28, R8, 0xffff, RZ, 0xc0, !PT ;  /* 0x0000ffff081c7812 */ /* 0x010fc600078ec0ff */
[----:B------:R-:W4:Y:S01]  /*9c010*/  LDL.LU R8, [R1+0x4754] ;  /* 0x0047540001087983 */ /* 0x000f220000300800 */
[----:B------:R-:W-:Y:S02]  /*9c020*/  LOP3.LUT R154, R154, 0xffff, RZ, 0xc0, !PT ;  /* 0x0000ffff9a9a7812 */ /* 0x000fe400078ec0ff */
[----:B------:R-:W-:Y:S02]  /*9c030*/  PRMT R25, R29, 0x3340, R28 ;  /* 0x000033401d197816 */ /* 0x000fe4000000001c */
[----:B------:R-:W-:Y:S02]  /*9c040*/  PRMT R24, R154, 0x3340, R0 ;  /* 0x000033409a187816 */ /* 0x000fe40000000000 */
[----:B------:R-:W-:Y:S02]  /*9c050*/  SHF.R.U32.HI R111, RZ, 0x8, R177 ;  /* 0x00000008ff6f7819 */ /* 0x000fe400000116b1 */
[----:B------:R-:W-:Y:S02]  /*9c060*/  PRMT R10, R25, 0x5410, R24 ;  /* 0x00005410190a7816 */ /* 0x000fe40000000018 */
[----:B------:R-:W-:-:S02]  /*9c070*/  SHF.R.U32.HI R25, RZ, 0x8, R29 ;  /* 0x00000008ff197819 */ /* 0x000fc4000001161d */
[----:B------:R-:W-:Y:S02]  /*9c080*/  SHF.R.U32.HI R24, RZ, 0x8, R28 ;  /* 0x00000008ff187819 */ /* 0x000fe4000001161c */
[----:B------:R-:W-:Y:S01]  /*9c090*/  LOP3.LUT R111, R111, 0xffff, RZ, 0xc0, !PT ;  /* 0x0000ffff6f6f7812 */ /* 0x000fe200078ec0ff */
[----:B------:R0:W-:Y:S01]  /*9c0a0*/  STL [R1+0x5134], R10 ;  /* 0x0051340a01007387 */ /* 0x0001e20000100800 */
[----:B------:R-:W-:Y:S02]  /*9c0b0*/  LOP3.LUT R25, R25, 0xffff, RZ, 0xc0, !PT ;  /* 0x0000ffff19197812 */ /* 0x000fe400078ec0ff */
[----:B------:R-:W-:Y:S02]  /*9c0c0*/  LOP3.LUT R24, R24, 0xffff, RZ, 0xc0, !PT ;  /* 0x0000ffff18187812 */ /* 0x000fe400078ec0ff */
[----:B------:R-:W-:Y:S02]  /*9c0d0*/  PRMT R111, R111, 0x3340, R0 ;  /* 0x000033406f6f7816 */ /* 0x000fe40000000000 */
[----:B------:R-:W-:-:S02]  /*9c0e0*/  PRMT R123, R25, 0x3340, R24 ;  /* 0x00003340197b7816 */ /* 0x000fc40000000018 */
[----:B0-----:R-:W-:Y:S01]  /*9c0f0*/  LOP3.LUT R10, R153, 0xffff, RZ, 0xc0, !PT ;  /* 0x0000ffff990a7812 */ /* 0x001fe200078ec0ff */
[----:B------:R-:W-:Y:S03]  /*9c100*/  STL [R1+0x54fc], R111 ;  /* 0x0054fc6f01007387 */ /* 0x000fe60000100800 */
[----:B------:R-:W-:Y:S01]  /*9c110*/  PRMT R24, R10, 0x3340, R0 ;  /* 0x000033400a187816 */ /* 0x000fe20000000000 */
[----:B------:R-:W-:Y:S04]  /*9c120*/  STL [R1+0x5500], R123 ;  /* 0x0055007b01007387 */ /* 0x000fe80000100800 */
[----:B------:R0:W-:Y:S01]  /*9c130*/  STL [R1+0x5184], R10 ;  /* 0x0051840a01007387 */ /* 0x0001e20000100800 */
[----:B------:R-:W-:-:S04]  /*9c140*/  SHF.R.U32.HI R110, RZ, 0x8, R154 ;  /* 0x00000008ff6e7819 */ /* 0x000fc8000001169a */
[----:B------:R-:W-:-:S04]  /*9c150*/  LOP3.LUT R110, R110, 0xffff, RZ, 0xc0, !PT ;  /* 0x0000ffff6e6e7812 */ /* 0x000fc800078ec0ff */
[----:B------:R-:W-:Y:S02]  /*9c160*/  PRMT R110, R110, 0x3340, R0 ;  /* 0x000033406e6e7816 */ /* 0x000fe40000000000 */
[----:B--2---:R-:W-:Y:S02]  /*9c170*/  LOP3.LUT R29, R248, 0xffff, RZ, 0xc0, !PT ;  /* 0x0000fffff81d7812 */ /* 0x004fe400078ec0ff */
[----:B------:R-:W-:-:S04]  /*9c180*/  LOP3.LUT R28, R11, 0xffff, RZ, 0xc0, !PT ;  /* 0x0000ffff0b1c7812 */ /* 0x000fc800078ec0ff */
[----:B------:R-:W-:-:S04]  /*9c190*/  PRMT R25, R29, 0x3340, R28 ;  /* 0x000033401d197816 */ /* 0x000fc8000000001c */
[----:B------:R-:W-:Y:S02]  /*9c1a0*/  PRMT R12, R25, 0x5410, R24 ;  /* 0x00005410190c7816 */ /* 0x000fe40000000018 */
[----:B------:R-:W-:Y:S02]  /*9c1b0*/  SHF.R.S32.HI R24, RZ, 0x1f, R242 ;  /* 0x0000001fff187819 */ /* 0x000fe400000114f2 */
[----:B0-----:R-:W-:Y:S01]  /*9c1c0*/  IADD3 R10, P2, R242, R2, RZ ;  /* 0x00000002f20a7210 */ /* 0x001fe20007f5e0ff */
[----:B------:R-:W-:Y:S04]  /*9c1d0*/  STL [R1+0x512c], R12 ;  /* 0x00512c0c01007387 */ /* 0x000fe80000100800 */
[----:B------:R-:W-:Y:S01]  /*9c1e0*/  IMAD.X R11, R24, 0x1, R13, P2 ;  /* 0x00000001180b7824 */ /* 0x000fe200010e060d */
[----:B------:R-:W2:Y:S04]  /*9c1f0*/  LDL.LU R248, [R1+0x4c04] ;  /* 0x004c040001f87983 */ /* 0x000ea80000300800 */
[----:B------:R0:W-:Y:S01]  /*9c200*/  STL.64 [R1+0x990], R10 ;  /* 0x0009900a01007387 */ /* 0x0001e20000100a00 */
[----:B------:R-:W-:-:S03]  /*9c210*/  SHF.R.U32.HI R29, RZ, 0x8, R29 ;  /* 0x00000008ff1d7819 */ /* 0x000fc6000001161d */
[----:B0-----:R-:W2:Y:S01]  /*9c220*/  LDL.LU R11, [R1+0x4758] ;  /* 0x00475800010b7983 */ /* 0x001ea20000300800 */
[----:B------:R-:W-:Y:S02]  /*9c230*/  SHF.R.U32.HI R25, RZ, 0x8, R28 ;  /* 0x00000008ff197819 */ /* 0x000fe4000001161c */
[----:B------:R-:W-:Y:S02]  /*9c240*/  LOP3.LUT R28, R29, 0xffff, RZ, 0xc0, !PT ;  /* 0x0000ffff1d1c7812 */ /* 0x000fe400078ec0ff */
[----:B------:R-:W-:-:S04]  /*9c250*/  LOP3.LUT R25, R25, 0xffff, RZ, 0xc0, !PT ;  /* 0x0000ffff19197812 */ /* 0x000fc800078ec0ff */
[----:B------:R-:W-:Y:S01]  /*9c260*/  PRMT R222, R28, 0x3340, R25 ;  /* 0x000033401cde7816 */ /* 0x000fe20000000019 */
[----:B------:R-:W-:Y:S04]  /*9c270*/  STL [R1+0x5504], R110 ;  /* 0x0055046e01007387 */ /* 0x000fe80000100800 */
[----:B------:R-:W-:Y:S04]  /*9c280*/  STL [R1+0x5404], R222 ;  /* 0x005404de01007387 */ /* 0x000fe80000100800 */
[----:B------:R-:W2:Y:S01]  /*9c290*/  LDL.LU R244, [R1+0x47c0] ;  /* 0x0047c00001f47983 */ /* 0x000ea20000300800 */
[----:B----4-:R-:W-:-:S03]  /*9c2a0*/  LOP3.LUT R29, R8, 0xffff, RZ, 0xc0, !PT ;  /* 0x0000ffff081d7812 */ /* 0x010fc600078ec0ff */
[----:B------:R-:W4:Y:S01]  /*9c2b0*/  LDL.LU R8, [R1+0x46c8] ;  /* 0x0046c80001087983 */ /* 0x000f220000300800 */
[----:B---3--:R-:W-:Y:S02]  /*9c2c0*/  LOP3.LUT R30, R246, 0xffff, RZ, 0xc0, !PT ;  /* 0x0000fffff61e7812 */ /* 0x008fe400078ec0ff */
[----:B------:R-:W-:Y:S02]  /*9c2d0*/  LOP3.LUT R180, R180, 0xffff, RZ, 0xc0, !PT ;  /* 0x0000ffffb4b47812 */ /* 0x000fe400078ec0ff */
[----:B------:R-:W-:Y:S02]  /*9c2e0*/  PRMT R28, R30, 0x3340, R29 ;  /* 0x000033401e1c7816 */ /* 0x000fe4000000001d */
[----:B------:R-:W-:Y:S02]  /*9c2f0*/  PRMT R25, R180, 0x3340, R0 ;  /* 0x00003340b4197816 */ /* 0x000fe40000000000 */
[----:B------:R-:W-:Y:S02]  /*9c300*/  IADD3 R20, P2, R242, R0, RZ ;  /* 0x00000000f2147210 */ /* 0x000fe40007f5e0ff */
[----:B------:R-:W-:-:S02]  /*9c310*/  PRMT R10, R28, 0x5410, R25 ;  /* 0x000054101c0a7816 */ /* 0x000fc40000000019 */
[----:B------:R-:W-:Y:S02]  /*9c320*/  SHF.R.U32.HI R96, RZ, 0x8, R180 ;  /* 0x00000008ff607819 */ /* 0x000fe400000116b4 */
[----:B------:R-:W-:Y:S02]  /*9c330*/  SHF.R.U32.HI R28, RZ, 0x8, R30 ;  /* 0x00000008ff1c7819 */ /* 0x000fe4000001161e */
[----:B------:R-:W-:Y:S01]  /*9c340*/  SHF.R.U32.HI R25, RZ, 0x8, R29 ;  /* 0x00000008ff197819 */ /* 0x000fe2000001161d */
[----:B------:R-:W-:Y:S01]  /*9c350*/  IMAD.X R21, R24, 0x1, R7, P2 ;  /* 0x0000000118157824 */ /* 0x000fe200010e0607 */
[----:B------:R-:W-:Y:S02]  /*9c360*/  LOP3.LUT R96, R96, 0xffff, RZ, 0xc0, !PT ;  /* 0x0000ffff60607812 */ /* 0x000fe400078ec0ff */
[----:B------:R-:W-:Y:S02]  /*9c370*/  LOP3.LUT R28, R28, 0xffff, RZ, 0xc0, !PT ;  /* 0x0000ffff1c1c7812 */ /* 0x000fe400078ec0ff */
[----:B------:R-:W-:Y:S01]  /*9c380*/  LOP3.LUT R25, R25, 0xffff, RZ, 0xc0, !PT ;  /* 0x0000ffff19197812 */ /* 0x000fe200078ec0ff */
[----:B------:R0:W-:Y:S01]  /*9c390*/  STL [R1+0x511c], R10 ;  /* 0x00511c0a01007387 */ /* 0x0001e20000100800 */
[----:B------:R-:W-:-:S02]  /*9c3a0*/  LOP3.LUT R179, R179, 0xffff, RZ, 0xc0, !PT ;  /* 0x0000ffffb3b37812 */ /* 0x000fc400078ec0ff */
[--C-:B------:R-:W-:Y:S01]  /*9c3b0*/  PRMT R96, R96, 0x3340, R0.reuse ;  /* 0x0000334060607816 */ /* 0x100fe20000000000 */
[----:B------:R1:W-:Y:S01]  /*9c3c0*/  STL.64 [R1+0x988], R20 ;  /* 0x0009881401007387 */ /* 0x0003e20000100a00 */
[----:B0-----:R-:W-:Y:S02]  /*9c3d0*/  PRMT R10, R28, 0x3340, R25 ;  /* 0x000033401c0a7816 */ /* 0x001fe40000000019 */
[----:B------:R-:W-:Y:S01]  /*9c3e0*/  PRMT R25, R179, 0x3340, R0 ;  /* 0x00003340b3197816 */ /* 0x000fe20000000000 */
[----:B------:R-:W-:Y:S01]  /*9c3f0*/  STL [R1+0x5508], R96 ;  /* 0x0055086001007387 */ /* 0x000fe20000100800 */
[----:B-1----:R-:W-:-:S03]  /*9c400*/  IADD3 R20, P2, R242, R6, RZ ;  /* 0x00000006f2147210 */ /* 0x002fc60007f5e0ff */
[----:B------:R0:W-:Y:S02]  /*9c410*/  STL [R1+0x4bf0], R10 ;  /* 0x004bf00a01007387 */ /* 0x0001e40000100800 */
[----:B------:R-:W-:Y:S02]  /*9c420*/  IMAD.X R21, R24, 0x1, R5, P2 ;  /* 0x0000000118157824 */ /* 0x000fe400010e0605 */
[----:B------:R-:W3:Y:S01]  /*9c430*/  LDL.LU R246, [R1+0x47bc] ;  /* 0x0047bc0001f67983 */ /* 0x000ee20000300800 */
[----:B--2---:R-:W-:-:S03]  /*9c440*/  LOP3.LUT R30, R248, 0xffff, RZ, 0xc0, !PT ;  /* 0x0000fffff81e7812 */ /* 0x004fc600078ec0ff */
[----:B------:R-:W2:Y:S01]  /*9c450*/  LDL.LU R248, [R1+0x46c4] ;  /* 0x0046c40001f87983 */ /* 0x000ea20000300800 */
[----:B------:R-:W-:-:S03]  /*9c460*/  LOP3.LUT R29, R11, 0xffff, RZ, 0xc0, !PT ;  /* 0x0000ffff0b1d7812 */ /* 0x000fc600078ec0ff */
[----:B------:R-:W2:Y:S01]  /*9c470*/  LDL.LU R11, [R1+0xcfc] ;  /* 0x000cfc00010b7983 */ /* 0x000ea20000300800 */
[----:B------:R-:W-:-:S04]  /*9c480*/  PRMT R28, R30, 0x3340, R29 ;  /* 0x000033401e1c7816 */ /* 0x000fc8000000001d */
[----:B0-----:R-:W-:-:S05]  /*9c490*/  PRMT R10, R28, 0x5410, R25 ;  /* 0x000054101c0a7816 */ /* 0x001fca0000000019 */
[----:B------:R-:W-:Y:S04]  /*9c4a0*/  STL [R1+0x5118], R10 ;  /* 0x0051180a01007387 */ /* 0x000fe80000100800 */
[----:B------:R0:W-:Y:S02]  /*9c4b0*/  STL.64 [R1+0x980], R20 ;  /* 0x0009801401007387 */ /* 0x0001e40000100a00 */
[----:B0-----:R-:W-:-:S05]  /*9c4c0*/  IADD3 R20, P2, R242, R4, RZ ;  /* 0x00000004f2147210 */ /* 0x001fca0007f5e0ff */
[----:B------:R-:W-:Y:S01]  /*9c4d0*/  IMAD.X R21, R24, 0x1, R3, P2 ;  /* 0x0000000118157824 */ /* 0x000fe200010e0603 */
[----:B------:R-:W-:Y:S02]  /*9c4e0*/  SHF.R.U32.HI R24, RZ, 0x8, R29 ;  /* 0x00000008ff187819 */ /* 0x000fe4000001161d */
[----:B------:R-:W-:Y:S02]  /*9c4f0*/  LOP3.LUT R29, R244, 0xffff, RZ, 0xc0, !PT ;  /* 0x0000fffff41d7812 */ /* 0x000fe400078ec0ff */
[----:B------:R-:W-:Y:S04]  /*9c500*/  STL.64 [R1+0x978], R20 ;  /* 0x0009781401007387 */ /* 0x000fe80000100a00 */
[----:B------:R-:W2:Y:S01]  /*9c510*/  LDL.LU R244, [R1+0x4c44] ;  /* 0x004c440001f47983 */ /* 0x000ea20000300800 */
[----:B----4-:R-:W-:-:S03]  /*9c520*/  LOP3.LUT R28, R8, 0xffff, RZ, 0xc0, !PT ;  /* 0x0000ffff081c7812 */ /* 0x010fc600078ec0ff */
[----:B------:R-:W4:Y:S01]  /*9c530*/  LDL.LU R8, [R1+0x4764] ;  /* 0x0047640001087983 */ /* 0x000f220000300800 */
[----:B------:R-:W-:Y:S02]  /*9c540*/  SHF.R.U32.HI R25, RZ, 0x8, R30 ;  /* 0x00000008ff197819 */ /* 0x000fe4000001161e */
[----:B------:R-:W-:Y:S02]  /*9c550*/  LOP3.LUT R24, R24, 0xffff, RZ, 0xc0, !PT ;  /* 0x0000ffff18187812 */ /* 0x000fe400078ec0ff */
[----:B------:R-:W-:Y:S02]  /*9c560*/  LOP3.LUT R25, R25, 0xffff, RZ, 0xc0, !PT ;  /* 0x0000ffff19197812 */ /* 0x000fe400078ec0ff */
[----:B------:R-:W-:Y:S02]  /*9c570*/  LOP3.LUT R156, R156, 0xffff, RZ, 0xc0, !PT ;  /* 0x0000ffff9c9c7812 */ /* 0x000fe400078ec0ff */
[----:B------:R-:W-:Y:S02]  /*9c580*/  PRMT R121, R25, 0x3340, R24 ;  /* 0x0000334019797816 */ /* 0x000fe40000000018 */
[----:B------:R-:W-:-:S02]  /*9c590*/  PRMT R24, R156, 0x3340, R0 ;  /* 0x000033409c187816 */ /* 0x000fc40000000000 */
[----:B------:R-:W-:-:S04]  /*9c5a0*/  PRMT R25, R29, 0x3340, R28 ;  /* 0x000033401d197816 */ /* 0x000fc8000000001c */
[----:B------:R-:W-:Y:S02]  /*9c5b0*/  PRMT R10, R25, 0x5410, R24 ;  /* 0x00005410190a7816 */ /* 0x000fe40000000018 */
[----:B------:R-:W-:Y:S02]  /*9c5c0*/  SHF.R.U32.HI R25, RZ, 0x8, R29 ;  /* 0x00000008ff197819 */ /* 0x000fe4000001161d */
[----:B------:R-:W-:Y:S02]  /*9c5d0*/  SHF.R.U32.HI R24, RZ, 0x8, R28 ;  /* 0x00000008ff187819 */ /* 0x000fe4000001161c */
[----:B------:R-:W-:Y:S02]  /*9c5e0*/  LOP3.LUT R25, R25, 0xffff, RZ, 0xc0, !PT ;  /* 0x0000ffff19197812 */ /* 0x000fe400078ec0ff */
[----:B------:R-:W-:Y:S01]  /*9c5f0*/  LOP3.LUT R24, R24, 0xffff, RZ, 0xc0, !PT ;  /* 0x0000ffff18187812 */ /* 0x000fe200078ec0ff */
[----:B------:R0:W-:Y:S03]  /*9c600*/  STL [R1+0x5114], R10 ;  /* 0x0051140a01007387 */ /* 0x0001e60000100800 */
[----:B------:R-:W-:-:S02]  /*9c610*/  PRMT R12, R25, 0x3340, R24 ;  /* 0x00003340190c7816 */ /* 0x000fc40000000018 */
[----:B0-----:R-:W-:-:S03]  /*9c620*/  LOP3.LUT R10, R155, 0xffff, RZ, 0xc0, !PT ;  /* 0x0000ffff9b0a7812 */ /* 0x001fc600078ec0ff */
[----:B------:R-:W-:Y:S04]  /*9c630*/  STL [R1+0x4bc0], R12 ;  /* 0x004bc00c01007387 */ /* 0x000fe80000100800 */
[----:B------:R0:W-:Y:S01]  /*9c640*/  STL [R1+0x5180], R10 ;  /* 0x0051800a01007387 */ /* 0x0001e20000100800 */
[----:B---3--:R-:W-:-:S03]  /*9c650*/  LOP3.LUT R29, R246, 0xffff, RZ, 0xc0, !PT ;  /* 0x0000fffff61d7812 */ /* 0x008fc600078ec0ff */
[----:B------:R-:W3:Y:S01]  /*9c660*/  LDL.LU R246, [R1+0x4c60] ;  /* 0x004c600001f67983 */ /* 0x000ee20000300800 */
[----:B------:R-:W-:Y:S02]  /*9c670*/  PRMT R24, R10, 0x3340, R0 ;  /* 0x000033400a187816 */ /* 0x000fe40000000000 */
[----:B------:R-:W-:Y:S02]  /*9c680*/  LOP3.LUT R182, R182, 0xffff, RZ, 0xc0, !PT ;  /* 0x0000ffffb6b67812 */ /* 0x000fe400078ec0ff */
[----:B--2---:R-:W-:Y:S02]  /*9c690*/  LOP3.LUT R28, R248, 0xffff, RZ, 0xc0, !PT ;  /* 0x0000fffff81c7812 */ /* 0x004fe400078ec0ff */
[----:B------:R-:W2:Y:S02]  /*9c6a0*/  LDL.LU R248, [R1+0x4768] ;  /* 0x0047680001f87983 */ /* 0x000ea40000300800 */
[----:B------:R-:W-:Y:S02]  /*9c6b0*/  PRMT R25, R29, 0x3340, R28 ;  /* 0x000033401d197816 */ /* 0x000fe4000000001c */
[----:B------:R-:W-:-:S02]  /*9c6c0*/  SHF.R.U32.HI R29, RZ, 0x8, R29 ;  /* 0x00000008ff1d7819 */ /* 0x000fc4000001161d */
[----:B0-----:R-:W-:Y:S02]  /*9c6d0*/  PRMT R10, R25, 0x5410, R24 ;  /* 0x00005410190a7816 */ /* 0x001fe40000000018 */
[----:B------:R-:W-:Y:S02]  /*9c6e0*/  SHF.R.U32.HI R25, RZ, 0x8, R28 ;  /* 0x00000008ff197819 */ /* 0x000fe4000001161c */
[----:B------:R-:W-:Y:S02]  /*9c6f0*/  LOP3.LUT R28, R29, 0xffff, RZ, 0xc0, !PT ;  /* 0x0000ffff1d1c7812 */ /* 0x000fe400078ec0ff */
[----:B------:R-:W-:Y:S02]  /*9c700*/  LOP3.LUT R25, R25, 0xffff, RZ, 0xc0, !PT ;  /* 0x0000ffff19197812 */ /* 0x000fe400078ec0ff */
[----:B------:R-:W-:Y:S02]  /*9c710*/  SHF.R.S32.HI R24, RZ, 0x1f, R11 ;  /* 0x0000001fff187819 */ /* 0x000fe4000001140b */
[----:B------:R-:W-:Y:S01]  /*9c720*/  IADD3 R20, P2, R11, R2, RZ ;  /* 0x000000020b147210 */ /* 0x000fe20007f5e0ff */
[----:B------:R0:W-:Y:S04]  /*9c730*/  STL [R1+0x5108], R10 ;  /* 0x0051080a01007387 */ /* 0x0001e80000100800 */
[----:B------:R-:W-:Y:S01]  /*9c740*/  IMAD.X R21, R24, 0x1, R13, P2 ;  /* 0x0000000118157824 */ /* 0x000fe200010e060d */
[----:B0-----:R-:W-:-:S02]  /*9c750*/  PRMT R10, R28, 0x3340, R25 ;  /* 0x000033401c0a7816 */ /* 0x001fc40000000019 */
[----:B------:R-:W-:Y:S02]  /*9c760*/  PRMT R25, R182, 0x3340, R0 ;  /* 0x00003340b6197816 */ /* 0x000fe40000000000 */
[----:B------:R-:W-:Y:S04]  /*9c770*/  STL.64 [R1+0x970], R20 ;  /* 0x0009701401007387 */ /* 0x000fe80000100a00 */
[----:B------:R-:W-:Y:S01]  /*9c780*/  STL [R1+0x4f30], R10 ;  /* 0x004f300a01007387 */ /* 0x000fe20000100800 */
[----:B------:R-:W-:-:S03]  /*9c790*/  LOP3.LUT R30, R244, 0xffff, RZ, 0xc0, !PT ;  /* 0x0000fffff41e7812 */ /* 0x000fc600078ec0ff */
[----:B------:R-:W2:Y:S01]  /*9c7a0*/  LDL.LU R244, [R1+0x47c4] ;  /* 0x0047c40001f47983 */ /* 0x000ea20000300800 */
[----:B----4-:R-:W-:-:S04]  /*9c7b0*/  LOP3.LUT R29, R8, 0xffff, RZ, 0xc0, !PT ;  /* 0x0000ffff081d7812 */ /* 0x010fc800078ec0ff */
[----:B------:R-:W-:-:S04]  /*9c7c0*/  PRMT R28, R30, 0x3340, R29 ;  /* 0x000033401e1c7816 */ /* 0x000fc8000000001d */
[----:B------:R-:W-:-:S05]  /*9c7d0*/  PRMT R8, R28, 0x5410, R25 ;  /* 0x000054101c087816 */ /* 0x000fca0000000019 */
[----:B------:R0:W-:Y:S04]  /*9c7e0*/  STL [R1+0x500c], R8 ;  /* 0x00500c0801007387 */ /* 0x0001e80000100800 */
[----:B0-----:R-:W4:Y:S01]  /*9c7f0*/  LDL.LU R8, [R1+0x46d8] ;  /* 0x0046d80001087983 */ /* 0x001f220000300800 */
[----:B------:R-:W-:Y:S02]  /*9c800*/  SHF.R.U32.HI R28, RZ, 0x8, R30 ;  /* 0x00000008ff1c7819 */ /* 0x000fe4000001161e */
[----:B------:R-:W-:Y:S02]  /*9c810*/  SHF.R.U32.HI R25, RZ, 0x8, R29 ;  /* 0x00000008ff197819 */ /* 0x000fe4000001161d */
[----:B------:R-:W-:Y:S02]  /*9c820*/  IADD3 R20, P2, R11, R0, RZ ;  /* 0x000000000b147210 */ /* 0x000fe40007f5e0ff */
[----:B------:R-:W-:-:S02]  /*9c830*/  LOP3.LUT R28, R28, 0xffff, RZ, 0xc0, !PT ;  /* 0x0000ffff1c1c7812 */ /* 0x000fc400078ec0ff */
[----:B------:R-:W-:Y:S01]  /*9c840*/  LOP3.LUT R25, R25, 0xffff, RZ, 0xc0, !PT ;  /* 0x0000ffff19197812 */ /* 0x000fe200078ec0ff */
[----:B------:R-:W-:Y:S01]  /*9c850*/  IMAD.X R21, R24, 0x1, R7, P2 ;  /* 0x0000000118157824 */ /* 0x000fe200010e0607 */
[----:B------:R-:W-:Y:S02]  /*9c860*/  LOP3.LUT R181, R181, 0xffff, RZ, 0xc0, !PT ;  /* 0x0000ffffb5b57812 */ /* 0x000fe400078ec0ff */
[----:B------:R-:W-:Y:S02]  /*9c870*/  PRMT R120, R28, 0x3340, R25 ;  /* 0x000033401c787816 */ /* 0x000fe40000000019 */
[----:B------:R-:W-:Y:S01]  /*9c880*/  PRMT R25, R181, 0x3340, R0 ;  /* 0x00003340b5197816 */ /* 0x000fe20000000000 */
[----:B------:R0:W-:Y:S04]  /*9c890*/  STL.64 [R1+0x968], R20 ;  /* 0x0009681401007387 */ /* 0x0001e80000100a00 */
[----:B------:R-:W4:Y:S01]  /*9c8a0*/  LDL.LU R240, [R1+0x47c8] ;  /* 0x0047c80001f07983 */ /* 0x000f220000300800 */
[----:B---3--:R-:W-:-:S03]  /*9c8b0*/  LOP3.LUT R30, R246, 0xffff, RZ, 0xc0, !PT ;  /* 0x0000fffff61e7812 */ /* 0x008fc600078ec0ff */
[----:B------:R-:W3:Y:S01]  /*9c8c0*/  LDL.LU R242, [R1+0x46d4] ;  /* 0x0046d40001f27983 */ /* 0x000ee20000300800 */
[----:B0-----:R-:W-:-:S05]  /*9c8d0*/  IADD3 R20, P2, R11, R6, RZ ;  /* 0x000000060b147210 */ /* 0x001fca0007f5e0ff */
[----:B------:R-:W-:Y:S01]  /*9c8e0*/  IMAD.X R21, R24, 0x1, R5, P2 ;  /* 0x0000000118157824 */ /* 0x000fe200010e0605 */
[----:B--2---:R-:W-:-:S04]  /*9c8f0*/  LOP3.LUT R29, R248, 0xffff, RZ, 0xc0, !PT ;  /* 0x0000fffff81d7812 */ /* 0x004fc800078ec0ff */
[----:B------:R-:W-:-:S04]  /*9c900*/  PRMT R28, R30, 0x3340, R29 ;  /* 0x000033401e1c7816 */ /* 0x000fc8000000001d */
[----:B------:R-:W-:-:S05]  /*9c910*/  PRMT R10, R28, 0x5410, R25 ;  /* 0x000054101c0a7816 */ /* 0x000fca0000000019 */
[----:B------:R0:W-:Y:S04]  /*9c920*/  STL [R1+0x5004], R10 ;  /* 0x0050040a01007387 */ /* 0x0001e80000100800 */
[----:B------:R-:W2:Y:S01]  /*9c930*/  LDL.LU R246, [R1+0x4c9c] ;  /* 0x004c9c0001f67983 */ /* 0x000ea20000300800 */
[----:B0-----:R-:W-:-:S03]  /*9c940*/  IADD3 R10, P2, R11, R4, RZ ;  /* 0x000000040b0a7210 */ /* 0x001fc60007f5e0ff */
[----:B------:R-:W-:Y:S02]  /*9c950*/  STL.64 [R1+0x960], R20 ;  /* 0x0009601401007387 */ /* 0x000fe40000100a00 */
[----:B------:R-:W-:Y:S02]  /*9c960*/  IMAD.X R11, R24, 0x1, R3, P2 ;  /* 0x00000001180b7824 */ /* 0x000fe400010e0603 */
[----:B------:R-:W2:Y:S04]  /*9c970*/  LDL.LU R248, [R1+0x4770] ;  /* 0x0047700001f87983 */ /* 0x000ea80000300800 */
[----:B------:R0:W-:Y:S04]  /*9c980*/  STL.64 [R1+0x958], R10 ;  /* 0x0009580a01007387 */ /* 0x0001e80000100a00 */
[----:B0-----:R-:W2:Y:S01]  /*9c990*/  LDL.LU R11, [R1+0x4ca0] ;  /* 0x004ca000010b7983 */ /* 0x001ea20000300800 */
[----:B----4-:R-:W-:-:S03]  /*9c9a0*/  LOP3.LUT R28, R8, 0xffff, RZ, 0xc0, !PT ;  /* 0x0000ffff081c7812 */ /* 0x010fc600078ec0ff */
[----:B------:R-:W4:Y:S01]  /*9c9b0*/  LDL.LU R8, [R1+0x476c] ;  /* 0x00476c0001087983 */ /* 0x000f220000300800 */
[----:B------:R-:W-:Y:S02]  /*9c9c0*/  SHF.R.U32.HI R25, RZ, 0x8, R30 ;  /* 0x00000008ff197819 */ /* 0x000fe4000001161e */
[----:B------:R-:W-:Y:S02]  /*9c9d0*/  SHF.R.U32.HI R24, RZ, 0x8, R29 ;  /* 0x00000008ff187819 */ /* 0x000fe4000001161d */
[----:B------:R-:W-:Y:S02]  /*9c9e0*/  LOP3.LUT R25, R25, 0xffff, RZ, 0xc0, !PT ;  /* 0x0000ffff19197812 */ /* 0x000fe400078ec0ff */
[----:B------:R-:W-:Y:S02]  /*9c9f0*/  LOP3.LUT R24, R24, 0xffff, RZ, 0xc0, !PT ;  /* 0x0000ffff18187812 */ /* 0x000fe400078ec0ff */
[----:B------:R-:W-:Y:S02]  /*9ca00*/  LOP3.LUT R29, R244, 0xffff, RZ, 0xc0, !PT ;  /* 0x0000fffff41d7812 */ /* 0x000fe400078ec0ff */
[----:B------:R-:W-:Y:S01]  /*9ca10*/  LOP3.LUT R157, R157, 0xffff, RZ, 0xc0, !PT ;  /* 0x0000ffff9d9d7812 */ /* 0x000fe200078ec0ff */
[----:B------:R-:W4:Y:S01]  /*9ca20*/  LDL.LU R244, [R1+0xcf8] ;  /* 0x000cf80001f47983 */ /* 0x000f220000300800 */
[----:B------:R-:W-:-:S02]  /*9ca30*/  PRMT R118, R25, 0x3340, R24 ;  /* 0x0000334019767816 */ /* 0x000fc40000000018 */
[----:B------:R-:W-:Y:S02]  /*9ca40*/  PRMT R24, R157, 0x3340, R0 ;  /* 0x000033409d187816 */ /* 0x000fe40000000000 */
[----:B------:R-:W-:-:S04]  /*9ca50*/  PRMT R25, R29, 0x3340, R28 ;  /* 0x000033401d197816 */ /* 0x000fc8000000001c */
[----:B------:R-:W-:Y:S02]  /*9ca60*/  PRMT R10, R25, 0x5410, R24 ;  /* 0x00005410190a7816 */ /* 0x000fe40000000018 */
[----:B------:R-:W-:Y:S02]  /*9ca70*/  SHF.R.U32.HI R25, RZ, 0x8, R29 ;  /* 0x00000008ff197819 */ /* 0x000fe4000001161d */
[----:B------:R-:W-:Y:S02]  /*9ca80*/  SHF.R.U32.HI R24, RZ, 0x8, R28 ;  /* 0x00000008ff187819 */ /* 0x000fe4000001161c */
[----:B------:R-:W-:Y:S02]  /*9ca90*/  LOP3.LUT R25, R25, 0xffff, RZ, 0xc0, !PT ;  /* 0x0000ffff19197812 */ /* 0x000fe400078ec0ff */
[----:B------:R-:W-:Y:S02]  /*9caa0*/  LOP3.LUT R24, R24, 0xffff, RZ, 0xc0, !PT ;  /* 0x0000ffff18187812 */ /* 0x000fe400078ec0ff */
[----:B------:R-:W-:-:S02]  /*9cab0*/  LOP3.LUT R112, R240, 0xffff, RZ, 0xc0, !PT ;  /* 0x0000fffff0707812 */ /* 0x000fc400078ec0ff */
[----:B---3--:R-:W-:Y:S02]  /*9cac0*/  LOP3.LUT R124, R242, 0xffff, RZ, 0xc0, !PT ;  /* 0x0000fffff27c7812 */ /* 0x008fe400078ec0ff */
[----:B------:R-:W-:Y:S02]  /*9cad0*/  PRMT R117, R25, 0x3340, R24 ;  /* 0x0000334019757816 */ /* 0x000fe40000000018 */
[----:B------:R-:W-:Y:S02]  /*9cae0*/  SHF.R.U32.HI R25, RZ, 0x8, R112 ;  /* 0x00000008ff197819 */ /* 0x000fe40000011670 */
[----:B------:R-:W-:Y:S02]  /*9caf0*/  SHF.R.U32.HI R24, RZ, 0x8, R124 ;  /* 0x00000008ff187819 */ /* 0x000fe4000001167c */
[----:B------:R-:W-:Y:S02]  /*9cb00*/  LOP3.LUT R25, R25, 0xffff, RZ, 0xc0, !PT ;  /* 0x0000ffff19197812 */ /* 0x000fe400078ec0ff */
[----:B------:R-:W-:Y:S01]  /*9cb10*/  LOP3.LUT R24, R24, 0xffff, RZ, 0xc0, !PT ;  /* 0x0000ffff18187812 */ /* 0x000fe200078ec0ff */
[----:B------:R0:W-:Y:S03]  /*9cb20*/  STL [R1+0x50f0], R10 ;  /* 0x0050f00a01007387 */ /* 0x0001e60000100800 */
[----:B0-----:R-:W-:-:S05]  /*9cb30*/  PRMT R10, R25, 0x3340, R24 ;  /* 0x00003340190a7816 */ /* 0x001fca0000000018 */
[----:B------:R0:W-:Y:S01]  /*9cb40*/  STL [R1+0x4c44], R10 ;  /* 0x004c440a01007387 */ /* 0x0001e20000100800 */
[----:B--2---:R-:W-:-:S03]  /*9cb50*/  LOP3.LUT R29, R248, 0xffff, RZ, 0xc0, !PT ;  /* 0x0000fffff81d7812 */ /* 0x004fc600078ec0ff */
[----:B------:R-:W2:Y:S01]  /*9cb60*/  LDL.LU R248, [R1+0x47cc] ;  /* 0x0047cc0001f87983 */ /* 0x000ea20000300800 */
[----:B----4-:R-:W-:-:S03]  /*9cb70*/  LOP3.LUT R28, R8, 0xffff, RZ, 0xc0, !PT ;  /* 0x0000ffff081c7812 */ /* 0x010fc600078ec0ff */
[----:B------:R-:W3:Y:S01]  /*9cb80*/  LDL.LU R8, [R1+0x46dc] ;  /* 0x0046dc0001087983 */ /* 0x000ee20000300800 */
[----:B------:R-:W-:Y:S02]  /*9cb90*/  LOP3.LUT R34, R246, 0xffff, RZ, 0xc0, !PT ;  /* 0x0000fffff6227812 */ /* 0x000fe400078ec0ff */
[----:B------:R-:W-:Y:S02]  /*9cba0*/  LOP3.LUT R186, R186, 0xffff, RZ, 0xc0, !PT ;  /* 0x0000ffffbaba7812 */ /* 0x000fe400078ec0ff */
[----:B------:R-:W-:Y:S02]  /*9cbb0*/  PRMT R25, R34, 0x3340, R29 ;  /* 0x0000334022197816 */ /* 0x000fe4000000001d */
[----:B------:R-:W-:Y:S02]  /*9cbc0*/  PRMT R24, R186, 0x3340, R0 ;  /* 0x00003340ba187816 */ /* 0x000fe40000000000 */
[----:B------:R-:W-:Y:S02]  /*9cbd0*/  LOP3.LUT R30, R11, 0xffff, RZ, 0xc0, !PT ;  /* 0x0000ffff0b1e7812 */ /* 0x000fe400078ec0ff */
[----:B------:R-:W-:-:S02]  /*9cbe0*/  LOP3.LUT R183, R183, 0xffff, RZ, 0xc0, !PT ;  /* 0x0000ffffb7b77812 */ /* 0x000fc400078ec0ff */
[----:B0-----:R-:W-:Y:S02]  /*9cbf0*/  PRMT R10, R25, 0x5410, R24 ;  /* 0x00005410190a7816 */ /* 0x001fe40000000018 */
[----:B------:R-:W-:Y:S02]  /*9cc00*/  PRMT R24, R183, 0x3340, R0 ;  /* 0x00003340b7187816 */ /* 0x000fe40000000000 */
[----:B------:R-:W-:Y:S01]  /*9cc10*/  PRMT R25, R30, 0x3340, R28 ;  /* 0x000033401e197816 */ /* 0x000fe2000000001c */
[----:B------:R0:W-:Y:S03]  /*9cc20*/  STL [R1+0x4ff4], R10 ;  /* 0x004ff40a01007387 */ /* 0x0001e60000100800 */
[----:B------:R-:W-:Y:S02]  /*9cc30*/  PRMT R20, R25, 0x5410, R24 ;  /* 0x0000541019147816 */ /* 0x000fe40000000018 */
[----:B------:R-:W-:-:S02]  /*9cc40*/  SHF.R.S32.HI R24, RZ, 0x1f, R244 ;  /* 0x0000001fff187819 */ /* 0x000fc400000114f4 */
[----:B0-----:R-:W-:Y:S01]  /*9cc50*/  IADD3 R10, P2, R244, R2, RZ ;  /* 0x00000002f40a7210 */ /* 0x001fe20007f5e0ff */
[----:B------:R-:W-:Y:S04]  /*9cc60*/  STL [R1+0x530c], R20 ;  /* 0x00530c1401007387 */ /* 0x000fe80000100800 */
[----:B------:R-:W-:Y:S01]  /*9cc70*/  IMAD.X R11, R24, 0x1, R13, P2 ;  /* 0x00000001180b7824 */ /* 0x000fe200010e060d */
[----:B------:R-:W4:Y:S01]  /*9cc80*/  LDL.LU R246, [R1+0x47d0] ;  /* 0x0047d00001f67983 */ /* 0x000f220000300800 */
[----:B------:R-:W-:-:S03]  /*9cc90*/  SHF.R.U32.HI R37, RZ, 0x8, R34 ;  /* 0x00000008ff257819 */ /* 0x000fc60000011622 */
[----:B------:R0:W-:Y:S01]  /*9cca0*/  STL.64 [R1+0x948], R10 ;  /* 0x0009480a01007387 */ /* 0x0001e20000100a00 */
[----:B------:R-:W-:Y:S02]  /*9ccb0*/  SHF.R.U32.HI R34, RZ, 0x8, R29 ;  /* 0x00000008ff227819 */ /* 0x000fe4000001161d */
[----:B------:R-:W-:Y:S02]  /*9ccc0*/  SHF.R.U32.HI R30, RZ, 0x8, R30 ;  /* 0x00000008ff1e7819 */ /* 0x000fe4000001161e */
[----:B------:R-:W-:Y:S01]  /*9ccd0*/  SHF.R.U32.HI R25, RZ, 0x8, R28 ;  /* 0x00000008ff197819 */ /* 0x000fe2000001161c */
[----:B0-----:R-:W4:Y:S01]  /*9cce0*/  LDL.LU R11, [R1+0x46e4] ;  /* 0x0046e400010b7983 */ /* 0x001f220000300800 */
[----:B------:R-:W-:Y:S02]  /*9ccf0*/  LOP3.LUT R29, R37, 0xffff, RZ, 0xc0, !PT ;  /* 0x0000ffff251d7812 */ /* 0x000fe400078ec0ff */
[----:B------:R-:W-:Y:S02]  /*9cd00*/  LOP3.LUT R28, R34, 0xffff, RZ, 0xc0, !PT ;  /* 0x0000ffff221c7812 */ /* 0x000fe400078ec0ff */
[----:B------:R-:W-:-:S02]  /*9cd10*/  LOP3.LUT R30, R30, 0xffff, RZ, 0xc0, !PT ;  /* 0x0000ffff1e1e7812 */ /* 0x000fc400078ec0ff */
[----:B------:R-:W-:Y:S02]  /*9cd20*/  LOP3.LUT R25, R25, 0xffff, RZ, 0xc0, !PT ;  /* 0x0000ffff19197812 */ /* 0x000fe400078ec0ff */
[----:B------:R-:W-:Y:S02]  /*9cd30*/  IADD3 R20, P2, R244, R0, RZ ;  /* 0x00000000f4147210 */ /* 0x000fe40007f5e0ff */
[----:B------:R-:W-:Y:S02]  /*9cd40*/  PRMT R12, R29, 0x3340, R28 ;  /* 0x000033401d0c7816 */ /* 0x000fe4000000001c */
[----:B------:R-:W-:Y:S01]  /*9cd50*/  PRMT R10, R30, 0x3340, R25 ;  /* 0x000033401e0a7816 */ /* 0x000fe20000000019 */
[----:B------:R-:W-:Y:S02]  /*9cd60*/  IMAD.X R21, R24, 0x1, R7, P2 ;  /* 0x0000000118157824 */ /* 0x000fe400010e0607 */
[----:B------:R-:W-:Y:S04]  /*9cd70*/  STL [R1+0x4bb0], R12 ;  /* 0x004bb00c01007387 */ /* 0x000fe80000100800 */
[----:B------:R-:W-:Y:S04]  /*9cd80*/  STL [R1+0x47c8], R10 ;  /* 0x0047c80a01007387 */ /* 0x000fe80000100800 */
[----:B------:R0:W-:Y:S01]  /*9cd90*/  STL.64 [R1+0x950], R20 ;  /* 0x0009501401007387 */ /* 0x0001e20000100a00 */
[----:B--2---:R-:W-:-:S03]  /*9cda0*/  LOP3.LUT R30, R248, 0xffff, RZ, 0xc0, !PT ;  /* 0x0000fffff81e7812 */ /* 0x004fc600078ec0ff */
[----:B------:R-:W2:Y:S01]  /*9cdb0*/  LDL.LU R248, [R1+0x4cdc] ;  /* 0x004cdc0001f87983 */ /* 0x000ea20000300800 */
[----:B---3--:R-:W-:-:S03]  /*9cdc0*/  LOP3.LUT R29, R8, 0xffff, RZ, 0xc0, !PT ;  /* 0x0000ffff081d7812 */ /* 0x008fc600078ec0ff */
[----:B------:R-:W3:Y:S01]  /*9cdd0*/  LDL.LU R8, [R1+0x4778] ;  /* 0x0047780001087983 */ /* 0x000ee20000300800 */
[----:B------:R-:W-:Y:S02]  /*9cde0*/  LOP3.LUT R158, R158, 0xffff, RZ, 0xc0, !PT ;  /* 0x0000ffff9e9e7812 */ /* 0x000fe400078ec0ff */
[----:B------:R-:W-:Y:S02]  /*9cdf0*/  PRMT R28, R30, 0x3340, R29 ;  /* 0x000033401e1c7816 */ /* 0x000fe4000000001d */
[----:B------:R-:W-:Y:S02]  /*9ce00*/  PRMT R25, R158, 0x3340, R0 ;  /* 0x000033409e197816 */ /* 0x000fe40000000000 */
[----:B0-----:R-:W-:Y:S02]  /*9ce10*/  IADD3 R20, P2, R244, R6, RZ ;  /* 0x00000006f4147210 */ /* 0x001fe40007f5e0ff */
[----:B------:R-:W-:-:S03]  /*9ce20*/  PRMT R249, R28, 0x5410, R25 ;  /* 0x000054101cf97816 */ /* 0x000fc60000000019 */
[----:B------:R-:W-:Y:S02]  /*9ce30*/  IMAD.X R21, R24, 0x1, R5, P2 ;  /* 0x0000000118157824 */ /* 0x000fe400010e0605 */
[----:B------:R-:W-:Y:S04]  /*9ce40*/  STL [R1+0x5310], R249 ;  /* 0x005310f901007387 */ /* 0x000fe80000100800 */
[----:B------:R0:W-:Y:S01]  /*9ce50*/  STL.64 [R1+0x940], R20 ;  /* 0x0009401401007387 */ /* 0x0001e20000100a00 */
[----:B------:R-:W-:Y:S02]  /*9ce60*/  SHF.R.U32.HI R25, RZ, 0x8, R30 ;  /* 0x00000008ff197819 */ /* 0x000fe4000001161e */
[----:B0-----:R-:W-:-:S05]  /*9ce70*/  IADD3 R20, P2, R244, R4, RZ ;  /* 0x00000004f4147210 */ /* 0x001fca0007f5e0ff */
[----:B------:R-:W-:Y:S01]  /*9ce80*/  IMAD.X R21, R24, 0x1, R3, P2 ;  /* 0x0000000118157824 */ /* 0x000fe200010e0603 */
[----:B------:R-:W-:Y:S02]  /*9ce90*/  SHF.R.U32.HI R24, RZ, 0x8, R29 ;  /* 0x00000008ff187819 */ /* 0x000fe4000001161d */
[----:B------:R-:W-:Y:S02]  /*9cea0*/  LOP3.LUT R25, R25, 0xffff, RZ, 0xc0, !PT ;  /* 0x0000ffff19197812 */ /* 0x000fe400078ec0ff */
[----:B------:R-:W-:Y:S01]  /*9ceb0*/  LOP3.LUT R24, R24, 0xffff, RZ, 0xc0, !PT ;  /* 0x0000ffff18187812 */ /* 0x000fe200078ec0ff */
[----:B------:R-:W-:Y:S03]  /*9cec0*/  STL.64 [R1+0x938], R20 ;  /* 0x0009381401007387 */ /* 0x000fe60000100a00 */
[----:B------:R-:W-:Y:S01]  /*9ced0*/  PRMT R10, R25, 0x3340, R24 ;  /* 0x00003340190a7816 */ /* 0x000fe20000000018 */
[----:B------:R-:W3:Y:S01]  /*9cee0*/  LDL.LU R244, [R1+0x4cf0] ;  /* 0x004cf00001f47983 */ /* 0x000ee20000300800 */
[----:B----4-:R-:W-:-:S03]  /*9cef0*/  LOP3.LUT R25, R246, 0xffff, RZ, 0xc0, !PT ;  /* 0x0000fffff6197812 */ /* 0x010fc600078ec0ff */
[----:B------:R0:W-:Y:S04]  /*9cf00*/  STL [R1+0x47cc], R10 ;  /* 0x0047cc0a01007387 */ /* 0x0001e80000100800 */
[----:B------:R-:W4:Y:S01]  /*9cf10*/  LDL.LU R246, [R1+0x4774] ;  /* 0x0047740001f67983 */ /* 0x000f220000300800 */
[----:B------:R-:W-:Y:S02]  /*9cf20*/  LOP3.LUT R24, R11, 0xffff, RZ, 0xc0, !PT ;  /* 0x0000ffff0b187812 */ /* 0x000fe400078ec0ff */
[----:B------:R-:W-:Y:S01]  /*9cf30*/  SHF.R.U32.HI R28, RZ, 0x8, R25 ;  /* 0x00000008ff1c7819 */ /* 0x000fe20000011619 */
[----:B------:R-:W4:Y:S01]  /*9cf40*/  LDL.LU R11, [R1+0xcf4] ;  /* 0x000cf400010b7983 */ /* 0x000f220000300800 */
[--C-:B------:R-:W-:Y:S02]  /*9cf50*/  PRMT R142, R25, 0x3340, R24.reuse ;  /* 0x00003340198e7816 */ /* 0x100fe40000000018 */
[----:B------:R-:W-:-:S02]  /*9cf60*/  SHF.R.U32.HI R24, RZ, 0x8, R24 ;  /* 0x00000008ff187819 */ /* 0x000fc40000011618 */
[----:B------:R-:W-:Y:S02]  /*9cf70*/  LOP3.LUT R25, R28, 0xffff, RZ, 0xc0, !PT ;  /* 0x0000ffff1c197812 */ /* 0x000fe400078ec0ff */
[----:B------:R-:W-:-:S04]  /*9cf80*/  LOP3.LUT R24, R24, 0xffff, RZ, 0xc0, !PT ;  /* 0x0000ffff18187812 */ /* 0x000fc800078ec0ff */
[----:B0-----:R-:W-:-:S05]  /*9cf90*/  PRMT R10, R25, 0x3340, R24 ;  /* 0x00003340190a7816 */ /* 0x001fca0000000018 */
[----:B------:R0:W-:Y:S01]  /*9cfa0*/  STL [R1+0x47c0], R10 ;  /* 0x0047c00a01007387 */ /* 0x0001e20000100800 */
[----:B--2---:R-:W-:-:S03]  /*9cfb0*/  LOP3.LUT R29, R248, 0xffff, RZ, 0xc0, !PT ;  /* 0x0000fffff81d7812 */ /* 0x004fc600078ec0ff */
[----:B------:R-:W2:Y:S01]  /*9cfc0*/  LDL.LU R248, [R1+0x47d4] ;  /* 0x0047d40001f87983 */ /* 0x000ea20000300800 */
[----:B---3--:R-:W-:-:S03]  /*9cfd0*/  LOP3.LUT R28, R8, 0xffff, RZ, 0xc0, !PT ;  /* 0x0000ffff081c7812 */ /* 0x008fc600078ec0ff */
[----:B------:R-:W3:Y:S01]  /*9cfe0*/  LDL.LU R8, [R1+0x46e8] ;  /* 0x0046e80001087983 */ /* 0x000ee20000300800 */
[----:B------:R-:W-:Y:S02]  /*9cff0*/  LOP3.LUT R188, R188, 0xffff, RZ, 0xc0, !PT ;  /* 0x0000ffffbcbc7812 */ /* 0x000fe400078ec0ff */
        /* <DEDUP_REMOVED lines=8> */
[----:B0-----:R-:W-:Y:S02]  /*9d080*/  PRMT R10, R25, 0x3340, R24 ;  /* 0x00003340190a7816 */ /* 0x001fe40000000018 */
[----:B------:R-:W-:Y:S02]  /*9d090*/  PRMT R24, R187, 0x3340, R0 ;  /* 0x00003340bb187816 */ /* 0x000fe40000000000 */
[----:B------:R-:W-:-:S04]  /*9d0a0*/  SHF.R.U32.HI R188, RZ, 0x8, R188 ;  /* 0x00000008ffbc7819 */ /* 0x000fc800000116bc */
[----:B------:R-:W-:Y:S02]  /*9d0b0*/  LOP3.LUT R188, R188, 0xffff, RZ, 0xc0, !PT ;  /* 0x0000ffffbcbc7812 */ /* 0x000fe400078ec0ff */
[----:B------:R-:W-:Y:S02]  /*9d0c0*/  LOP3.LUT R29, R244, 0xffff, RZ, 0xc0, !PT ;  /* 0x0000fffff41d7812 */ /* 0x000fe400078ec0ff */
[----:B----4-:R-:W-:-:S04]  /*9d0d0*/  LOP3.LUT R28, R246, 0xffff, RZ, 0xc0, !PT ;  /* 0x0000fffff61c7812 */ /* 0x010fc800078ec0ff */
[----:B------:R-:W-:Y:S02]  /*9d0e0*/  PRMT R25, R29, 0x3340, R28 ;  /* 0x000033401d197816 */ /* 0x000fe4000000001c */
[----:B------:R-:W-:Y:S02]  /*9d0f0*/  IADD3 R20, P2, R11, R2, RZ ;  /* 0x000000020b147210 */ /* 0x000fe40007f5e0ff */
[----:B------:R-:W-:Y:S02]  /*9d100*/  PRMT R235, R25, 0x5410, R24 ;  /* 0x0000541019eb7816 */ /* 0x000fe40000000018 */
[----:B------:R-:W-:Y:S02]  /*9d110*/  SHF.R.S32.HI R24, RZ, 0x1f, R11 ;  /* 0x0000001fff187819 */ /* 0x000fe4000001140b */
[----:B------:R-:W-:Y:S02]  /*9d120*/  SHF.R.U32.HI R29, RZ, 0x8, R29 ;  /* 0x00000008ff1d7819 */ /* 0x000fe4000001161d */
[----:B------:R-:W-:Y:S01]  /*9d130*/  SHF.R.U32.HI R25, RZ, 0x8, R28 ;  /* 0x00000008ff197819 */ /* 0x000fe2000001161c */
[----:B------:R-:W-:Y:S01]  /*9d140*/  IMAD.X R21, R24, 0x1, R13, P2 ;  /* 0x0000000118157824 */ /* 0x000fe200010e060d */
[----:B------:R-:W-:-:S02]  /*9d150*/  LOP3.LUT R28, R29, 0xffff, RZ, 0xc0, !PT ;  /* 0x0000ffff1d1c7812 */ /* 0x000fc400078ec0ff */
[----:B------:R-:W-:Y:S01]  /*9d160*/  LOP3.LUT R25, R25, 0xffff, RZ, 0xc0, !PT ;  /* 0x0000ffff19197812 */ /* 0x000fe200078ec0ff */
[----:B------:R-:W-:Y:S01]  /*9d170*/  STL [R1+0x5314], R221 ;  /* 0x005314dd01007387 */ /* 0x000fe20000100800 */
[----:B------:R-:W-:-:S03]  /*9d180*/  PRMT R188, R188, 0x3340, R0 ;  /* 0x00003340bcbc7816 */ /* 0x000fc60000000000 */
[----:B------:R0:W-:Y:S04]  /*9d190*/  STL [R1+0x47c4], R10 ;  /* 0x0047c40a01007387 */ /* 0x0001e80000100800 */
[----:B------:R-:W-:Y:S04]  /*9d1a0*/  STL [R1+0x5318], R235 ;  /* 0x005318eb01007387 */ /* 0x000fe80000100800 */
[----:B------:R1:W-:Y:S01]  /*9d1b0*/  STL.64 [R1+0x930], R20 ;  /* 0x0009301401007387 */ /* 0x0003e20000100a00 */
[----:B0-----:R-:W-:-:S03]  /*9d1c0*/  PRMT R10, R28, 0x3340, R25 ;  /* 0x000033401c0a7816 */ /* 0x001fc60000000019 */
[----:B------:R-:W-:Y:S04]  /*9d1d0*/  STL [R1+0x54ec], R188 ;  /* 0x0054ecbc01007387 */ /* 0x000fe80000100800 */
[----:B------:R-:W4:Y:S04]  /*9d1e0*/  LDL.LU R240, [R1+0x47d8] ;  /* 0x0047d80001f07983 */ /* 0x000f280000300800 */
[----:B------:R0:W-:Y:S04]  /*9d1f0*/  STL [R1+0x47bc], R10 ;  /* 0x0047bc0a01007387 */ /* 0x0001e80000100800 */
[----:B------:R-:W4:Y:S01]  /*9d200*/  LDL.LU R242, [R1+0x46ec] ;  /* 0x0046ec0001f27983 */ /* 0x000f220000300800 */
[----:B--2---:R-:W-:-:S03]  /*9d210*/  LOP3.LUT R30, R248, 0xffff, RZ, 0xc0, !PT ;  /* 0x0000fffff81e7812 */ /* 0x004fc600078ec0ff */
[----:B------:R-:W2:Y:S01]  /*9d220*/  LDL.LU R248, [R1+0x4d1c] ;  /* 0x004d1c0001f87983 */ /* 0x000ea20000300800 */
[----:B---3--:R-:W-:-:S03]  /*9d230*/  LOP3.LUT R29, R8, 0xffff, RZ, 0xc0, !PT ;  /* 0x0000ffff081d7812 */ /* 0x008fc600078ec0ff */
[----:B------:R-:W3:Y:S01]  /*9d240*/  LDL.LU R8, [R1+0x4780] ;  /* 0x0047800001087983 */ /* 0x000ee20000300800 */
[----:B------:R-:W-:Y:S02]  /*9d250*/  LOP3.LUT R160, R160, 0xffff, RZ, 0xc0, !PT ;  /* 0x0000ffffa0a07812 */ /* 0x000fe400078ec0ff */
[----:B------:R-:W-:Y:S02]  /*9d260*/  PRMT R28, R30, 0x3340, R29 ;  /* 0x000033401e1c7816 */ /* 0x000fe4000000001d */
[----:B------:R-:W-:Y:S02]  /*9d270*/  PRMT R25, R160, 0x3340, R0 ;  /* 0x00003340a0197816 */ /* 0x000fe40000000000 */
[----:B-1----:R-:W-:Y:S02]  /*9d280*/  IADD3 R20, P2, R11, R0, RZ ;  /* 0x000000000b147210 */ /* 0x002fe40007f5e0ff */
[----:B------:R-:W-:Y:S02]  /*9d290*/  PRMT R251, R28, 0x5410, R25 ;  /* 0x000054101cfb7816 */ /* 0x000fe40000000019 */
[----:B------:R-:W-:Y:S01]  /*9d2a0*/  SHF.R.U32.HI R189, RZ, 0x8, R187 ;  /* 0x00000008ffbd7819 */ /* 0x000fe200000116bb */
[----:B------:R-:W-:Y:S01]  /*9d2b0*/  IMAD.X R21, R24, 0x1, R7, P2 ;  /* 0x0000000118157824 */ /* 0x000fe200010e0607 */
[----:B------:R-:W-:-:S02]  /*9d2c0*/  SHF.R.U32.HI R28, RZ, 0x8, R30 ;  /* 0x00000008ff1c7819 */ /* 0x000fc4000001161e */
[----:B------:R-:W-:Y:S01]  /*9d2d0*/  SHF.R.U32.HI R25, RZ, 0x8, R29 ;  /* 0x00000008ff197819 */ /* 0x000fe2000001161d */
[----:B------:R-:W-:Y:S01]  /*9d2e0*/  STL [R1+0x531c], R251 ;  /* 0x00531cfb01007387 */ /* 0x000fe20000100800 */
[----:B------:R-:W-:Y:S02]  /*9d2f0*/  LOP3.LUT R189, R189, 0xffff, RZ, 0xc0, !PT ;  /* 0x0000ffffbdbd7812 */ /* 0x000fe400078ec0ff */
[----:B------:R-:W-:Y:S01]  /*9d300*/  LOP3.LUT R28, R28, 0xffff, RZ, 0xc0, !PT ;  /* 0x0000ffff1c1c7812 */ /* 0x000fe200078ec0ff */
[----:B------:R1:W-:Y:S01]  /*9d310*/  STL.64 [R1+0x928], R20 ;  /* 0x0009281401007387 */ /* 0x0003e20000100a00 */
[----:B------:R-:W-:Y:S02]  /*9d320*/  LOP3.LUT R25, R25, 0xffff, RZ, 0xc0, !PT ;  /* 0x0000ffff19197812 */ /* 0x000fe400078ec0ff */
[----:B------:R-:W-:Y:S02]  /*9d330*/  PRMT R189, R189, 0x3340, R0 ;  /* 0x00003340bdbd7816 */ /* 0x000fe40000000000 */
[----:B0-----:R-:W-:-:S02]  /*9d340*/  PRMT R10, R28, 0x3340, R25 ;  /* 0x000033401c0a7816 */ /* 0x001fc40000000019 */
[C---:B-1----:R-:W-:Y:S01]  /*9d350*/  IADD3 R20, P2, R11.reuse, R6, RZ ;  /* 0x000000060b147210 */ /* 0x042fe20007f5e0ff */
[----:B------:R-:W-:Y:S04]  /*9d360*/  STL [R1+0x54f0], R189 ;  /* 0x0054f0bd01007387 */ /* 0x000fe80000100800 */
[----:B------:R-:W-:Y:S01]  /*9d370*/  IMAD.X R21, R24, 0x1, R5, P2 ;  /* 0x0000000118157824 */ /* 0x000fe200010e0605 */
[----:B------:R0:W-:Y:S04]  /*9d380*/  STL [R1+0x47b8], R10 ;  /* 0x0047b80a01007387 */ /* 0x0001e80000100800 */
[----:B------:R-:W4:Y:S04]  /*9d390*/  LDL.LU R244, [R1+0x4d34] ;  /* 0x004d340001f47983 */ /* 0x000f280000300800 */
[----:B------:R-:W-:Y:S01]  /*9d3a0*/  STL.64 [R1+0x920], R20 ;  /* 0x0009201401007387 */ /* 0x000fe20000100a00 */
[----:B0-----:R-:W-:-:S03]  /*9d3b0*/  IADD3 R10, P2, R11, R4, RZ ;  /* 0x000000040b0a7210 */ /* 0x001fc60007f5e0ff */
[----:B------:R-:W4:Y:S02]  /*9d3c0*/  LDL.LU R246, [R1+0x477c] ;  /* 0x00477c0001f67983 */ /* 0x000f240000300800 */
[----:B------:R-:W-:-:S05]  /*9d3d0*/  IMAD.X R11, R24, 0x1, R3, P2 ;  /* 0x00000001180b7824 */ /* 0x000fca00010e0603 */
[----:B------:R0:W-:Y:S04]  /*9d3e0*/  STL.64 [R1+0x918], R10 ;  /* 0x0009180a01007387 */ /* 0x0001e80000100a00 */
[----:B0-----:R-:W4:Y:S01]  /*9d3f0*/  LDL.LU R11, [R1+0xcf0] ;  /* 0x000cf000010b7983 */ /* 0x001f220000300800 */
[----:B--2---:R-:W-:-:S03]  /*9d400*/  LOP3.LUT R30, R248, 0xffff, RZ, 0xc0, !PT ;  /* 0x0000fffff81e7812 */ /* 0x004fc600078ec0ff */
[----:B------:R-:W2:Y:S01]  /*9d410*/  LDL.LU R248, [R1+0x47dc] ;  /* 0x0047dc0001f87983 */ /* 0x000ea20000300800 */
[----:B---3--:R-:W-:-:S03]  /*9d420*/  LOP3.LUT R28, R8, 0xffff, RZ, 0xc0, !PT ;  /* 0x0000ffff081c7812 */ /* 0x008fc600078ec0ff */
[----:B------:R-:W3:Y:S01]  /*9d430*/  LDL.LU R8, [R1+0x46f0] ;  /* 0x0046f00001087983 */ /* 0x000ee20000300800 */
[----:B----4-:R-:W-:Y:S02]  /*9d440*/  LOP3.LUT R34, R240, 0xffff, RZ, 0xc0, !PT ;  /* 0x0000fffff0227812 */ /* 0x010fe400078ec0ff */
[----:B------:R-:W-:Y:S02]  /*9d450*/  LOP3.LUT R188, R161, 0xffff, RZ, 0xc0, !PT ;  /* 0x0000ffffa1bc7812 */ /* 0x000fe400078ec0ff */
[----:B------:R-:W-:Y:S02]  /*9d460*/  LOP3.LUT R29, R242, 0xffff, RZ, 0xc0, !PT ;  /* 0x0000fffff21d7812 */ /* 0x000fe400078ec0ff */
[----:B------:R-:W-:Y:S02]  /*9d470*/  PRMT R24, R188, 0x3340, R0 ;  /* 0x00003340bc187816 */ /* 0x000fe40000000000 */
[----:B------:R-:W-:Y:S02]  /*9d480*/  PRMT R25, R34, 0x3340, R29 ;  /* 0x0000334022197816 */ /* 0x000fe4000000001d */
[----:B------:R-:W-:-:S02]  /*9d490*/  LOP3.LUT R192, R192, 0xffff, RZ, 0xc0, !PT ;  /* 0x0000ffffc0c07812 */ /* 0x000fc400078ec0ff */
[----:B------:R-:W-:Y:S02]  /*9d4a0*/  PRMT R10, R25, 0x5410, R24 ;  /* 0x00005410190a7816 */ /* 0x000fe40000000018 */
[----:B------:R-:W-:Y:S02]  /*9d4b0*/  PRMT R24, R192, 0x3340, R0 ;  /* 0x00003340c0187816 */ /* 0x000fe40000000000 */
[----:B------:R-:W-:Y:S01]  /*9d4c0*/  PRMT R25, R30, 0x3340, R28 ;  /* 0x000033401e197816 */ /* 0x000fe2000000001c */
[----:B------:R0:W-:Y:S01]  /*9d4d0*/  STL [R1+0x50bc], R10 ;  /* 0x0050bc0a01007387 */ /* 0x0001e20000100800 */
[----:B------:R-:W-:Y:S02]  /*9d4e0*/  SHF.R.U32.HI R34, RZ, 0x8, R34 ;  /* 0x00000008ff227819 */ /* 0x000fe40000011622 */
[----:B0-----:R-:W-:Y:S02]  /*9d4f0*/  PRMT R10, R25, 0x5410, R24 ;  /* 0x00005410190a7816 */ /* 0x001fe40000000018 */
        /* <DEDUP_REMOVED lines=8> */
[----:B------:R-:W-:Y:S02]  /*9d580*/  LOP3.LUT R29, R244, 0xffff, RZ, 0xc0, !PT ;  /* 0x0000fffff41d7812 */ /* 0x000fe400078ec0ff */
[----:B------:R-:W-:Y:S02]  /*9d590*/  LOP3.LUT R191, R191, 0xffff, RZ, 0xc0, !PT ;  /* 0x0000ffffbfbf7812 */ /* 0x000fe400078ec0ff */
[----:B------:R-:W-:Y:S01]  /*9d5a0*/  LOP3.LUT R28, R246, 0xffff, RZ, 0xc0, !PT ;  /* 0x0000fffff61c7812 */ /* 0x000fe200078ec0ff */
[----:B------:R0:W-:Y:S02]  /*9d5b0*/  STL [R1+0x5320], R10 ;  /* 0x0053200a01007387 */ /* 0x0001e40000100800 */
[----:B0-----:R-:W-:Y:S02]  /*9d5c0*/  PRMT R10, R25, 0x3340, R24 ;  /* 0x00003340190a7816 */ /* 0x001fe40000000018 */
[----:B------:R-:W-:-:S02]  /*9d5d0*/  PRMT R24, R191, 0x3340, R0 ;  /* 0x00003340bf187816 */ /* 0x000fc40000000000 */
[----:B------:R-:W-:Y:S02]  /*9d5e0*/  PRMT R25, R29, 0x3340, R28 ;  /* 0x000033401d197816 */ /* 0x000fe4000000001c */
[----:B------:R-:W-:Y:S02]  /*9d5f0*/  SHF.R.U32.HI R29, RZ, 0x8, R29 ;  /* 0x00000008ff1d7819 */ /* 0x000fe4000001161d */
[----:B------:R-:W-:Y:S02]  /*9d600*/  PRMT R245, R25, 0x5410, R24 ;  /* 0x0000541019f57816 */ /* 0x000fe40000000018 */
[----:B------:R-:W-:Y:S02]  /*9d610*/  SHF.R.U32.HI R25, RZ, 0x8, R28 ;  /* 0x00000008ff197819 */ /* 0x000fe4000001161c */
[----:B------:R-:W-:Y:S02]  /*9d620*/  SHF.R.S32.HI R24, RZ, 0x1f, R11 ;  /* 0x0000001fff187819 */ /* 0x000fe4000001140b */
[----:B------:R-:W-:-:S02]  /*9d630*/  IADD3 R20, P2, R11, R2, RZ ;  /* 0x000000020b147210 */ /* 0x000fc40007f5e0ff */
[----:B------:R-:W-:Y:S02]  /*9d640*/  LOP3.LUT R28, R29, 0xffff, RZ, 0xc0, !PT ;  /* 0x0000ffff1d1c7812 */ /* 0x000fe400078ec0ff */
[----:B------:R-:W-:Y:S01]  /*9d650*/  LOP3.LUT R25, R25, 0xffff, RZ, 0xc0, !PT ;  /* 0x0000ffff19197812 */ /* 0x000fe200078ec0ff */
[----:B------:R-:W-:Y:S01]  /*9d660*/  STL [R1+0x4c04], R12 ;  /* 0x004c040c01007387 */ /* 0x000fe20000100800 */
[----:B------:R-:W-:-:S03]  /*9d670*/  IMAD.X R21, R24, 0x1, R13, P2 ;  /* 0x0000000118157824 */ /* 0x000fc600010e060d */
[----:B------:R0:W-:Y:S04]  /*9d680*/  STL [R1+0x47b4], R10 ;  /* 0x0047b40a01007387 */ /* 0x0001e80000100800 */
[----:B------:R-:W-:Y:S01]  /*9d690*/  STL [R1+0x5324], R245 ;  /* 0x005324f501007387 */ /* 0x000fe20000100800 */
[----:B0-----:R-:W-:-:S03]  /*9d6a0*/  PRMT R10, R28, 0x3340, R25 ;  /* 0x000033401c0a7816 */ /* 0x001fc60000000019 */
[----:B------:R0:W-:Y:S04]  /*9d6b0*/  STL.64 [R1+0x910], R20 ;  /* 0x0009101401007387 */ /* 0x0001e80000100a00 */
[----:B------:R-:W4:Y:S04]  /*9d6c0*/  LDL.LU R240, [R1+0x47e0] ;  /* 0x0047e00001f07983 */ /* 0x000f280000300800 */
[----:B------:R1:W-:Y:S04]  /*9d6d0*/  STL [R1+0x4780], R10 ;  /* 0x0047800a01007387 */ /* 0x0003e80000100800 */
[----:B------:R-:W4:Y:S04]  /*9d6e0*/  LDL.LU R242, [R1+0x46f4] ;  /* 0x0046f40001f27983 */ /* 0x000f280000300800 */
[----:B------:R-:W4:Y:S01]  /*9d6f0*/  LDL.LU R246, [R1+0x4d54] ;  /* 0x004d540001f67983 */ /* 0x000f220000300800 */
[----:B---3--:R-:W-:-:S03]  /*9d700*/  LOP3.LUT R29, R8, 0xffff, RZ, 0xc0, !PT ;  /* 0x0000ffff081d7812 */ /* 0x008fc600078ec0ff */
[----:B------:R-:W3:Y:S01]  /*9d710*/  LDL.LU R8, [R1+0x4788] ;  /* 0x0047880001087983 */ /* 0x000ee20000300800 */
[----:B--2---:R-:W-:Y:S02]  /*9d720*/  LOP3.LUT R30, R248, 0xffff, RZ, 0xc0, !PT ;  /* 0x0000fffff81e7812 */ /* 0x004fe400078ec0ff */
[----:B------:R-:W-:Y:S02]  /*9d730*/  LOP3.LUT R162, R162, 0xffff, RZ, 0xc0, !PT ;  /* 0x0000ffffa2a27812 */ /* 0x000fe400078ec0ff */
[----:B------:R-:W-:Y:S02]  /*9d740*/  PRMT R28, R30, 0x3340, R29 ;  /* 0x000033401e1c7816 */ /* 0x000fe4000000001d */
[----:B------:R-:W-:Y:S02]  /*9d750*/  PRMT R25, R162, 0x3340, R0 ;  /* 0x00003340a2197816 */ /* 0x000fe40000000000 */
[----:B0-----:R-:W-:Y:S02]  /*9d760*/  IADD3 R20, P2, R11, R0, RZ ;  /* 0x000000000b147210 */ /* 0x001fe40007f5e0ff */
[----:B------:R-:W-:-:S02]  /*9d770*/  PRMT R238, R28, 0x5410, R25 ;  /* 0x000054101cee7816 */ /* 0x000fc40000000019 */
[----:B------:R-:W-:Y:S02]  /*9d780*/  SHF.R.U32.HI R28, RZ, 0x8, R30 ;  /* 0x00000008ff1c7819 */ /* 0x000fe4000001161e */
[----:B------:R-:W-:Y:S01]  /*9d790*/  SHF.R.U32.HI R25, RZ, 0x8, R29 ;  /* 0x00000008ff197819 */ /* 0x000fe2000001161d */
[----:B------:R-:W-:Y:S01]  /*9d7a0*/  IMAD.X R21, R24, 0x1, R7, P2 ;  /* 0x0000000118157824 */ /* 0x000fe200010e0607 */
[----:B------:R-:W-:Y:S02]  /*9d7b0*/  LOP3.LUT R28, R28, 0xffff, RZ, 0xc0, !PT ;  /* 0x0000ffff1c1c7812 */ /* 0x000fe400078ec0ff */
[----:B------:R-:W-:Y:S01]  /*9d7c0*/  LOP3.LUT R25, R25, 0xffff, RZ, 0xc0, !PT ;  /* 0x0000ffff19197812 */ /* 0x000fe200078ec0ff */
[----:B------:R-:W-:Y:S03]  /*9d7d0*/  STL [R1+0x5328], R238 ;  /* 0x005328ee01007387 */ /* 0x000fe60000100800 */
[----:B-1----:R-:W-:Y:S01]  /*9d7e0*/  PRMT R10, R28, 0x3340, R25 ;  /* 0x000033401c0a7816 */ /* 0x002fe20000000019 */
[----:B------:R0:W-:Y:S04]  /*9d7f0*/  STL.64 [R1+0x908], R20 ;  /* 0x0009081401007387 */ /* 0x0001e80000100a00 */
[----:B------:R1:W-:Y:S04]  /*9d800*/  STL [R1+0x477c], R10 ;  /* 0x00477c0a01007387 */ /* 0x0003e80000100800 */
[----:B------:R-:W2:Y:S01]  /*9d810*/  LDL.LU R248, [R1+0x4d60] ;  /* 0x004d600001f87983 */ /* 0x000ea20000300800 */
[----:B0-----:R-:W-:-:S05]  /*9d820*/  IADD3 R20, P2, R11, R6, RZ ;  /* 0x000000060b147210 */ /* 0x001fca0007f5e0ff */
[----:B------:R-:W-:Y:S01]  /*9d830*/  IMAD.X R21, R24, 0x1, R5, P2 ;  /* 0x0000000118157824 */ /* 0x000fe200010e0605 */
[----:B-1----:R-:W-:-:S05]  /*9d840*/  IADD3 R10, P2, R11, R4, RZ ;  /* 0x000000040b0a7210 */ /* 0x002fca0007f5e0ff */
[----:B------:R-:W-:Y:S01]  /*9d850*/  IMAD.X R11, R24, 0x1, R3, P2 ;  /* 0x00000001180b7824 */ /* 0x000fe200010e0603 */
[----:B------:R-:W-:Y:S04]  /*9d860*/  STL.64 [R1+0x900], R20 ;  /* 0x0009001401007387 */ /* 0x000fe80000100a00 */
[----:B------:R0:W-:Y:S04]  /*9d870*/  STL.64 [R1+0x8f8], R10 ;  /* 0x0008f80a01007387 */ /* 0x0001e80000100a00 */
[----:B0-----:R-:W2:Y:S01]  /*9d880*/  LDL.LU R11, [R1+0x4784] ;  /* 0x00478400010b7983 */ /* 0x001ea20000300800 */
[----:B------:R-:W-:-:S02]  /*9d890*/  SHF.R.U32.HI R204, RZ, 0x8, R182 ;  /* 0x00000008ffcc7819 */ /* 0x000fc400000116b6 */
[----:B------:R-:W-:Y:S01]  /*9d8a0*/  SHF.R.U32.HI R182, RZ, 0x8, R162 ;  /* 0x00000008ffb67819 */ /* 0x000fe200000116a2 */
[----:B------:R-:W2:Y:S03]  /*9d8b0*/  LDL.LU R244, [R1+0xcec] ;  /* 0x000cec0001f47983 */ /* 0x000ea60000300800 */
[----:B------:R-:W-:-:S04]  /*9d8c0*/  LOP3.LUT R182, R182, 0xffff, RZ, 0xc0, !PT ;  /* 0x0000ffffb6b67812 */ /* 0x000fc800078ec0ff */
[----:B------:R-:W-:-:S05]  /*9d8d0*/  PRMT R182, R182, 0x3340, R0 ;  /* 0x00003340b6b67816 */ /* 0x000fca0000000000 */
[----:B------:R-:W-:Y:S01]  /*9d8e0*/  STL [R1+0x54e8], R182 ;  /* 0x0054e8b601007387 */ /* 0x000fe20000100800 */
[----:B------:R-:W-:Y:S02]  /*9d8f0*/  LOP3.LUT R194, R194, 0xffff, RZ, 0xc0, !PT ;  /* 0x0000ffffc2c27812 */ /* 0x000fe400078ec0ff */
[----:B------:R-:W-:Y:S02]  /*9d900*/  LOP3.LUT R193, R193, 0xffff, RZ, 0xc0, !PT ;  /* 0x0000ffffc1c17812 */ /* 0x000fe400078ec0ff */
[----:B------:R-:W-:Y:S02]  /*9d910*/  LOP3.LUT R199, R199, 0xffff, RZ, 0xc0, !PT ;  /* 0x0000ffffc7c77812 */ /* 0x000fe400078ec0ff */
[----:B------:R-:W-:Y:S01]  /*9d920*/  LOP3.LUT R195, R195, 0xffff, RZ, 0xc0, !PT ;  /* 0x0000ffffc3c37812 */ /* 0x000fe200078ec0ff */
[----:B------:R-:W-:Y:S01]  /*9d930*/  BAR.SYNC.DEFER_BLOCKING 0x0 ;  /* 0x0000000000007b1d */ /* 0x000fe20000010000 */
[----:B---3--:R-:W-:-:S05]  /*9d940*/  LOP3.LUT R28, R8, 0xffff, RZ, 0xc0, !PT ;  /* 0x0000ffff081c7812 */ /* 0x008fca00078ec0ff */
[----:B------:R-:W3:Y:S01]  /*9d950*/  LDL.LU R8, [R1+0x480c] ;  /* 0x00480c0001087983 */ /* 0x000ee20000300800 */
[----:B----4-:R-:W-:Y:S02]  /*9d960*/  LOP3.LUT R34, R240, 0xffff, RZ, 0xc0, !PT ;  /* 0x0000fffff0227812 */ /* 0x010fe400078ec0ff */
[----:B------:R-:W-:Y:S02]  /*9d970*/  LOP3.LUT R189, R163, 0xffff, RZ, 0xc0, !PT ;  /* 0x0000ffffa3bd7812 */ /* 0x000fe400078ec0ff */
[----:B------:R-:W-:Y:S02]  /*9d980*/  LOP3.LUT R29, R242, 0xffff, RZ, 0xc0, !PT ;  /* 0x0000fffff21d7812 */ /* 0x000fe400078ec0ff */
[----:B------:R-:W-:Y:S02]  /*9d990*/  PRMT R24, R189, 0x3340, R0 ;  /* 0x00003340bd187816 */ /* 0x000fe40000000000 */
[----:B------:R-:W-:Y:S02]  /*9d9a0*/  PRMT R25, R34, 0x3340, R29 ;  /* 0x0000334022197816 */ /* 0x000fe4000000001d */
[----:B------:R-:W-:-:S02]  /*9d9b0*/  LOP3.LUT R30, R246, 0xffff, RZ, 0xc0, !PT ;  /* 0x0000fffff61e7812 */ /* 0x000fc400078ec0ff */
[----:B------:R-:W-:Y:S01]  /*9d9c0*/  PRMT R10, R25, 0x5410, R24 ;  /* 0x00005410190a7816 */ /* 0x000fe20000000018 */
[----:B------:R-:W4:Y:S01]  /*9d9d0*/  LDL.LU R246, [R1+0x46f8] ;  /* 0x0046f80001f67983 */ /* 0x000f220000300800 */
[----:B------:R-:W-:Y:S02]  /*9d9e0*/  PRMT R24, R194, 0x3340, R0 ;  /* 0x00003340c2187816 */ /* 0x000fe40000000000 */
[----:B------:R-:W-:Y:S02]  /*9d9f0*/  PRMT R25, R30, 0x3340, R28 ;  /* 0x000033401e197816 */ /* 0x000fe4000000001c */
[----:B------:R-:W-:Y:S02]  /*9da00*/  SHF.R.U32.HI R34, RZ, 0x8, R34 ;  /* 0x00000008ff227819 */ /* 0x000fe40000011622 */
[----:B------:R-:W-:Y:S02]  /*9da10*/  PRMT R229, R25, 0x5410, R24 ;  /* 0x0000541019e57816 */ /* 0x000fe40000000018 */
[----:B------:R-:W-:-:S02]  /*9da20*/  SHF.R.U32.HI R24, RZ, 0x8, R29 ;  /* 0x00000008ff187819 */ /* 0x000fc4000001161d */
[----:B------:R-:W-:Y:S02]  /*9da30*/  SHF.R.U32.HI R25, RZ, 0x8, R30 ;  /* 0x00000008ff197819 */ /* 0x000fe4000001161e */
[----:B------:R-:W-:Y:S02]  /*9da40*/  SHF.R.U32.HI R30, RZ, 0x8, R28 ;  /* 0x00000008ff1e7819 */ /* 0x000fe4000001161c */
[----:B------:R-:W-:Y:S02]  /*9da50*/  LOP3.LUT R29, R34, 0xffff, RZ, 0xc0, !PT ;  /* 0x0000ffff221d7812 */ /* 0x000fe400078ec0ff */
[----:B------:R-:W-:Y:S02]  /*9da60*/  LOP3.LUT R28, R24, 0xffff, RZ, 0xc0, !PT ;  /* 0x0000ffff181c7812 */ /* 0x000fe400078ec0ff */
[----:B------:R-:W-:Y:S02]  /*9da70*/  LOP3.LUT R25, R25, 0xffff, RZ, 0xc0, !PT ;  /* 0x0000ffff19197812 */ /* 0x000fe400078ec0ff */
[----:B------:R-:W-:-:S02]  /*9da80*/  LOP3.LUT R24, R30, 0xffff, RZ, 0xc0, !PT ;  /* 0x0000ffff1e187812 */ /* 0x000fc400078ec0ff */
[----:B------:R-:W-:Y:S01]  /*9da90*/  PRMT R12, R29, 0x3340, R28 ;  /* 0x000033401d0c7816 */ /* 0x000fe2000000001c */
[----:B------:R0:W-:Y:S01]  /*9daa0*/  STL [R1+0x50a8], R10 ;  /* 0x0050a80a01007387 */ /* 0x0001e20000100800 */
[----:B--2---:R-:W-:-:S03]  /*9dab0*/  LOP3.LUT R29, R248, 0xffff, RZ, 0xc0, !PT ;  /* 0x0000fffff81d7812 */ /* 0x004fc600078ec0ff */
[----:B------:R-:W-:Y:S01]  /*9dac0*/  STL [R1+0x532c], R229 ;  /* 0x00532ce501007387 */ /* 0x000fe20000100800 */
[----:B0-----:R-:W-:Y:S02]  /*9dad0*/  PRMT R10, R25, 0x3340, R24 ;  /* 0x00003340190a7816 */ /* 0x001fe40000000018 */
[----:B------:R-:W-:Y:S01]  /*9dae0*/  PRMT R24, R193, 0x3340, R0 ;  /* 0x00003340c1187816 */ /* 0x000fe20000000000 */
[----:B------:R0:W-:Y:S04]  /*9daf0*/  STL [R1+0x47d4], R12 ;  /* 0x0047d40c01007387 */ /* 0x0001e80000100800 */
[----:B------:R1:W-:Y:S01]  /*9db00*/  STL [R1+0x4774], R10 ;  /* 0x0047740a01007387 */ /* 0x0003e20000100800 */
[----:B------:R-:W-:-:S03]  /*9db10*/  LOP3.LUT R28, R11, 0xffff, RZ, 0xc0, !PT ;  /* 0x0000ffff0b1c7812 */ /* 0x000fc600078ec0ff */
[----:B------:R-:W2:Y:S01]  /*9db20*/  LDL.LU R11, [R1+0x4814] ;  /* 0x00481400010b7983 */ /* 0x000ea20000300800 */
[----:B------:R-:W-:-:S04]  /*9db30*/  PRMT R25, R29, 0x3340, R28 ;  /* 0x000033401d197816 */ /* 0x000fc8000000001c */
[----:B------:R-:W-:-:S05]  /*9db40*/  PRMT R19, R25, 0x5410, R24 ;  /* 0x0000541019137816 */ /* 0x000fca0000000018 */
[----:B------:R-:W-:Y:S01]  /*9db50*/  STL [R1+0x5330], R19 ;  /* 0x0053301301007387 */ /* 0x000fe20000100800 */
[----:B------:R-:W-:-:S03]  /*9db60*/  SHF.R.U32.HI R25, RZ, 0x8, R194 ;  /* 0x00000008ff197819 */ /* 0x000fc600000116c2 */
[----:B------:R-:W2:Y:S01]  /*9db70*/  LDL.LU R242, [R1+0x46fc] ;  /* 0x0046fc0001f27983 */ /* 0x000ea20000300800 */
[----:B------:R-:W-:Y:S02]  /*9db80*/  SHF.R.S32.HI R24, RZ, 0x1f, R244 ;  /* 0x0000001fff187819 */ /* 0x000fe400000114f4 */
[----:B------:R-:W-:Y:S02]  /*9db90*/  IADD3 R20, P2, R244, R2, RZ ;  /* 0x00000002f4147210 */ /* 0x000fe40007f5e0ff */
[----:B------:R-:W-:Y:S02]  /*9dba0*/  SHF.R.U32.HI R29, RZ, 0x8, R29 ;  /* 0x00000008ff1d7819 */ /* 0x000fe4000001161d */
[----:B------:R-:W-:Y:S02]  /*9dbb0*/  SHF.R.U32.HI R28, RZ, 0x8, R28 ;  /* 0x00000008ff1c7819 */ /* 0x000fe4000001161c */
[----:B------:R-:W-:Y:S01]  /*9dbc0*/  LOP3.LUT R25, R25, 0xffff, RZ, 0xc0, !PT ;  /* 0x0000ffff19197812 */ /* 0x000fe200078ec0ff */
[----:B------:R-:W-:Y:S01]  /*9dbd0*/  IMAD.X R21, R24, 0x1, R13, P2 ;  /* 0x0000000118157824 */ /* 0x000fe200010e060d */
[----:B------:R-:W-:-:S02]  /*9dbe0*/  LOP3.LUT R29, R29, 0xffff, RZ, 0xc0, !PT ;  /* 0x0000ffff1d1d7812 */ /* 0x000fc400078ec0ff */
[----:B------:R-:W-:Y:S02]  /*9dbf0*/  LOP3.LUT R28, R28, 0xffff, RZ, 0xc0, !PT ;  /* 0x0000ffff1c1c7812 */ /* 0x000fe400078ec0ff */
[----:B0-----:R-:W-:Y:S02]  /*9dc00*/  PRMT R12, R25, 0x3340, R0 ;  /* 0x00003340190c7816 */ /* 0x001fe40000000000 */
[----:B-1----:R-:W-:Y:S01]  /*9dc10*/  PRMT R10, R29, 0x3340, R28 ;  /* 0x000033401d0a7816 */ /* 0x002fe2000000001c */
[----:B------:R0:W-:Y:S04]  /*9dc20*/  STL.64 [R1+0x8f0], R20 ;  /* 0x0008f01401007387 */ /* 0x0001e80000100a00 */
[----:B------:R-:W2:Y:S04]  /*9dc30*/  LDL.LU R248, [R1+0x4d8c] ;  /* 0x004d8c0001f87983 */ /* 0x000ea80000300800 */
[----:B------:R1:W-:Y:S04]  /*9dc40*/  STL [R1+0xc], R12 ;  /* 0x00000c0c01007387 */ /* 0x0003e80000100800 */
[----:B------:R1:W-:Y:S01]  /*9dc50*/  STL [R1+0x4770], R10 ;  /* 0x0047700a01007387 */ /* 0x0003e20000100800 */
[----:B---3--:R-:W-:-:S03]  /*9dc60*/  LOP3.LUT R30, R8, 0xffff, RZ, 0xc0, !PT ;  /* 0x0000ffff081e7812 */ /* 0x008fc600078ec0ff */
[----:B------:R-:W3:Y:S01]  /*9dc70*/  LDL.LU R8, [R1+0x478c] ;  /* 0x00478c0001087983 */ /* 0x000ee20000300800 */
[----:B------:R-:W-:-:S04]  /*9dc80*/  LOP3.LUT R164, R164, 0xffff, RZ, 0xc0, !PT ;  /* 0x0000ffffa4a47812 */ /* 0x000fc800078ec0ff */
[----:B------:R-:W-:Y:S02]  /*9dc90*/  PRMT R25, R164, 0x3340, R0 ;  /* 0x00003340a4197816 */ /* 0x000fe40000000000 */
[----:B----4-:R-:W-:-:S04]  /*9dca0*/  LOP3.LUT R29, R246, 0xffff, RZ, 0xc0, !PT ;  /* 0x0000fffff61d7812 */ /* 0x010fc800078ec0ff */
[----:B------:R-:W-:Y:S02]  /*9dcb0*/  PRMT R28, R30, 0x3340, R29 ;  /* 0x000033401e1c7816 */ /* 0x000fe4000000001d */
[----:B0-----:R-:W-:Y:S02]  /*9dcc0*/  IADD3 R20, P2, R244, R0, RZ ;  /* 0x00000000f4147210 */ /* 0x001fe40007f5e0ff */
[----:B-1----:R-:W-:Y:S02]  /*9dcd0*/  PRMT R12, R28, 0x5410, R25 ;  /* 0x000054101c0c7816 */ /* 0x002fe40000000019 */
[----:B------:R-:W-:Y:S02]  /*9dce0*/  SHF.R.U32.HI R25, RZ, 0x8, R193 ;  /* 0x00000008ff197819 */ /* 0x000fe400000116c1 */
[----:B------:R-:W-:Y:S02]  /*9dcf0*/  SHF.R.U32.HI R30, RZ, 0x8, R30 ;  /* 0x00000008ff1e7819 */ /* 0x000fe4000001161e */
[----:B------:R-:W-:-:S02]  /*9dd00*/  SHF.R.U32.HI R28, RZ, 0x8, R29 ;  /* 0x00000008ff1c7819 */ /* 0x000fc4000001161d */
[----:B------:R-:W-:Y:S01]  /*9dd10*/  LOP3.LUT R25, R25, 0xffff, RZ, 0xc0, !PT ;  /* 0x0000ffff19197812 */ /* 0x000fe200078ec0ff */
[----:B------:R-:W-:Y:S01]  /*9dd20*/  IMAD.X R21, R24, 0x1, R7, P2 ;  /* 0x0000000118157824 */ /* 0x000fe200010e0607 */
[----:B------:R-:W-:Y:S02]  /*9dd30*/  LOP3.LUT R29, R30, 0xffff, RZ, 0xc0, !PT ;  /* 0x0000ffff1e1d7812 */ /* 0x000fe400078ec0ff */
[----:B------:R-:W-:Y:S01]  /*9dd40*/  LOP3.LUT R28, R28, 0xffff, RZ, 0xc0, !PT ;  /* 0x0000ffff1c1c7812 */ /* 0x000fe200078ec0ff */
[----:B------:R0:W-:Y:S03]  /*9dd50*/  STL [R1+0x5334], R12 ;  /* 0x0053340c01007387 */ /* 0x0001e60000100800 */
[----:B------:R-:W-:Y:S01]  /*9dd60*/  PRMT R10, R29, 0x3340, R28 ;  /* 0x000033401d0a7816 */ /* 0x000fe2000000001c */
[----:B------:R-:W-:Y:S04]  /*9dd70*/  STL.64 [R1+0x8e8], R20 ;  /* 0x0008e81401007387 */ /* 0x000fe80000100a00 */
[----:B------:R-:W4:Y:S01]  /*9dd80*/  LDL.LU R246, [R1+0x4d98] ;  /* 0x004d980001f67983 */ /* 0x000f220000300800 */
[----:B0-----:R-:W-:-:S05]  /*9dd90*/  PRMT R12, R25, 0x3340, R0 ;  /* 0x00003340190c7816 */ /* 0x001fca0000000000 */
[----:B------:R0:W-:Y:S04]  /*9dda0*/  STL [R1+0x8], R12 ;  /* 0x0000080c01007387 */ /* 0x0001e80000100800 */
[----:B------:R1:W-:Y:S01]  /*9ddb0*/  STL [R1+0x476c], R10 ;  /* 0x00476c0a01007387 */ /* 0x0003e20000100800 */
[----:B------:R-:W-:Y:S02]  /*9ddc0*/  SHF.R.U32.HI R25, RZ, 0x8, R164 ;  /* 0x00000008ff197819 */ /* 0x000fe400000116a4 */
[----:B--2---:R-:W-:Y:S02]  /*9ddd0*/  LOP3.LUT R123, R11, 0xffff, RZ, 0xc0, !PT ;  /* 0x0000ffff0b7b7812 */ /* 0x004fe400078ec0ff */
[----:B------:R-:W2:Y:S02]  /*9dde0*/  LDL.LU R11, [R1+0x4790] ;  /* 0x00479000010b7983 */ /* 0x000ea40000300800 */
[----:B------:R-:W-:-:S02]  /*9ddf0*/  SHF.R.U32.HI R29, RZ, 0x8, R123 ;  /* 0x00000008ff1d7819 */ /* 0x000fc4000001167b */
[----:B------:R-:W-:Y:S02]  /*9de00*/  LOP3.LUT R25, R25, 0xffff, RZ, 0xc0, !PT ;  /* 0x0000ffff19197812 */ /* 0x000fe400078ec0ff */
[----:B------:R-:W-:-:S04]  /*9de10*/  LOP3.LUT R110, R242, 0xffff, RZ, 0xc0, !PT ;  /* 0x0000fffff26e7812 */ /* 0x000fc800078ec0ff */
[----:B------:R-:W-:Y:S02]  /*9de20*/  SHF.R.U32.HI R28, RZ, 0x8, R110 ;  /* 0x00000008ff1c7819 */ /* 0x000fe4000001166e */
[----:B------:R-:W-:Y:S02]  /*9de30*/  LOP3.LUT R29, R29, 0xffff, RZ, 0xc0, !PT ;  /* 0x0000ffff1d1d7812 */ /* 0x000fe400078ec0ff */
[----:B------:R-:W-:Y:S02]  /*9de40*/  LOP3.LUT R28, R28, 0xffff, RZ, 0xc0, !PT ;  /* 0x0000ffff1c1c7812 */ /* 0x000fe400078ec0ff */
[----:B0-----:R-:W-:Y:S02]  /*9de50*/  PRMT R12, R25, 0x3340, R0 ;  /* 0x00003340190c7816 */ /* 0x001fe40000000000 */
[----:B-1----:R-:W-:-:S03]  /*9de60*/  PRMT R10, R29, 0x3340, R28 ;  /* 0x000033401d0a7816 */ /* 0x002fc6000000001c */
[----:B------:R-:W-:Y:S04]  /*9de70*/  STL [R1+0x4], R12 ;  /* 0x0000040c01007387 */ /* 0x000fe80000100800 */
[----:B------:R-:W-:Y:S01]  /*9de80*/  STL [R1+0x47d0], R10 ;  /* 0x0047d00a01007387 */ /* 0x000fe20000100800 */
[----:B------:R-:W-:-:S03]  /*9de90*/  LOP3.LUT R30, R248, 0xffff, RZ, 0xc0, !PT ;  /* 0x0000fffff81e7812 */ /* 0x000fc600078ec0ff */
[----:B------:R-:W2:Y:S01]  /*9dea0*/  LDL.LU R248, [R1+0x483c] ;  /* 0x00483c0001f87983 */ /* 0x000ea20000300800 */
[----:B---3--:R-:W-:-:S03]  /*9deb0*/  LOP3.LUT R29, R8, 0xffff, RZ, 0xc0, !PT ;  /* 0x0000ffff081d7812 */ /* 0x008fc600078ec0ff */
[----:B------:R-:W3:Y:S01]  /*9dec0*/  LDL.LU R8, [R1+0x4704] ;  /* 0x0047040001087983 */ /* 0x000ee20000300800 */
[----:B------:R-:W-:Y:S02]  /*9ded0*/  PRMT R25, R199, 0x3340, R0 ;  /* 0x00003340c7197816 */ /* 0x000fe40000000000 */
[----:B------:R-:W-:Y:S01]  /*9dee0*/  PRMT R28, R30, 0x3340, R29 ;  /* 0x000033401e1c7816 */ /* 0x000fe2000000001d */
[----:B------:R-:W3:Y:S01]  /*9def0*/  LDL.LU R242, [R1+0xce8] ;  /* 0x000ce80001f27983 */ /* 0x000ee20000300800 */
[----:B------:R-:W-:Y:S02]  /*9df00*/  IADD3 R20, P2, R244, R6, RZ ;  /* 0x00000006f4147210 */ /* 0x000fe40007f5e0ff */
        /* <DEDUP_REMOVED lines=9> */
[----:B------:R-:W-:Y:S02]  /*9dfa0*/  LOP3.LUT R24, R24, 0xffff, RZ, 0xc0, !PT ;  /* 0x0000ffff18187812 */ /* 0x000fe400078ec0ff */
[----:B----4-:R-:W-:Y:S02]  /*9dfb0*/  LOP3.LUT R29, R246, 0xffff, RZ, 0xc0, !PT ;  /* 0x0000fffff61d7812 */ /* 0x010fe400078ec0ff */
[----:B------:R-:W-:Y:S01]  /*9dfc0*/  PRMT R10, R25, 0x3340, R24 ;  /* 0x00003340190a7816 */ /* 0x000fe20000000018 */
[----:B------:R-:W-:Y:S01]  /*9dfd0*/  STL.64 [R1+0x8d8], R20 ;  /* 0x0008d81401007387 */ /* 0x000fe20000100a00 */
[----:B------:R-:W-:-:S03]  /*9dfe0*/  PRMT R24, R195, 0x3340, R0 ;  /* 0x00003340c3187816 */ /* 0x000fc60000000000 */
[----:B------:R0:W-:Y:S04]  /*9dff0*/  STL [R1+0x4768], R10 ;  /* 0x0047680a01007387 */ /* 0x0001e80000100800 */
[----:B------:R-:W4:Y:S01]  /*9e000*/  LDL.LU R246, [R1+0x4840] ;  /* 0x0048400001f67983 */ /* 0x000f220000300800 */
[----:B--2---:R-:W-:-:S03]  /*9e010*/  LOP3.LUT R28, R11, 0xffff, RZ, 0xc0, !PT ;  /* 0x0000ffff0b1c7812 */ /* 0x004fc600078ec0ff */
[----:B------:R-:W2:Y:S01]  /*9e020*/  LDL.LU R11, [R1+0x4708] ;  /* 0x00470800010b7983 */ /* 0x000ea20000300800 */
[----:B------:R-:W-:Y:S02]  /*9e030*/  PRMT R25, R29, 0x3340, R28 ;  /* 0x000033401d197816 */ /* 0x000fe4000000001c */
[----:B------:R-:W-:Y:S02]  /*9e040*/  SHF.R.U32.HI R29, RZ, 0x8, R29 ;  /* 0x00000008ff1d7819 */ /* 0x000fe4000001161d */
[----:B------:R-:W-:Y:S02]  /*9e050*/  PRMT R243, R25, 0x5410, R24 ;  /* 0x0000541019f37816 */ /* 0x000fe40000000018 */
[----:B------:R-:W-:Y:S02]  /*9e060*/  SHF.R.U32.HI R24, RZ, 0x8, R199 ;  /* 0x00000008ff187819 */ /* 0x000fe400000116c7 */
[----:B------:R-:W-:Y:S02]  /*9e070*/  SHF.R.U32.HI R25, RZ, 0x8, R28 ;  /* 0x00000008ff197819 */ /* 0x000fe4000001161c */
[----:B------:R-:W-:-:S02]  /*9e080*/  LOP3.LUT R24, R24, 0xffff, RZ, 0xc0, !PT ;  /* 0x0000ffff18187812 */ /* 0x000fc400078ec0ff */
[----:B------:R-:W-:Y:S02]  /*9e090*/  LOP3.LUT R28, R29, 0xffff, RZ, 0xc0, !PT ;  /* 0x0000ffff1d1c7812 */ /* 0x000fe400078ec0ff */
[----:B------:R-:W-:Y:S02]  /*9e0a0*/  LOP3.LUT R25, R25, 0xffff, RZ, 0xc0, !PT ;  /* 0x0000ffff19197812 */ /* 0x000fe400078ec0ff */
[----:B------:R-:W-:Y:S02]  /*9e0b0*/  PRMT R12, R24, 0x3340, R0 ;  /* 0x00003340180c7816 */ /* 0x000fe40000000000 */
[----:B0-----:R-:W-:Y:S01]  /*9e0c0*/  PRMT R10, R28, 0x3340, R25 ;  /* 0x000033401c0a7816 */ /* 0x001fe20000000019 */
[----:B------:R-:W-:Y:S04]  /*9e0d0*/  STL [R1+0x533c], R243 ;  /* 0x00533cf301007387 */ /* 0x000fe80000100800 */
[----:B------:R-:W-:Y:S04]  /*9e0e0*/  STL [R1], R12 ;  /* 0x0000000c01007387 */ /* 0x000fe80000100800 */
[----:B------:R0:W-:Y:S01]  /*9e0f0*/  STL [R1+0x4758], R10 ;  /* 0x0047580a01007387 */ /* 0x0001e20000100800 */
[----:B------:R-:W-:-:S03]  /*9e100*/  LOP3.LUT R29, R248, 0xffff, RZ, 0xc0, !PT ;  /* 0x0000fffff81d7812 */ /* 0x000fc600078ec0ff */
[----:B------:R-:W2:Y:S01]  /*9e110*/  LDL.LU R248, [R1+0x4dac] ;  /* 0x004dac0001f87983 */ /* 0x000ea20000300800 */
[----:B---3--:R-:W-:-:S03]  /*9e120*/  LOP3.LUT R28, R8, 0xffff, RZ, 0xc0, !PT ;  /* 0x0000ffff081c7812 */ /* 0x008fc600078ec0ff */
[----:B------:R-:W3:Y:S01]  /*9e130*/  LDL.LU R8, [R1+0x4794] ;  /* 0x0047940001087983 */ /* 0x000ee20000300800 */
[----:B------:R-:W-:Y:S02]  /*9e140*/  LOP3.LUT R165, R165, 0xffff, RZ, 0xc0, !PT ;  /* 0x0000ffffa5a57812 */ /* 0x000fe400078ec0ff */
[----:B------:R-:W-:Y:S02]  /*9e150*/  PRMT R25, R29, 0x3340, R28 ;  /* 0x000033401d197816 */ /* 0x000fe4000000001c */
[----:B------:R-:W-:Y:S02]  /*9e160*/  PRMT R24, R165, 0x3340, R0 ;  /* 0x00003340a5187816 */ /* 0x000fe40000000000 */
[----:B------:R-:W-:Y:S02]  /*9e170*/  SHF.R.U32.HI R29, RZ, 0x8, R29 ;  /* 0x00000008ff1d7819 */ /* 0x000fe4000001161d */
[----:B------:R-:W-:Y:S02]  /*9e180*/  PRMT R22, R25, 0x5410, R24 ;  /* 0x0000541019167816 */ /* 0x000fe40000000018 */
[----:B------:R-:W-:-:S02]  /*9e190*/  SHF.R.U32.HI R25, RZ, 0x8, R28 ;  /* 0x00000008ff197819 */ /* 0x000fc4000001161c */
[----:B------:R-:W-:Y:S02]  /*9e1a0*/  SHF.R.S32.HI R24, RZ, 0x1f, R242 ;  /* 0x0000001fff187819 */ /* 0x000fe400000114f2 */
[----:B------:R-:W-:Y:S02]  /*9e1b0*/  IADD3 R20, P2, R242, R2, RZ ;  /* 0x00000002f2147210 */ /* 0x000fe40007f5e0ff */
[----:B------:R-:W-:Y:S02]  /*9e1c0*/  LOP3.LUT R28, R29, 0xffff, RZ, 0xc0, !PT ;  /* 0x0000ffff1d1c7812 */ /* 0x000fe400078ec0ff */
[----:B------:R-:W-:Y:S01]  /*9e1d0*/  LOP3.LUT R25, R25, 0xffff, RZ, 0xc0, !PT ;  /* 0x0000ffff19197812 */ /* 0x000fe200078ec0ff */
[----:B------:R-:W-:Y:S01]  /*9e1e0*/  IMAD.X R21, R24, 0x1, R13, P2 ;  /* 0x0000000118157824 */ /* 0x000fe200010e060d */
[----:B------:R-:W-:Y:S02]  /*9e1f0*/  SHF.R.U32.HI R95, RZ, 0x8, R179 ;  /* 0x00000008ff5f7819 */ /* 0x000fe400000116b3 */
[----:B------:R-:W-:-:S02]  /*9e200*/  SHF.R.U32.HI R179, RZ, 0x8, R195 ;  /* 0x00000008ffb37819 */ /* 0x000fc400000116c3 */
[----:B0-----:R-:W-:Y:S01]  /*9e210*/  PRMT R10, R28, 0x3340, R25 ;  /* 0x000033401c0a7816 */ /* 0x001fe20000000019 */
[----:B------:R-:W-:Y:S01]  /*9e220*/  STL [R1+0x5340], R22 ;  /* 0x0053401601007387 */ /* 0x000fe20000100800 */
[----:B------:R-:W-:Y:S02]  /*9e230*/  SHF.R.U32.HI R197, RZ, 0x8, R183 ;  /* 0x00000008ffc57819 */ /* 0x000fe400000116b7 */
[----:B------:R-:W-:Y:S01]  /*9e240*/  SHF.R.U32.HI R183, RZ, 0x8, R165 ;  /* 0x00000008ffb77819 */ /* 0x000fe200000116a5 */
[----:B------:R0:W-:Y:S01]  /*9e250*/  STL.64 [R1+0x8d0], R20 ;  /* 0x0008d01401007387 */ /* 0x0001e20000100a00 */
[----:B------:R-:W-:Y:S02]  /*9e260*/  LOP3.LUT R179, R179, 0xffff, RZ, 0xc0, !PT ;  /* 0x0000ffffb3b37812 */ /* 0x000fe400078ec0ff */
[----:B------:R-:W-:Y:S02]  /*9e270*/  LOP3.LUT R183, R183, 0xffff, RZ, 0xc0, !PT ;  /* 0x0000ffffb7b77812 */ /* 0x000fe400078ec0ff */
[----:B------:R-:W-:-:S02]  /*9e280*/  PRMT R179, R179, 0x3340, R0 ;  /* 0x00003340b3b37816 */ /* 0x000fc40000000000 */
[----:B0-----:R-:W-:Y:S02]  /*9e290*/  IADD3 R20, P2, R242, R0, RZ ;  /* 0x00000000f2147210 */ /* 0x001fe40007f5e0ff */
[----:B----4-:R-:W-:-:S03]  /*9e2a0*/  LOP3.LUT R28, R246, 0xffff, RZ, 0xc0, !PT ;  /* 0x0000fffff61c7812 */ /* 0x010fc600078ec0ff */
[----:B------:R-:W-:Y:S01]  /*9e2b0*/  IMAD.X R21, R24, 0x1, R7, P2 ;  /* 0x0000000118157824 */ /* 0x000fe200010e0607 */
[----:B------:R-:W-:Y:S02]  /*9e2c0*/  SHF.R.U32.HI R29, RZ, 0x8, R28 ;  /* 0x00000008ff1d7819 */ /* 0x000fe4000001161c */
[----:B--2---:R-:W-:-:S04]  /*9e2d0*/  LOP3.LUT R25, R11, 0xffff, RZ, 0xc0, !PT ;  /* 0x0000ffff0b197812 */ /* 0x004fc800078ec0ff */
[--C-:B------:R-:W-:Y:S02]  /*9e2e0*/  PRMT R140, R28, 0x3340, R25.reuse ;  /* 0x000033401c8c7816 */ /* 0x100fe40000000019 */
[----:B------:R-:W-:Y:S02]  /*9e2f0*/  SHF.R.U32.HI R25, RZ, 0x8, R25 ;  /* 0x00000008ff197819 */ /* 0x000fe40000011619 */
[----:B------:R-:W-:Y:S02]  /*9e300*/  PRMT R183, R183, 0x3340, R0 ;  /* 0x00003340b7b77816 */ /* 0x000fe40000000000 */
[----:B------:R-:W-:Y:S02]  /*9e310*/  LOP3.LUT R28, R29, 0xffff, RZ, 0xc0, !PT ;  /* 0x0000ffff1d1c7812 */ /* 0x000fe400078ec0ff */
[----:B------:R-:W-:Y:S01]  /*9e320*/  LOP3.LUT R25, R25, 0xffff, RZ, 0xc0, !PT ;  /* 0x0000ffff19197812 */ /* 0x000fe200078ec0ff */
[----:B------:R-:W-:Y:S04]  /*9e330*/  STL [R1+0x54d4], R179 ;  /* 0x0054d4b301007387 */ /* 0x000fe80000100800 */
[----:B------:R0:W-:Y:S04]  /*9e340*/  STL [R1+0x4754], R10 ;  /* 0x0047540a01007387 */ /* 0x0001e80000100800 */
[----:B------:R-:W-:Y:S04]  /*9e350*/  STL.64 [R1+0x8c8], R20 ;  /* 0x0008c81401007387 */ /* 0x000fe80000100a00 */
[----:B------:R-:W-:Y:S01]  /*9e360*/  STL [R1+0x54d0], R183 ;  /* 0x0054d0b701007387 */ /* 0x000fe20000100800 */
[----:B0-----:R-:W-:-:S03]  /*9e370*/  PRMT R10, R28, 0x3340, R25 ;  /* 0x000033401c0a7816 */ /* 0x001fc60000000019 */
[----:B------:R-:W2:Y:S04]  /*9e380*/  LDL.LU R244, [R1+0x4db4] ;  /* 0x004db40001f47983 */ /* 0x000ea80000300800 */
[----:B------:R-:W4:Y:S04]  /*9e390*/  LDL.LU R246, [R1+0x4798] ;  /* 0x0047980001f67983 */ /* 0x000f280000300800 */
[----:B------:R-:W4:Y:S04]  /*9e3a0*/  LDL.LU R11, [R1+0x4854] ;  /* 0x00485400010b7983 */ /* 0x000f280000300800 */
[----:B------:R0:W-:Y:S01]  /*9e3b0*/  STL [R1+0x4748], R10 ;  /* 0x0047480a01007387 */ /* 0x0001e20000100800 */
[----:B------:R-:W-:-:S02]  /*9e3c0*/  LOP3.LUT R30, R248, 0xffff, RZ, 0xc0, !PT ;  /* 0x0000fffff81e7812 */ /* 0x000fc400078ec0ff */
[----:B------:R-:W-:Y:S02]  /*9e3d0*/  LOP3.LUT R34, R236, 0xffff, RZ, 0xc0, !PT ;  /* 0x0000ffffec227812 */ /* 0x000fe400078ec0ff */
[----:B------:R-:W-:Y:S02]  /*9e3e0*/  LOP3.LUT R96, R166, 0xffff, RZ, 0xc0, !PT ;  /* 0x0000ffffa6607812 */ /* 0x000fe400078ec0ff */
[----:B------:R-:W-:Y:S02]  /*9e3f0*/  PRMT R25, R34, 0x3340, R0 ;  /* 0x0000334022197816 */ /* 0x000fe40000000000 */
[----:B------:R-:W-:-:S04]  /*9e400*/  SHF.R.U32.HI R215, RZ, 0x8, R96 ;  /* 0x00000008ffd77819 */ /* 0x000fc80000011660 */
[----:B------:R-:W-:-:S04]  /*9e410*/  LOP3.LUT R215, R215, 0xffff, RZ, 0xc0, !PT ;  /* 0x0000ffffd7d77812 */ /* 0x000fc800078ec0ff */
[----:B------:R-:W-:Y:S02]  /*9e420*/  PRMT R215, R215, 0x3340, R0 ;  /* 0x00003340d7d77816 */ /* 0x000fe40000000000 */
[----:B---3--:R-:W-:Y:S02]  /*9e430*/  LOP3.LUT R29, R8, 0xffff, RZ, 0xc0, !PT ;  /* 0x0000ffff081d7812 */ /* 0x008fe400078ec0ff */
[----:B------:R-:W3:Y:S02]  /*9e440*/  LDL.LU R8, [R1+0x470c] ;  /* 0x00470c0001087983 */ /* 0x000ee40000300800 */
[----:B------:R-:W-:-:S04]  /*9e450*/  PRMT R28, R30, 0x3340, R29 ;  /* 0x000033401e1c7816 */ /* 0x000fc8000000001d */
[----:B------:R-:W-:Y:S02]  /*9e460*/  PRMT R14, R28, 0x5410, R25 ;  /* 0x000054101c0e7816 */ /* 0x000fe40000000019 */
[----:B------:R-:W-:Y:S02]  /*9e470*/  SHF.R.U32.HI R28, RZ, 0x8, R30 ;  /* 0x00000008ff1c7819 */ /* 0x000fe4000001161e */
[----:B------:R-:W-:Y:S02]  /*9e480*/  SHF.R.U32.HI R25, RZ, 0x8, R29 ;  /* 0x00000008ff197819 */ /* 0x000fe4000001161d */
[----:B------:R-:W-:Y:S02]  /*9e490*/  LOP3.LUT R28, R28, 0xffff, RZ, 0xc0, !PT ;  /* 0x0000ffff1c1c7812 */ /* 0x000fe400078ec0ff */
[----:B------:R-:W-:Y:S01]  /*9e4a0*/  LOP3.LUT R25, R25, 0xffff, RZ, 0xc0, !PT ;  /* 0x0000ffff19197812 */ /* 0x000fe200078ec0ff */
[----:B------:R-:W-:Y:S03]  /*9e4b0*/  STL [R1+0x5344], R14 ;  /* 0x0053440e01007387 */ /* 0x000fe60000100800 */
[----:B0-----:R-:W-:Y:S01]  /*9e4c0*/  PRMT R10, R28, 0x3340, R25 ;  /* 0x000033401c0a7816 */ /* 0x001fe20000000019 */
[----:B------:R-:W-:Y:S04]  /*9e4d0*/  STL [R1+0x54cc], R215 ;  /* 0x0054ccd701007387 */ /* 0x000fe80000100800 */
[----:B------:R-:W-:Y:S04]  /*9e4e0*/  STL [R1+0x4744], R10 ;  /* 0x0047440a01007387 */ /* 0x000fe80000100800 */
[----:B------:R-:W3:Y:S01]  /*9e4f0*/  LDL.LU R248, [R1+0xce4] ;  /* 0x000ce40001f87983 */ /* 0x000ee20000300800 */
[----:B------:R-:W-:-:S05]  /*9e500*/  IADD3 R20, P2, R242, R6, RZ ;  /* 0x00000006f2147210 */ /* 0x000fca0007f5e0ff */
[----:B------:R-:W-:Y:S01]  /*9e510*/  IMAD.X R21, R24, 0x1, R5, P2 ;  /* 0x0000000118157824 */ /* 0x000fe200010e0605 */
[----:B------:R-:W-:-:S04]  /*9e520*/  SHF.R.U32.HI R187, RZ, 0x8, R34 ;  /* 0x00000008ffbb7819 */ /* 0x000fc80000011622 */
[----:B------:R0:W-:Y:S01]  /*9e530*/  STL.64 [R1+0x8c0], R20 ;  /* 0x0008c01401007387 */ /* 0x0001e20000100a00 */
[----:B------:R-:W-:-:S04]  /*9e540*/  LOP3.LUT R187, R187, 0xffff, RZ, 0xc0, !PT ;  /* 0x0000ffffbbbb7812 */ /* 0x000fc800078ec0ff */
[----:B------:R-:W-:Y:S02]  /*9e550*/  PRMT R187, R187, 0x3340, R0 ;  /* 0x00003340bbbb7816 */ /* 0x000fe40000000000 */
[----:B0-----:R-:W-:-:S05]  /*9e560*/  IADD3 R20, P2, R242, R4, RZ ;  /* 0x00000004f2147210 */ /* 0x001fca0007f5e0ff */
[----:B------:R-:W-:-:S05]  /*9e570*/  IMAD.X R21, R24, 0x1, R3, P2 ;  /* 0x0000000118157824 */ /* 0x000fca00010e0603 */
[----:B------:R0:W-:Y:S04]  /*9e580*/  STL.64 [R1+0x8b8], R20 ;  /* 0x0008b81401007387 */ /* 0x0001e80000100a00 */
[----:B------:R1:W-:Y:S01]  /*9e590*/  STL [R1+0x54c8], R187 ;  /* 0x0054c8bb01007387 */ /* 0x0003e20000100800 */
[----:B--2---:R-:W-:-:S03]  /*9e5a0*/  LOP3.LUT R34, R244, 0xffff, RZ, 0xc0, !PT ;  /* 0x0000fffff4227812 */ /* 0x004fc600078ec0ff */
[----:B------:R-:W2:Y:S01]  /*9e5b0*/  LDL.LU R244, [R1+0x4868] ;  /* 0x0048680001f47983 */ /* 0x000ea20000300800 */
[----:B----4-:R-:W-:-:S03]  /*9e5c0*/  LOP3.LUT R29, R246, 0xffff, RZ, 0xc0, !PT ;  /* 0x0000fffff61d7812 */ /* 0x010fc600078ec0ff */
[----:B------:R-:W4:Y:S01]  /*9e5d0*/  LDL.LU R246, [R1+0x4710] ;  /* 0x0047100001f67983 */ /* 0x000f220000300800 */
[----:B------:R-:W-:-:S03]  /*9e5e0*/  LOP3.LUT R30, R11, 0xffff, RZ, 0xc0, !PT ;  /* 0x0000ffff0b1e7812 */ /* 0x000fc600078ec0ff */
[----:B------:R-:W4:Y:S01]  /*9e5f0*/  LDL.LU R11, [R1+0x4dcc] ;  /* 0x004dcc00010b7983 */ /* 0x000f220000300800 */
[----:B------:R-:W-:Y:S02]  /*9e600*/  LOP3.LUT R37, R234, 0xffff, RZ, 0xc0, !PT ;  /* 0x0000ffffea257812 */ /* 0x000fe400078ec0ff */
[----:B------:R-:W-:Y:S02]  /*9e610*/  PRMT R25, R34, 0x3340, R29 ;  /* 0x0000334022197816 */ /* 0x000fe4000000001d */
[----:B------:R-:W-:Y:S02]  /*9e620*/  PRMT R24, R37, 0x3340, R0 ;  /* 0x0000334025187816 */ /* 0x000fe40000000000 */
[----:B------:R-:W-:Y:S02]  /*9e630*/  LOP3.LUT R167, R167, 0xffff, RZ, 0xc0, !PT ;  /* 0x0000ffffa7a77812 */ /* 0x000fe400078ec0ff */
[----:B------:R-:W-:Y:S02]  /*9e640*/  PRMT R247, R25, 0x5410, R24 ;  /* 0x0000541019f77816 */ /* 0x000fe40000000018 */
[----:B------:R-:W-:-:S02]  /*9e650*/  PRMT R24, R167, 0x3340, R0 ;  /* 0x00003340a7187816 */ /* 0x000fc40000000000 */
[----:B------:R-:W-:Y:S02]  /*9e660*/  SHF.R.U32.HI R34, RZ, 0x8, R34 ;  /* 0x00000008ff227819 */ /* 0x000fe40000011622 */
[----:B------:R-:W-:Y:S02]  /*9e670*/  SHF.R.U32.HI R205, RZ, 0x8, R181 ;  /* 0x00000008ffcd7819 */ /* 0x000fe400000116b5 */
[----:B------:R-:W-:Y:S02]  /*9e680*/  SHF.R.U32.HI R181, RZ, 0x8, R191 ;  /* 0x00000008ffb57819 */ /* 0x000fe400000116bf */
[----:B------:R-:W-:Y:S02]  /*9e690*/  SHF.R.U32.HI R195, RZ, 0x8, R167 ;  /* 0x00000008ffc37819 */ /* 0x000fe400000116a7 */
[----:B------:R-:W-:Y:S02]  /*9e6a0*/  SHF.R.U32.HI R191, RZ, 0x8, R37 ;  /* 0x00000008ffbf7819 */ /* 0x000fe40000011625 */
[----:B------:R-:W-:-:S02]  /*9e6b0*/  LOP3.LUT R195, R195, 0xffff, RZ, 0xc0, !PT ;  /* 0x0000ffffc3c37812 */ /* 0x000fc400078ec0ff */
[----:B------:R-:W-:Y:S02]  /*9e6c0*/  LOP3.LUT R191, R191, 0xffff, RZ, 0xc0, !PT ;  /* 0x0000ffffbfbf7812 */ /* 0x000fe400078ec0ff */
[--C-:B------:R-:W-:Y:S02]  /*9e6d0*/  PRMT R195, R195, 0x3340, R0.reuse ;  /* 0x00003340c3c37816 */ /* 0x100fe40000000000 */
[----:B------:R-:W-:Y:S02]  /*9e6e0*/  PRMT R191, R191, 0x3340, R0 ;  /* 0x00003340bfbf7816 */ /* 0x000fe40000000000 */
[----:B------:R-:W-:Y:S02]  /*9e6f0*/  LOP3.LUT R40, R9, 0xffff, RZ, 0xc0, !PT ;  /* 0x0000ffff09287812 */ /* 0x000fe400078ec0ff */
[----:B---3--:R-:W-:Y:S02]  /*9e700*/  LOP3.LUT R28, R8, 0xffff, RZ, 0xc0, !PT ;  /* 0x0000ffff081c7812 */ /* 0x008fe400078ec0ff */
[----:B------:R-:W3:Y:S02]  /*9e710*/  LDL.LU R8, [R1+0x479c] ;  /* 0x00479c0001087983 */ /* 0x000ee40000300800 */
[----:B------:R-:W-:-:S02]  /*9e720*/  PRMT R25, R30, 0x3340, R28 ;  /* 0x000033401e197816 */ /* 0x000fc4000000001c */
[----:B------:R-:W-:Y:S02]  /*9e730*/  SHF.R.U32.HI R30, RZ, 0x8, R30 ;  /* 0x00000008ff1e7819 */ /* 0x000fe4000001161e */
[----:B------:R-:W-:Y:S02]  /*9e740*/  PRMT R241, R25, 0x5410, R24 ;  /* 0x0000541019f17816 */ /* 0x000fe40000000018 */
[----:B------:R-:W-:Y:S02]  /*9e750*/  SHF.R.U32.HI R25, RZ, 0x8, R29 ;  /* 0x00000008ff197819 */ /* 0x000fe4000001161d */
[----:B------:R-:W-:Y:S02]  /*9e760*/  SHF.R.U32.HI R24, RZ, 0x8, R28 ;  /* 0x00000008ff187819 */ /* 0x000fe4000001161c */
[----:B------:R-:W-:Y:S02]  /*9e770*/  LOP3.LUT R28, R25, 0xffff, RZ, 0xc0, !PT ;  /* 0x0000ffff191c7812 */ /* 0x000fe400078ec0ff */
[----:B------:R-:W-:-:S02]  /*9e780*/  LOP3.LUT R25, R30, 0xffff, RZ, 0xc0, !PT ;  /* 0x0000ffff1e197812 */ /* 0x000fc400078ec0ff */
[----:B------:R-:W-:Y:S02]  /*9e790*/  LOP3.LUT R24, R24, 0xffff, RZ, 0xc0, !PT ;  /* 0x0000ffff18187812 */ /* 0x000fe400078ec0ff */
[----:B------:R-:W-:Y:S02]  /*9e7a0*/  LOP3.LUT R29, R34, 0xffff, RZ, 0xc0, !PT ;  /* 0x0000ffff221d7812 */ /* 0x000fe400078ec0ff */
[----:B------:R-:W-:Y:S02]  /*9e7b0*/  PRMT R10, R25, 0x3340, R24 ;  /* 0x00003340190a7816 */ /* 0x000fe40000000018 */
[----:B------:R-:W-:Y:S02]  /*9e7c0*/  PRMT R12, R29, 0x3340, R28 ;  /* 0x000033401d0c7816 */ /* 0x000fe4000000001c */
[----:B------:R-:W-:Y:S02]  /*9e7d0*/  SHF.R.S32.HI R24, RZ, 0x1f, R248 ;  /* 0x0000001fff187819 */ /* 0x000fe400000114f8 */
[----:B0-----:R-:W-:Y:S01]  /*9e7e0*/  IADD3 R20, P2, R248, R2, RZ ;  /* 0x00000002f8147210 */ /* 0x001fe20007f5e0ff */
[----:B------:R-:W-:Y:S04]  /*9e7f0*/  STL [R1+0x5348], R247 ;  /* 0x005348f701007387 */ /* 0x000fe80000100800 */
[----:B------:R-:W-:Y:S01]  /*9e800*/  IMAD.X R21, R24, 0x1, R13, P2 ;  /* 0x0000000118157824 */ /* 0x000fe200010e060d */
[----:B------:R-:W-:Y:S04]  /*9e810*/  STL [R1+0x534c], R241 ;  /* 0x00534cf101007387 */ /* 0x000fe80000100800 */
[----:B------:R-:W-:Y:S04]  /*9e820*/  STL [R1+0xd14], R12 ;  /* 0x000d140c01007387 */ /* 0x000fe80000100800 */
[----:B------:R0:W-:Y:S04]  /*9e830*/  STL [R1+0xd10], R10 ;  /* 0x000d100a01007387 */ /* 0x0001e80000100800 */
[----:B------:R-:W-:Y:S04]  /*9e840*/  STL.64 [R1+0x8b0], R20 ;  /* 0x0008b01401007387 */ /* 0x000fe80000100a00 */
[----:B------:R-:W-:Y:S04]  /*9e850*/  STL [R1+0x54c4], R195 ;  /* 0x0054c4c301007387 */ /* 0x000fe80000100800 */
[----:B------:R-:W-:Y:S04]  /*9e860*/  STL [R1+0x54c0], R191 ;  /* 0x0054c0bf01007387 */ /* 0x000fe80000100800 */
[----:B------:R-:W3:Y:S01]  /*9e870*/  LDL.LU R9, [R1+0x4884] ;  /* 0x0048840001097983 */ /* 0x000ee20000300800 */
[----:B-1----:R-:W-:-:S04]  /*9e880*/  LOP3.LUT R187, R168, 0xffff, RZ, 0xc0, !PT ;  /* 0x0000ffffa8bb7812 */ /* 0x002fc800078ec0ff */
[----:B------:R-:W-:Y:S02]  /*9e890*/  PRMT R25, R187, 0x3340, R0 ;  /* 0x00003340bb197816 */ /* 0x000fe40000000000 */
[----:B--2---:R-:W-:Y:S02]  /*9e8a0*/  LOP3.LUT R37, R244, 0xffff, RZ, 0xc0, !PT ;  /* 0x0000fffff4257812 */ /* 0x004fe400078ec0ff */
[----:B----4-:R-:W-:-:S04]  /*9e8b0*/  LOP3.LUT R30, R246, 0xffff, RZ, 0xc0, !PT ;  /* 0x0000fffff61e7812 */ /* 0x010fc800078ec0ff */
[----:B------:R-:W-:Y:S02]  /*9e8c0*/  PRMT R28, R37, 0x3340, R30 ;  /* 0x00003340251c7816 */ /* 0x000fe4000000001e */
[----:B------:R-:W-:Y:S02]  /*9e8d0*/  LOP3.LUT R34, R11, 0xffff, RZ, 0xc0, !PT ;  /* 0x0000ffff0b227812 */ /* 0x000fe400078ec0ff */
[----:B0-----:R-:W-:Y:S02]  /*9e8e0*/  PRMT R10, R28, 0x5410, R25 ;  /* 0x000054101c0a7816 */ /* 0x001fe40000000019 */
[----:B------:R-:W-:Y:S02]  /*9e8f0*/  PRMT R25, R40, 0x3340, R0 ;  /* 0x0000334028197816 */ /* 0x000fe40000000000 */
[----:B------:R-:W-:Y:S02]  /*9e900*/  SHF.R.U32.HI R37, RZ, 0x8, R37 ;  /* 0x00000008ff257819 */ /* 0x000fe40000011625 */
[----:B------:R-:W-:-:S04]  /*9e910*/  SHF.R.U32.HI R199, RZ, 0x8, R40 ;  /* 0x00000008ffc77819 */ /* 0x000fc80000011628 */
[----:B------:R-:W-:-:S04]  /*9e920*/  LOP3.LUT R199, R199, 0xffff, RZ, 0xc0, !PT ;  /* 0x0000ffffc7c77812 */ /* 0x000fc800078ec0ff */
[----:B------:R-:W-:Y:S02]  /*9e930*/  PRMT R199, R199, 0x3340, R0 ;  /* 0x00003340c7c77816 */ /* 0x000fe40000000000 */
[----:B---3--:R-:W-:Y:S02]  /*9e940*/  LOP3.LUT R29, R8, 0xffff, RZ, 0xc0, !PT ;  /* 0x0000ffff081d7812 */ /* 0x008fe400078ec0ff */
[----:B------:R-:W2:Y:S02]  /*9e950*/  LDL.LU R8, [R1+0x4714] ;  /* 0x0047140001087983 */ /* 0x000ea40000300800 */
[----:B------:R-:W-:Y:S02]  /*9e960*/  PRMT R28, R34, 0x3340, R29 ;  /* 0x00003340221c7816 */ /* 0x000fe4000000001d */
[----:B------:R0:W-:Y:S02]  /*9e970*/  STL [R1+0x4d98], R10 ;  /* 0x004d980a01007387 */ /* 0x0001e40000100800 */
[----:B------:R-:W-:-:S02]  /*9e980*/  PRMT R232, R28, 0x5410, R25 ;  /* 0x000054101ce87816 */ /* 0x000fc40000000019 */
[----:B------:R-:W-:Y:S02]  /*9e990*/  SHF.R.U32.HI R25, RZ, 0x8, R30 ;  /* 0x00000008ff197819 */ /* 0x000fe4000001161e */
[----:B0-----:R-:W-:Y:S02]  /*9e9a0*/  IADD3 R10, P2, R248, R0, RZ ;  /* 0x00000000f80a7210 */ /* 0x001fe40007f5e0ff */
[----:B------:R-:W-:Y:S02]  /*9e9b0*/  SHF.R.U32.HI R28, RZ, 0x8, R34 ;  /* 0x00000008ff1c7819 */ /* 0x000fe40000011622 */
[----:B------:R-:W-:Y:S01]  /*9e9c0*/  SHF.R.U32.HI R34, RZ, 0x8, R29 ;  /* 0x00000008ff227819 */ /* 0x000fe2000001161d */
[----:B------:R-:W-:Y:S01]  /*9e9d0*/  IMAD.X R11, R24, 0x1, R7, P2 ;  /* 0x00000001180b7824 */ /* 0x000fe200010e0607 */
[----:B------:R-:W-:Y:S02]  /*9e9e0*/  LOP3.LUT R30, R37, 0xffff, RZ, 0xc0, !PT ;  /* 0x0000ffff251e7812 */ /* 0x000fe400078ec0ff */
[----:B------:R-:W-:Y:S01]  /*9e9f0*/  LOP3.LUT R29, R25, 0xffff, RZ, 0xc0, !PT ;  /* 0x0000ffff191d7812 */ /* 0x000fe200078ec0ff */
[----:B------:R-:W-:Y:S04]  /*9ea00*/  STL [R1+0x5350], R232 ;  /* 0x005350e801007387 */ /* 0x000fe80000100800 */
[----:B------:R0:W-:Y:S01]  /*9ea10*/  STL.64 [R1+0x898], R10 ;  /* 0x0008980a01007387 */ /* 0x0001e20000100a00 */
[----:B------:R-:W-:-:S02]  /*9ea20*/  LOP3.LUT R28, R28, 0xffff, RZ, 0xc0, !PT ;  /* 0x0000ffff1c1c7812 */ /* 0x000fc400078ec0ff */
[----:B------:R-:W-:Y:S01]  /*9ea30*/  LOP3.LUT R25, R34, 0xffff, RZ, 0xc0, !PT ;  /* 0x0000ffff22197812 */ /* 0x000fe200078ec0ff */
[----:B------:R-:W3:Y:S01]  /*9ea40*/  LDL.LU R242, [R1+0x4df4] ;  /* 0x004df40001f27983 */ /* 0x000ee20000300800 */
[----:B------:R-:W-:Y:S02]  /*9ea50*/  IADD3 R20, P2, R248, R6, RZ ;  /* 0x00000006f8147210 */ /* 0x000fe40007f5e0ff */
[----:B0-----:R-:W-:-:S05]  /*9ea60*/  PRMT R11, R30, 0x3340, R29 ;  /* 0x000033401e0b7816 */ /* 0x001fca000000001d */
[----:B------:R0:W-:Y:S01]  /*9ea70*/  STL [R1+0x4778], R11 ;  /* 0x0047780b01007387 */ /* 0x0001e20000100800 */
[----:B------:R-:W-:-:S03]  /*9ea80*/  PRMT R10, R28, 0x3340, R25 ;  /* 0x000033401c0a7816 */ /* 0x000fc60000000019 */
[----:B------:R-:W4:Y:S01]  /*9ea90*/  LDL.LU R246, [R1+0x47a0] ;  /* 0x0047a00001f67983 */ /* 0x000f220000300800 */
[----:B------:R-:W-:-:S03]  /*9eaa0*/  IMAD.X R21, R24, 0x1, R5, P2 ;  /* 0x0000000118157824 */ /* 0x000fc600010e0605 */
[----:B------:R-:W-:Y:S04]  /*9eab0*/  STL [R1+0xd0c], R10 ;  /* 0x000d0c0a01007387 */ /* 0x000fe80000100800 */
[----:B0-----:R-:W4:Y:S04]  /*9eac0*/  LDL.LU R11, [R1+0xce0] ;  /* 0x000ce000010b7983 */ /* 0x001f280000300800 */
[----:B------:R0:W-:Y:S01]  /*9ead0*/  STL.64 [R1+0x8a8], R20 ;  /* 0x0008a81401007387 */ /* 0x0001e20000100a00 */
[----:B------:R-:W-:Y:S02]  /*9eae0*/  LOP3.LUT R29, R9, 0xffff, RZ, 0xc0, !PT ;  /* 0x0000ffff091d7812 */ /* 0x000fe400078ec0ff */
[----:B0-----:R-:W-:-:S05]  /*9eaf0*/  IADD3 R20, P2, R248, R4, RZ ;  /* 0x00000004f8147210 */ /* 0x001fca0007f5e0ff */
[----:B------:R-:W-:-:S05]  /*9eb00*/  IMAD.X R21, R24, 0x1, R3, P2 ;  /* 0x0000000118157824 */ /* 0x000fca00010e0603 */
[----:B------:R0:W-:Y:S04]  /*9eb10*/  STL.64 [R1+0x8a0], R20 ;  /* 0x0008a01401007387 */ /* 0x0001e80000100a00 */
[----:B------:R-:W-:Y:S04]  /*9eb20*/  STL [R1+0x54d8], R199 ;  /* 0x0054d8c701007387 */ /* 0x000fe80000100800 */
[----:B------:R-:W4:Y:S01]  /*9eb30*/  LDL.LU R9, [R1+0x488c] ;  /* 0x00488c0001097983 */ /* 0x000f220000300800 */
[----:B------:R-:W-:-:S03]  /*9eb40*/  LOP3.LUT R169, R169, 0xffff, RZ, 0xc0, !PT ;  /* 0x0000ffffa9a97812 */ /* 0x000fc600078ec0ff */
[----:B------:R-:W4:Y:S01]  /*9eb50*/  LDL.LU R244, [R1+0x4718] ;  /* 0x0047180001f47983 */ /* 0x000f220000300800 */
[----:B------:R-:W-:-:S03]  /*9eb60*/  PRMT R24, R169, 0x3340, R0 ;  /* 0x00003340a9187816 */ /* 0x000fc60000000000 */
[----:B------:R-:W4:Y:S01]  /*9eb70*/  LDL.LU R248, [R1+0x4e00] ;  /* 0x004e000001f87983 */ /* 0x000f220000300800 */
[----:B------:R-:W-:-:S04]  /*9eb80*/  SHF.R.U32.HI R203, RZ, 0x8, R169 ;  /* 0x00000008ffcb7819 */ /* 0x000fc800000116a9 */
[----:B------:R-:W-:-:S04]  /*9eb90*/  LOP3.LUT R203, R203, 0xffff, RZ, 0xc0, !PT ;  /* 0x0000ffffcbcb7812 */ /* 0x000fc800078ec0ff */
[----:B------:R-:W-:Y:S02]  /*9eba0*/  PRMT R203, R203, 0x3340, R0 ;  /* 0x00003340cbcb7816 */ /* 0x000fe40000000000 */
[----:B--2---:R-:W-:-:S04]  /*9ebb0*/  LOP3.LUT R28, R8, 0xffff, RZ, 0xc0, !PT ;  /* 0x0000ffff081c7812 */ /* 0x004fc800078ec0ff */
[----:B------:R-:W-:-:S04]  /*9ebc0*/  PRMT R25, R29, 0x3340, R28 ;  /* 0x000033401d197816 */ /* 0x000fc8000000001c */
[----:B0-----:R-:W-:-:S05]  /*9ebd0*/  PRMT R21, R25, 0x5410, R24 ;  /* 0x0000541019157816 */ /* 0x001fca0000000018 */
[----:B------:R0:W-:Y:S04]  /*9ebe0*/  STL [R1+0x5354], R21 ;  /* 0x0053541501007387 */ /* 0x0001e80000100800 */
[----:B------:R-:W2:Y:S01]  /*9ebf0*/  LDL.LU R8, [R1+0x47a4] ;  /* 0x0047a40001087983 */ /* 0x000ea20000300800 */
[----:B------:R-:W-:Y:S02]  /*9ec00*/  SHF.R.U32.HI R25, RZ, 0x8, R29 ;  /* 0x00000008ff197819 */ /* 0x000fe4000001161d */
[----:B------:R-:W-:Y:S02]  /*9ec10*/  SHF.R.U32.HI R24, RZ, 0x8, R28 ;  /* 0x00000008ff187819 */ /* 0x000fe4000001161c */
[----:B------:R-:W-:Y:S02]  /*9ec20*/  LOP3.LUT R25, R25, 0xffff, RZ, 0xc0, !PT ;  /* 0x0000ffff19197812 */ /* 0x000fe400078ec0ff */
[----:B------:R-:W-:-:S02]  /*9ec30*/  LOP3.LUT R24, R24, 0xffff, RZ, 0xc0, !PT ;  /* 0x0000ffff18187812 */ /* 0x000fc400078ec0ff */
[----:B------:R-:W-:Y:S02]  /*9ec40*/  LOP3.LUT R29, R233, 0xffff, RZ, 0xc0, !PT ;  /* 0x0000ffffe91d7812 */ /* 0x000fe400078ec0ff */
[----:B------:R-:W-:Y:S02]  /*9ec50*/  PRMT R10, R25, 0x3340, R24 ;  /* 0x00003340190a7816 */ /* 0x000fe40000000018 */
[----:B---3--:R-:W-:Y:S02]  /*9ec60*/  LOP3.LUT R30, R242, 0xffff, RZ, 0xc0, !PT ;  /* 0x0000fffff21e7812 */ /* 0x008fe400078ec0ff */
[----:B------:R-:W-:Y:S02]  /*9ec70*/  PRMT R24, R29, 0x3340, R0 ;  /* 0x000033401d187816 */ /* 0x000fe40000000000 */
[----:B------:R-:W-:Y:S02]  /*9ec80*/  SHF.R.U32.HI R202, RZ, 0x8, R29 ;  /* 0x00000008ffca7819 */ /* 0x000fe4000001161d */
[----:B----4-:R-:W-:-:S04]  /*9ec90*/  LOP3.LUT R28, R246, 0xffff, RZ, 0xc0, !PT ;  /* 0x0000fffff61c7812 */ /* 0x010fc800078ec0ff */
        /* <DEDUP_REMOVED lines=8> */
[----:B0-----:R-:W-:Y:S01]  /*9ed20*/  IMAD.X R21, R24, 0x1, R13, P2 ;  /* 0x0000000118157824 */ /* 0x001fe200010e060d */
[----:B------:R-:W-:Y:S01]  /*9ed30*/  LOP3.LUT R202, R202, 0xffff, RZ, 0xc0, !PT ;  /* 0x0000ffffcaca7812 */ /* 0x000fe200078ec0ff */
[----:B------:R0:W-:Y:S03]  /*9ed40*/  STL [R1+0xd08], R10 ;  /* 0x000d080a01007387 */ /* 0x0001e60000100800 */
[----:B------:R-:W-:Y:S01]  /*9ed50*/  PRMT R202, R202, 0x3340, R0 ;  /* 0x00003340caca7816 */ /* 0x000fe20000000000 */
[----:B------:R-:W-:Y:S04]  /*9ed60*/  STL [R1+0x54dc], R203 ;  /* 0x0054dccb01007387 */ /* 0x000fe80000100800 */
[----:B------:R-:W-:Y:S01]  /*9ed70*/  STL [R1+0x5358], R223 ;  /* 0x005358df01007387 */ /* 0x000fe20000100800 */
[----:B0-----:R-:W-:-:S03]  /*9ed80*/  PRMT R10, R28, 0x3340, R25 ;  /* 0x000033401c0a7816 */ /* 0x001fc60000000019 */
[----:B------:R0:W-:Y:S04]  /*9ed90*/  STL.64 [R1+0x890], R20 ;  /* 0x0008901401007387 */ /* 0x0001e80000100a00 */
[----:B------:R-:W3:Y:S04]  /*9eda0*/  LDL.LU R246, [R1+0x4e08] ;  /* 0x004e080001f67983 */ /* 0x000ee80000300800 */
[----:B------:R-:W-:Y:S01]  /*9edb0*/  STL [R1+0xd04], R10 ;  /* 0x000d040a01007387 */ /* 0x000fe20000100800 */
[----:B------:R-:W-:-:S03]  /*9edc0*/  LOP3.LUT R37, R9, 0xffff, RZ, 0xc0, !PT ;  /* 0x0000ffff09257812 */ /* 0x000fc600078ec0ff */
[----:B------:R-:W-:Y:S04]  /*9edd0*/  STL [R1+0x54e0], R202 ;  /* 0x0054e0ca01007387 */ /* 0x000fe80000100800 */
[----:B------:R-:W4:Y:S01]  /*9ede0*/  LDL.LU R9, [R1+0x47a8] ;  /* 0x0047a80001097983 */ /* 0x000f220000300800 */
[----:B------:R-:W-:Y:S02]  /*9edf0*/  LOP3.LUT R191, R170, 0xffff, RZ, 0xc0, !PT ;  /* 0x0000ffffaabf7812 */ /* 0x000fe400078ec0ff */
[----:B------:R-:W-:Y:S02]  /*9ee00*/  LOP3.LUT R30, R244, 0xffff, RZ, 0xc0, !PT ;  /* 0x0000fffff41e7812 */ /* 0x000fe400078ec0ff */
[----:B------:R-:W-:Y:S02]  /*9ee10*/  PRMT R25, R191, 0x3340, R0 ;  /* 0x00003340bf197816 */ /* 0x000fe40000000000 */
[----:B------:R-:W-:-:S02]  /*9ee20*/  PRMT R28, R37, 0x3340, R30 ;  /* 0x00003340251c7816 */ /* 0x000fc4000000001e */
[----:B------:R-:W-:Y:S02]  /*9ee30*/  LOP3.LUT R34, R248, 0xffff, RZ, 0xc0, !PT ;  /* 0x0000fffff8227812 */ /* 0x000fe400078ec0ff */
[----:B------:R-:W-:Y:S02]  /*9ee40*/  LOP3.LUT R40, R231, 0xffff, RZ, 0xc0, !PT ;  /* 0x0000ffffe7287812 */ /* 0x000fe400078ec0ff */
[----:B------:R-:W-:Y:S02]  /*9ee50*/  SHF.R.U32.HI R37, RZ, 0x8, R37 ;  /* 0x00000008ff257819 */ /* 0x000fe40000011625 */
[----:B0-----:R-:W-:-:S05]  /*9ee60*/  IADD3 R20, P2, R11, R0, RZ ;  /* 0x000000000b147210 */ /* 0x001fca0007f5e0ff */
[----:B------:R-:W-:Y:S01]  /*9ee70*/  IMAD.X R21, R24, 0x1, R7, P2 ;  /* 0x0000000118157824 */ /* 0x000fe200010e0607 */
[----:B--2---:R-:W-:Y:S02]  /*9ee80*/  LOP3.LUT R29, R8, 0xffff, RZ, 0xc0, !PT ;  /* 0x0000ffff081d7812 */ /* 0x004fe400078ec0ff */
[----:B------:R-:W-:Y:S02]  /*9ee90*/  PRMT R8, R28, 0x5410, R25 ;  /* 0x000054101c087816 */ /* 0x000fe40000000019 */
[----:B------:R-:W-:Y:S02]  /*9eea0*/  PRMT R25, R40, 0x3340, R0 ;  /* 0x0000334028197816 */ /* 0x000fe40000000000 */
[----:B------:R-:W-:-:S04]  /*9eeb0*/  PRMT R28, R34, 0x3340, R29 ;  /* 0x00003340221c7816 */ /* 0x000fc8000000001d */
[----:B------:R-:W-:Y:S02]  /*9eec0*/  PRMT R250, R28, 0x5410, R25 ;  /* 0x000054101cfa7816 */ /* 0x000fe40000000019 */
[----:B------:R-:W-:Y:S02]  /*9eed0*/  SHF.R.U32.HI R25, RZ, 0x8, R30 ;  /* 0x00000008ff197819 */ /* 0x000fe4000001161e */
[----:B------:R-:W-:Y:S02]  /*9eee0*/  SHF.R.U32.HI R28, RZ, 0x8, R34 ;  /* 0x00000008ff1c7819 */ /* 0x000fe40000011622 */
[----:B------:R-:W-:Y:S02]  /*9eef0*/  SHF.R.U32.HI R34, RZ, 0x8, R29 ;  /* 0x00000008ff227819 */ /* 0x000fe4000001161d */
[----:B------:R-:W-:Y:S02]  /*9ef00*/  LOP3.LUT R30, R37, 0xffff, RZ, 0xc0, !PT ;  /* 0x0000ffff251e7812 */ /* 0x000fe400078ec0ff */
[----:B------:R-:W-:Y:S01]  /*9ef10*/  LOP3.LUT R29, R25, 0xffff, RZ, 0xc0, !PT ;  /* 0x0000ffff191d7812 */ /* 0x000fe200078ec0ff */
[----:B------:R0:W-:Y:S03]  /*9ef20*/  STL [R1+0x4d8c], R8 ;  /* 0x004d8c0801007387 */ /* 0x0001e60000100800 */
[----:B------:R-:W-:Y:S01]  /*9ef30*/  PRMT R222, R30, 0x3340, R29 ;  /* 0x000033401ede7816 */ /* 0x000fe2000000001d */
[----:B------:R-:W-:Y:S04]  /*9ef40*/  STL [R1+0x535c], R250 ;  /* 0x00535cfa01007387 */ /* 0x000fe80000100800 */
[----:B------:R-:W2:Y:S04]  /*9ef50*/  LDL.LU R248, [R1+0x48b4] ;  /* 0x0048b40001f87983 */ /* 0x000ea80000300800 */
[----:B------:R1:W-:Y:S04]  /*9ef60*/  STL.64 [R1+0x888], R20 ;  /* 0x0008881401007387 */ /* 0x0003e80000100a00 */
[----:B------:R-:W-:Y:S04]  /*9ef70*/  STL [R1+0x5408], R222 ;  /* 0x005408de01007387 */ /* 0x000fe80000100800 */
[----:B0-----:R-:W2:Y:S01]  /*9ef80*/  LDL.LU R8, [R1+0x471c] ;  /* 0x00471c0001087983 */ /* 0x001ea20000300800 */
[----:B------:R-:W-:-:S02]  /*9ef90*/  LOP3.LUT R28, R28, 0xffff, RZ, 0xc0, !PT ;  /* 0x0000ffff1c1c7812 */ /* 0x000fc400078ec0ff */
[----:B------:R-:W-:Y:S01]  /*9efa0*/  LOP3.LUT R25, R34, 0xffff, RZ, 0xc0, !PT ;  /* 0x0000ffff22197812 */ /* 0x000fe200078ec0ff */
[----:B------:R-:W2:Y:S01]  /*9efb0*/  LDL.LU R244, [R1+0xcdc] ;  /* 0x000cdc0001f47983 */ /* 0x000ea20000300800 */
[----:B-1----:R-:W-:Y:S02]  /*9efc0*/  IADD3 R20, P2, R11, R6, RZ ;  /* 0x000000060b147210 */ /* 0x002fe40007f5e0ff */
[----:B------:R-:W-:Y:S02]  /*9efd0*/  PRMT R10, R28, 0x3340, R25 ;  /* 0x000033401c0a7816 */ /* 0x000fe40000000019 */
[----:B------:R-:W-:Y:S01]  /*9efe0*/  LOP3.LUT R34, R230, 0xffff, RZ, 0xc0, !PT ;  /* 0x0000ffffe6227812 */ /* 0x000fe200078ec0ff */
[----:B------:R-:W-:Y:S02]  /*9eff0*/  IMAD.X R21, R24, 0x1, R5, P2 ;  /* 0x0000000118157824 */ /* 0x000fe400010e0605 */
[----:B------:R0:W-:Y:S01]  /*9f000*/  STL [R1+0xcfc], R10 ;  /* 0x000cfc0a01007387 */ /* 0x0001e20000100800 */
[----:B------:R-:W-:-:S02]  /*9f010*/  PRMT R25, R34, 0x3340, R0 ;  /* 0x0000334022197816 */ /* 0x000fc40000000000 */
[----:B0-----:R-:W-:Y:S02]  /*9f020*/  IADD3 R10, P2, R11, R4, RZ ;  /* 0x000000040b0a7210 */ /* 0x001fe40007f5e0ff */
[----:B---3--:R-:W-:-:S03]  /*9f030*/  LOP3.LUT R30, R246, 0xffff, RZ, 0xc0, !PT ;  /* 0x0000fffff61e7812 */ /* 0x008fc600078ec0ff */
[----:B------:R-:W-:Y:S01]  /*9f040*/  IMAD.X R11, R24, 0x1, R3, P2 ;  /* 0x00000001180b7824 */ /* 0x000fe200010e0603 */
[----:B----4-:R-:W-:-:S04]  /*9f050*/  LOP3.LUT R29, R9, 0xffff, RZ, 0xc0, !PT ;  /* 0x0000ffff091d7812 */ /* 0x010fc800078ec0ff */
[----:B------:R-:W-:-:S04]  /*9f060*/  PRMT R28, R30, 0x3340, R29 ;  /* 0x000033401e1c7816 */ /* 0x000fc8000000001d */
[----:B------:R-:W-:Y:S02]  /*9f070*/  PRMT R252, R28, 0x5410, R25 ;  /* 0x000054101cfc7816 */ /* 0x000fe40000000019 */
[----:B------:R-:W-:-:S03]  /*9f080*/  SHF.R.U32.HI R25, RZ, 0x8, R30 ;  /* 0x00000008ff197819 */ /* 0x000fc6000001161e */
[----:B------:R-:W-:Y:S01]  /*9f090*/  STL [R1+0x5360], R252 ;  /* 0x005360fc01007387 */ /* 0x000fe20000100800 */
[----:B------:R-:W-:-:S03]  /*9f0a0*/  SHF.R.U32.HI R24, RZ, 0x8, R29 ;  /* 0x00000008ff187819 */ /* 0x000fc6000001161d */
[----:B------:R-:W-:Y:S04]  /*9f0b0*/  STL.64 [R1+0x880], R20 ;  /* 0x0008801401007387 */ /* 0x000fe80000100a00 */
[----:B------:R0:W-:Y:S04]  /*9f0c0*/  STL.64 [R1+0x878], R10 ;  /* 0x0008780a01007387 */ /* 0x0001e80000100a00 */
[----:B------:R-:W3:Y:S01]  /*9f0d0*/  LDL.LU R240, [R1+0x4e1c] ;  /* 0x004e1c0001f07983 */ /* 0x000ee20000300800 */
[----:B------:R-:W-:Y:S02]  /*9f0e0*/  LOP3.LUT R25, R25, 0xffff, RZ, 0xc0, !PT ;  /* 0x0000ffff19197812 */ /* 0x000fe400078ec0ff */
[----:B------:R-:W-:Y:S01]  /*9f0f0*/  LOP3.LUT R24, R24, 0xffff, RZ, 0xc0, !PT ;  /* 0x0000ffff18187812 */ /* 0x000fe200078ec0ff */
[----:B0-----:R-:W4:Y:S03]  /*9f100*/  LDL.LU R11, [R1+0x47ac] ;  /* 0x0047ac00010b7983 */ /* 0x001f260000300800 */
[----:B------:R-:W-:-:S05]  /*9f110*/  PRMT R9, R25, 0x3340, R24 ;  /* 0x0000334019097816 */ /* 0x000fca0000000018 */
[----:B------:R0:W-:Y:S04]  /*9f120*/  STL [R1+0xcf8], R9 ;  /* 0x000cf80901007387 */ /* 0x0001e80000100800 */
[----:B------:R-:W4:Y:S01]  /*9f130*/  LDL.LU R246, [R1+0x48bc] ;  /* 0x0048bc0001f67983 */ /* 0x000f220000300800 */
[----:B------:R-:W-:Y:S02]  /*9f140*/  SHF.R.U32.HI R206, RZ, 0x8, R34 ;  /* 0x00000008ffce7819 */ /* 0x000fe40000011622 */
[----:B------:R-:W-:Y:S02]  /*9f150*/  LOP3.LUT R171, R171, 0xffff, RZ, 0xc0, !PT ;  /* 0x0000ffffabab7812 */ /* 0x000fe400078ec0ff */
[----:B------:R-:W-:Y:S01]  /*9f160*/  LOP3.LUT R206, R206, 0xffff, RZ, 0xc0, !PT ;  /* 0x0000ffffcece7812 */ /* 0x000fe200078ec0ff */
[----:B0-----:R-:W4:Y:S01]  /*9f170*/  LDL.LU R9, [R1+0x4720] ;  /* 0x0047200001097983 */ /* 0x001f220000300800 */
[----:B------:R-:W-:-:S02]  /*9f180*/  PRMT R24, R171, 0x3340, R0 ;  /* 0x00003340ab187816 */ /* 0x000fc40000000000 */
[----:B------:R-:W-:-:S05]  /*9f190*/  PRMT R206, R206, 0x3340, R0 ;  /* 0x00003340cece7816 */ /* 0x000fca0000000000 */
[----:B------:R-:W-:Y:S01]  /*9f1a0*/  STL [R1+0x54e4], R206 ;  /* 0x0054e4ce01007387 */ /* 0x000fe20000100800 */
[----:B------:R-:W-:Y:S02]  /*9f1b0*/  SHF.R.U32.HI R208, RZ, 0x8, R171 ;  /* 0x00000008ffd07819 */ /* 0x000fe400000116ab */
[----:B------:R-:W-:Y:S02]  /*9f1c0*/  LOP3.LUT R34, R228, 0xffff, RZ, 0xc0, !PT ;  /* 0x0000ffffe4227812 */ /* 0x000fe400078ec0ff */
[----:B------:R-:W-:-:S04]  /*9f1d0*/  LOP3.LUT R208, R208, 0xffff, RZ, 0xc0, !PT ;  /* 0x0000ffffd0d07812 */ /* 0x000fc800078ec0ff */
[----:B------:R-:W-:Y:S02]  /*9f1e0*/  PRMT R208, R208, 0x3340, R0 ;  /* 0x00003340d0d07816 */ /* 0x000fe40000000000 */
[----:B--2---:R-:W-:Y:S02]  /*9f1f0*/  LOP3.LUT R29, R248, 0xffff, RZ, 0xc0, !PT ;  /* 0x0000fffff81d7812 */ /* 0x004fe400078ec0ff */
[----:B------:R-:W-:-:S04]  /*9f200*/  LOP3.LUT R28, R8, 0xffff, RZ, 0xc0, !PT ;  /* 0x0000ffff081c7812 */ /* 0x000fc800078ec0ff */
[----:B------:R-:W-:-:S04]  /*9f210*/  PRMT R25, R29, 0x3340, R28 ;  /* 0x000033401d197816 */ /* 0x000fc8000000001c */
[----:B------:R-:W-:-:S05]  /*9f220*/  PRMT R8, R25, 0x5410, R24 ;  /* 0x0000541019087816 */ /* 0x000fca0000000018 */
[----:B------:R0:W-:Y:S04]  /*9f230*/  STL [R1+0x5364], R8 ;  /* 0x0053640801007387 */ /* 0x0001e80000100800 */
[----:B------:R-:W2:Y:S04]  /*9f240*/  LDL.LU R242, [R1+0x48c4] ;  /* 0x0048c40001f27983 */ /* 0x000ea80000300800 */
[----:B------:R-:W2:Y:S01]  /*9f250*/  LDL.LU R248, [R1+0x4724] ;  /* 0x0047240001f87983 */ /* 0x000ea20000300800 */
[----:B------:R-:W-:Y:S02]  /*9f260*/  SHF.R.U32.HI R29, RZ, 0x8, R29 ;  /* 0x00000008ff1d7819 */ /* 0x000fe4000001161d */
[----:B------:R-:W-:-:S02]  /*9f270*/  SHF.R.U32.HI R25, RZ, 0x8, R28 ;  /* 0x00000008ff197819 */ /* 0x000fc4000001161c */
[----:B------:R-:W-:Y:S02]  /*9f280*/  LOP3.LUT R28, R29, 0xffff, RZ, 0xc0, !PT ;  /* 0x0000ffff1d1c7812 */ /* 0x000fe400078ec0ff */
[----:B------:R-:W-:Y:S02]  /*9f290*/  LOP3.LUT R25, R25, 0xffff, RZ, 0xc0, !PT ;  /* 0x0000ffff19197812 */ /* 0x000fe400078ec0ff */
[----:B------:R-:W-:Y:S02]  /*9f2a0*/  SHF.R.S32.HI R24, RZ, 0x1f, R244 ;  /* 0x0000001fff187819 */ /* 0x000fe400000114f4 */
[----:B------:R-:W-:Y:S02]  /*9f2b0*/  IADD3 R20, P2, R244, R2, RZ ;  /* 0x00000002f4147210 */ /* 0x000fe40007f5e0ff */
[----:B0-----:R-:W-:Y:S02]  /*9f2c0*/  PRMT R8, R28, 0x3340, R25 ;  /* 0x000033401c087816 */ /* 0x001fe40000000019 */
[----:B------:R-:W-:Y:S01]  /*9f2d0*/  PRMT R25, R34, 0x3340, R0 ;  /* 0x0000334022197816 */ /* 0x000fe20000000000 */
[----:B------:R-:W-:-:S05]  /*9f2e0*/  IMAD.X R21, R24, 0x1, R13, P2 ;  /* 0x0000000118157824 */ /* 0x000fca00010e060d */
[----:B------:R-:W-:Y:S04]  /*9f2f0*/  STL.64 [R1+0x870], R20 ;  /* 0x0008701401007387 */ /* 0x000fe80000100a00 */
[----:B------:R-:W-:Y:S04]  /*9f300*/  STL [R1+0x54bc], R208 ;  /* 0x0054bcd001007387 */ /* 0x000fe80000100800 */
[----:B------:R0:W-:Y:S01]  /*9f310*/  STL [R1+0xcf4], R8 ;  /* 0x000cf40801007387 */ /* 0x0001e20000100800 */
[----:B---3--:R-:W-:Y:S02]  /*9f320*/  LOP3.LUT R30, R240, 0xffff, RZ, 0xc0, !PT ;  /* 0x0000fffff01e7812 */ /* 0x008fe400078ec0ff */
[----:B----4-:R-:W-:-:S04]  /*9f330*/  LOP3.LUT R29, R11, 0xffff, RZ, 0xc0, !PT ;  /* 0x0000ffff0b1d7812 */ /* 0x010fc800078ec0ff */
[----:B------:R-:W-:-:S04]  /*9f340*/  PRMT R28, R30, 0x3340, R29 ;  /* 0x000033401e1c7816 */ /* 0x000fc8000000001d */
[----:B------:R-:W-:Y:S02]  /*9f350*/  PRMT R11, R28, 0x5410, R25 ;  /* 0x000054101c0b7816 */ /* 0x000fe40000000019 */
[----:B------:R-:W-:-:S03]  /*9f360*/  LOP3.LUT R129, R246, 0xffff, RZ, 0xc0, !PT ;  /* 0x0000fffff6817812 */ /* 0x000fc600078ec0ff */
[----:B------:R1:W-:Y:S04]  /*9f370*/  STL [R1+0x5368], R11 ;  /* 0x0053680b01007387 */ /* 0x0003e80000100800 */
[----:B------:R-:W3:Y:S01]  /*9f380*/  LDL.LU R246, [R1+0x4e24] ;  /* 0x004e240001f67983 */ /* 0x000ee20000300800 */
[----:B------:R-:W-:Y:S02]  /*9f390*/  LOP3.LUT R125, R9, 0xffff, RZ, 0xc0, !PT ;  /* 0x0000ffff097d7812 */ /* 0x000fe400078ec0ff */
[----:B------:R-:W-:Y:S02]  /*9f3a0*/  SHF.R.U32.HI R28, RZ, 0x8, R30 ;  /* 0x00000008ff1c7819 */ /* 0x000fe4000001161e */
[----:B------:R-:W-:Y:S02]  /*9f3b0*/  SHF.R.U32.HI R30, RZ, 0x8, R129 ;  /* 0x00000008ff1e7819 */ /* 0x000fe40000011681 */
[----:B------:R-:W-:-:S02]  /*9f3c0*/  SHF.R.U32.HI R25, RZ, 0x8, R125 ;  /* 0x00000008ff197819 */ /* 0x000fc4000001167d */
[----:B------:R-:W-:Y:S02]  /*9f3d0*/  SHF.R.U32.HI R37, RZ, 0x8, R29 ;  /* 0x00000008ff257819 */ /* 0x000fe4000001161d */
[----:B------:R-:W-:Y:S02]  /*9f3e0*/  LOP3.LUT R30, R30, 0xffff, RZ, 0xc0, !PT ;  /* 0x0000ffff1e1e7812 */ /* 0x000fe400078ec0ff */
[----:B------:R-:W-:Y:S02]  /*9f3f0*/  LOP3.LUT R29, R25, 0xffff, RZ, 0xc0, !PT ;  /* 0x0000ffff191d7812 */ /* 0x000fe400078ec0ff */
[----:B------:R-:W-:Y:S02]  /*9f400*/  LOP3.LUT R28, R28, 0xffff, RZ, 0xc0, !PT ;  /* 0x0000ffff1c1c7812 */ /* 0x000fe400078ec0ff */
[----:B------:R-:W-:Y:S02]  /*9f410*/  LOP3.LUT R25, R37, 0xffff, RZ, 0xc0, !PT ;  /* 0x0000ffff25197812 */ /* 0x000fe400078ec0ff */
[----:B------:R-:W-:-:S02]  /*9f420*/  PRMT R9, R30, 0x3340, R29 ;  /* 0x000033401e097816 */ /* 0x000fc4000000001d */
[----:B------:R-:W-:Y:S02]  /*9f430*/  LOP3.LUT R172, R172, 0xffff, RZ, 0xc0, !PT ;  /* 0x0000ffffacac7812 */ /* 0x000fe400078ec0ff */
[----:B0-----:R-:W-:Y:S02]  /*9f440*/  PRMT R8, R28, 0x3340, R25 ;  /* 0x000033401c087816 */ /* 0x001fe40000000019 */
[----:B------:R-:W-:Y:S02]  /*9f450*/  PRMT R25, R172, 0x3340, R0 ;  /* 0x00003340ac197816 */ /* 0x000fe40000000000 */
[----:B------:R-:W-:Y:S01]  /*9f460*/  IADD3 R10, P2, R244, R0, RZ ;  /* 0x00000000f40a7210 */ /* 0x000fe20007f5e0ff */
[----:B------:R0:W-:Y:S01]  /*9f470*/  STL [R1+0x4710], R9 ;  /* 0x0047100901007387 */ /* 0x0001e20000100800 */
[----:B------:R-:W-:-:S03]  /*9f480*/  SHF.R.U32.HI R209, RZ, 0x8, R34 ;  /* 0x00000008ffd17819 */ /* 0x000fc60000011622 */
[----:B-1----:R-:W-:Y:S01]  /*9f490*/  IMAD.X R11, R24, 0x1, R7, P2 ;  /* 0x00000001180b7824 */ /* 0x002fe200010e0607 */
[----:B------:R-:W-:Y:S01]  /*9f4a0*/  LOP3.LUT R209, R209, 0xffff, RZ, 0xc0, !PT ;  /* 0x0000ffffd1d17812 */ /* 0x000fe200078ec0ff */
[----:B0-----:R-:W4:Y:S04]  /*9f4b0*/  LDL.LU R9, [R1+0x47b0] ;  /* 0x0047b00001097983 */ /* 0x001f280000300800 */
[----:B------:R0:W-:Y:S01]  /*9f4c0*/  STL [R1+0xcec], R8 ;  /* 0x000cec0801007387 */ /* 0x0001e20000100800 */
[----:B------:R-:W-:Y:S02]  /*9f4d0*/  PRMT R209, R209, 0x3340, R0 ;  /* 0x00003340d1d17816 */ /* 0x000fe40000000000 */
[----:B------:R-:W-:-:S04]  /*9f4e0*/  SHF.R.U32.HI R211, RZ, 0x8, R172 ;  /* 0x00000008ffd37819 */ /* 0x000fc800000116ac */
[----:B------:R-:W-:-:S04]  /*9f4f0*/  LOP3.LUT R211, R211, 0xffff, RZ, 0xc0, !PT ;  /* 0x0000ffffd3d37812 */ /* 0x000fc800078ec0ff */
[----:B------:R-:W-:Y:S02]  /*9f500*/  PRMT R211, R211, 0x3340, R0 ;  /* 0x00003340d3d37816 */ /* 0x000fe40000000000 */
[----:B--2---:R-:W-:Y:S02]  /*9f510*/  LOP3.LUT R30, R242, 0xffff, RZ, 0xc0, !PT ;  /* 0x0000fffff21e7812 */ /* 0x004fe400078ec0ff */
[----:B------:R-:W-:-:S04]  /*9f520*/  LOP3.LUT R29, R248, 0xffff, RZ, 0xc0, !PT ;  /* 0x0000fffff81d7812 */ /* 0x000fc800078ec0ff */
[----:B------:R-:W-:-:S04]  /*9f530*/  PRMT R28, R30, 0x3340, R29 ;  /* 0x000033401e1c7816 */ /* 0x000fc8000000001d */
[----:B------:R-:W-:Y:S02]  /*9f540*/  PRMT R248, R28, 0x5410, R25 ;  /* 0x000054101cf87816 */ /* 0x000fe40000000019 */
[----:B------:R-:W-:Y:S02]  /*9f550*/  SHF.R.U32.HI R28, RZ, 0x8, R30 ;  /* 0x00000008ff1c7819 */ /* 0x000fe4000001161e */
[----:B------:R-:W-:Y:S01]  /*9f560*/  SHF.R.U32.HI R25, RZ, 0x8, R29 ;  /* 0x00000008ff197819 */ /* 0x000fe2000001161d */
[----:B------:R-:W-:Y:S01]  /*9f570*/  STL [R1+0x536c], R248 ;  /* 0x00536cf801007387 */ /* 0x000fe20000100800 */
[----:B------:R-:W-:-:S03]  /*9f580*/  LOP3.LUT R28, R28, 0xffff, RZ, 0xc0, !PT ;  /* 0x0000ffff1c1c7812 */ /* 0x000fc600078ec0ff */
[----:B------:R-:W2:Y:S01]  /*9f590*/  LDL.LU R240, [R1+0x48d0] ;  /* 0x0048d00001f07983 */ /* 0x000ea20000300800 */
[----:B------:R-:W-:-:S03]  /*9f5a0*/  LOP3.LUT R25, R25, 0xffff, RZ, 0xc0, !PT ;  /* 0x0000ffff19197812 */ /* 0x000fc600078ec0ff */
[----:B------:R-:W2:Y:S04]  /*9f5b0*/  LDL.LU R242, [R1+0x4728] ;  /* 0x0047280001f27983 */ /* 0x000ea80000300800 */
[----:B------:R1:W-:Y:S01]  /*9f5c0*/  STL.64 [R1+0x7f8], R10 ;  /* 0x0007f80a01007387 */ /* 0x0003e20000100a00 */
[----:B0-----:R-:W-:-:S03]  /*9f5d0*/  PRMT R8, R28, 0x3340, R25 ;  /* 0x000033401c087816 */ /* 0x001fc60000000019 */
[----:B------:R-:W-:Y:S01]  /*9f5e0*/  STL [R1+0x54b8], R209 ;  /* 0x0054b8d101007387 */ /* 0x000fe20000100800 */
[----:B-1----:R-:W-:-:S03]  /*9f5f0*/  IADD3 R10, P2, R244, R6, RZ ;  /* 0x00000006f40a7210 */ /* 0x002fc60007f5e0ff */
[----:B------:R-:W-:Y:S02]  /*9f600*/  STL [R1+0xce8], R8 ;  /* 0x000ce80801007387 */ /* 0x000fe40000100800 */
[----:B------:R-:W-:-:S05]  /*9f610*/  IMAD.X R11, R24, 0x1, R5, P2 ;  /* 0x00000001180b7824 */ /* 0x000fca00010e0605 */
[----:B------:R0:W-:Y:S02]  /*9f620*/  STL.64 [R1+0x7f0], R10 ;  /* 0x0007f00a01007387 */ /* 0x0001e40000100a00 */
[----:B0-----:R-:W-:-:S05]  /*9f630*/  IADD3 R10, P2, R244, R4, RZ ;  /* 0x00000004f40a7210 */ /* 0x001fca0007f5e0ff */
[----:B------:R-:W-:-:S05]  /*9f640*/  IMAD.X R11, R24, 0x1, R3, P2 ;  /* 0x00000001180b7824 */ /* 0x000fca00010e0603 */
[----:B------:R-:W-:Y:S01]  /*9f650*/  STL.64 [R1+0x7e8], R10 ;  /* 0x0007e80a01007387 */ /* 0x000fe20000100a00 */
[----:B---3--:R-:W-:-:S03]  /*9f660*/  LOP3.LUT R30, R246, 0xffff, RZ, 0xc0, !PT ;  /* 0x0000fffff61e7812 */ /* 0x008fc600078ec0ff */
[----:B------:R-:W-:Y:S04]  /*9f670*/  STL [R1+0x54b4], R211 ;  /* 0x0054b4d301007387 */ /* 0x000fe80000100800 */
[----:B------:R-:W3:Y:S04]  /*9f680*/  LDL.LU R244, [R1+0x4e30] ;  /* 0x004e300001f47983 */ /* 0x000ee80000300800 */
[----:B------:R-:W3:Y:S04]  /*9f690*/  LDL.LU R246, [R1+0x4824] ;  /* 0x0048240001f67983 */ /* 0x000ee80000300800 */
[----:B------:R-:W3:Y:S01]  /*9f6a0*/  LDL.LU R234, [R1+0xcd8] ;  /* 0x000cd80001ea7983 */ /* 0x000ee20000300800 */
[----:B------:R-:W-:-:S04]  /*9f6b0*/  LOP3.LUT R29, R227, 0xffff, RZ, 0xc0, !PT ;  /* 0x0000ffffe31d7812 */ /* 0x000fc800078ec0ff */
[----:B------:R-:W-:Y:S02]  /*9f6c0*/  PRMT R24, R29, 0x3340, R0 ;  /* 0x000033401d187816 */ /* 0x000fe40000000000 */
[----:B------:R-:W-:Y:S02]  /*9f6d0*/  SHF.R.U32.HI R210, RZ, 0x8, R29 ;  /* 0x00000008ffd27819 */ /* 0x000fe4000001161d */
[----:B----4-:R-:W-:-:S04]  /*9f6e0*/  LOP3.LUT R28, R9, 0xffff, RZ, 0xc0, !PT ;  /* 0x0000ffff091c7812 */ /* 0x010fc800078ec0ff */
[----:B------:R-:W-:-:S04]  /*9f6f0*/  PRMT R25, R30, 0x3340, R28 ;  /* 0x000033401e197816 */ /* 0x000fc8000000001c */
[----:B------:R-:W-:Y:S02]  /*9f700*/  PRMT R9, R25, 0x5410, R24 ;  /* 0x0000541019097816 */ /* 0x000fe40000000018 */
[----:B------:R-:W-:Y:S02]  /*9f710*/  SHF.R.U32.HI R25, RZ, 0x8, R30 ;  /* 0x00000008ff197819 */ /* 0x000fe4000001161e */
[----:B------:R-:W-:Y:S02]  /*9f720*/  SHF.R.U32.HI R24, RZ, 0x8, R28 ;  /* 0x00000008ff187819 */ /* 0x000fe4000001161c */
[----:B------:R-:W-:Y:S02]  /*9f730*/  LOP3.LUT R210, R210, 0xffff, RZ, 0xc0, !PT ;  /* 0x0000ffffd2d27812 */ /* 0x000fe400078ec0ff */
[----:B------:R-:W-:Y:S02]  /*9f740*/  LOP3.LUT R25, R25, 0xffff, RZ, 0xc0, !PT ;  /* 0x0000ffff19197812 */ /* 0x000fe400078ec0ff */
[----:B------:R-:W-:-:S02]  /*9f750*/  LOP3.LUT R24, R24, 0xffff, RZ, 0xc0, !PT ;  /* 0x0000ffff18187812 */ /* 0x000fc400078ec0ff */
[----:B------:R-:W-:Y:S02]  /*9f760*/  PRMT R210, R210, 0x3340, R0 ;  /* 0x00003340d2d27816 */ /* 0x000fe40000000000 */
[----:B------:R-:W-:Y:S01]  /*9f770*/  PRMT R8, R25, 0x3340, R24 ;  /* 0x0000334019087816 */ /* 0x000fe20000000018 */
[----:B------:R-:W-:Y:S01]  /*9f780*/  STL [R1+0x5370], R9 ;  /* 0x0053700901007387 */ /* 0x000fe20000100800 */
[----:B------:R-:W-:-:S03]  /*9f790*/  LOP3.LUT R173, R173, 0xffff, RZ, 0xc0, !PT ;  /* 0x0000ffffadad7812 */ /* 0x000fc600078ec0ff */
[----:B------:R-:W-:Y:S04]  /*9f7a0*/  STL [R1+0x54b0], R210 ;  /* 0x0054b0d201007387 */ /* 0x000fe80000100800 */
[----:B------:R0:W-:Y:S01]  /*9f7b0*/  STL [R1+0xce4], R8 ;  /* 0x000ce40801007387 */ /* 0x0001e20000100800 */
[----:B------:R-:W-:-:S03]  /*9f7c0*/  SHF.R.U32.HI R201, RZ, 0x8, R173 ;  /* 0x00000008ffc97819 */ /* 0x000fc600000116ad */
[----:B------:R-:W4:Y:S01]  /*9f7d0*/  LDL.LU R239, [R1+0x48f0] ;  /* 0x0048f00001ef7983 */ /* 0x000f220000300800 */
[----:B------:R-:W-:-:S04]  /*9f7e0*/  LOP3.LUT R201, R201, 0xffff, RZ, 0xc0, !PT ;  /* 0x0000ffffc9c97812 */ /* 0x000fc800078ec0ff */
[----:B------:R-:W-:Y:S02]  /*9f7f0*/  PRMT R201, R201, 0x3340, R0 ;  /* 0x00003340c9c97816 */ /* 0x000fe40000000000 */
[----:B--2---:R-:W-:Y:S02]  /*9f800*/  LOP3.LUT R25, R240, 0xffff, RZ, 0xc0, !PT ;  /* 0x0000fffff0197812 */ /* 0x004fe400078ec0ff */
[----:B------:R-:W-:Y:S02]  /*9f810*/  LOP3.LUT R24, R242, 0xffff, RZ, 0xc0, !PT ;  /* 0x0000fffff2187812 */ /* 0x000fe400078ec0ff */
[----:B------:R-:W2:Y:S01]  /*9f820*/  LDL.LU R242, [R1+0x472c] ;  /* 0x00472c0001f27983 */ /* 0x000ea20000300800 */
[----:B------:R-:W-:Y:S02]  /*9f830*/  SHF.R.U32.HI R28, RZ, 0x8, R25 ;  /* 0x00000008ff1c7819 */ /* 0x000fe40000011619 */
[--C-:B------:R-:W-:Y:S02]  /*9f840*/  PRMT R133, R25, 0x3340, R24.reuse ;  /* 0x0000334019857816 */ /* 0x100fe40000000018 */
[----:B------:R-:W-:-:S02]  /*9f850*/  SHF.R.U32.HI R24, RZ, 0x8, R24 ;  /* 0x00000008ff187819 */ /* 0x000fc40000011618 */
[----:B------:R-:W-:Y:S02]  /*9f860*/  LOP3.LUT R25, R28, 0xffff, RZ, 0xc0, !PT ;  /* 0x0000ffff1c197812 */ /* 0x000fe400078ec0ff */
[----:B------:R-:W-:Y:S02]  /*9f870*/  LOP3.LUT R24, R24, 0xffff, RZ, 0xc0, !PT ;  /* 0x0000ffff18187812 */ /* 0x000fe400078ec0ff */
[----:B------:R-:W-:Y:S02]  /*9f880*/  LOP3.LUT R28, R225, 0xffff, RZ, 0xc0, !PT ;  /* 0x0000ffffe11c7812 */ /* 0x000fe400078ec0ff */
[----:B0-----:R-:W-:Y:S02]  /*9f890*/  PRMT R8, R25, 0x3340, R24 ;  /* 0x0000334019087816 */ /* 0x001fe40000000018 */
[----:B------:R-:W-:Y:S01]  /*9f8a0*/  PRMT R24, R28, 0x3340, R0 ;  /* 0x000033401c187816 */ /* 0x000fe20000000000 */
[----:B------:R-:W-:Y:S04]  /*9f8b0*/  STL [R1+0x54ac], R201 ;  /* 0x0054acc901007387 */ /* 0x000fe80000100800 */
[----:B------:R0:W-:Y:S04]  /*9f8c0*/  STL [R1+0xcd4], R8 ;  /* 0x000cd40801007387 */ /* 0x0001e80000100800 */
[----:B------:R-:W2:Y:S01]  /*9f8d0*/  LDL.LU R240, [R1+0x4e3c] ;  /* 0x004e3c0001f07983 */ /* 0x000ea20000300800 */
[----:B------:R-:W-:-:S02]  /*9f8e0*/  SHF.R.U32.HI R212, RZ, 0x8, R28 ;  /* 0x00000008ffd47819 */ /* 0x000fc4000001161c */
[----:B---3--:R-:W-:Y:S02]  /*9f8f0*/  LOP3.LUT R30, R244, 0xffff, RZ, 0xc0, !PT ;  /* 0x0000fffff41e7812 */ /* 0x008fe400078ec0ff */
[----:B------:R-:W-:-:S04]  /*9f900*/  LOP3.LUT R29, R246, 0xffff, RZ, 0xc0, !PT ;  /* 0x0000fffff61d7812 */ /* 0x000fc800078ec0ff */
[----:B------:R-:W-:-:S04]  /*9f910*/  PRMT R25, R30, 0x3340, R29 ;  /* 0x000033401e197816 */ /* 0x000fc8000000001d */
[----:B------:R-:W-:-:S05]  /*9f920*/  PRMT R246, R25, 0x5410, R24 ;  /* 0x0000541019f67816 */ /* 0x000fca0000000018 */
[----:B------:R-:W-:Y:S04]  /*9f930*/  STL [R1+0x5374], R246 ;  /* 0x005374f601007387 */ /* 0x000fe80000100800 */
[----:B------:R-:W3:Y:S01]  /*9f940*/  LDL.LU R244, [R1+0x4834] ;  /* 0x0048340001f47983 */ /* 0x000ee20000300800 */
[----:B------:R-:W-:Y:S02]  /*9f950*/  SHF.R.S32.HI R24, RZ, 0x1f, R234 ;  /* 0x0000001fff187819 */ /* 0x000fe400000114ea */
[----:B0-----:R-:W-:Y:S02]  /*9f960*/  IADD3 R8, P2, R234, R2, RZ ;  /* 0x00000002ea087210 */ /* 0x001fe40007f5e0ff */
[----:B------:R-:W-:Y:S02]  /*9f970*/  SHF.R.U32.HI R30, RZ, 0x8, R30 ;  /* 0x00000008ff1e7819 */ /* 0x000fe4000001161e */
[----:B------:R-:W-:Y:S01]  /*9f980*/  SHF.R.U32.HI R25, RZ, 0x8, R29 ;  /* 0x00000008ff197819 */ /* 0x000fe2000001161d */
[----:B------:R-:W-:Y:S01]  /*9f990*/  IMAD.X R9, R24, 0x1, R13, P2 ;  /* 0x0000000118097824 */ /* 0x000fe200010e060d */
[----:B------:R-:W-:-:S02]  /*9f9a0*/  LOP3.LUT R212, R212, 0xffff, RZ, 0xc0, !PT ;  /* 0x0000ffffd4d47812 */ /* 0x000fc400078ec0ff */
[----:B------:R-:W-:Y:S02]  /*9f9b0*/  LOP3.LUT R28, R30, 0xffff, RZ, 0xc0, !PT ;  /* 0x0000ffff1e1c7812 */ /* 0x000fe400078ec0ff */
[----:B------:R-:W-:Y:S01]  /*9f9c0*/  LOP3.LUT R25, R25, 0xffff, RZ, 0xc0, !PT ;  /* 0x0000ffff19197812 */ /* 0x000fe200078ec0ff */
[----:B------:R0:W-:Y:S01]  /*9f9d0*/  STL.64 [R1+0x7e0], R8 ;  /* 0x0007e00801007387 */ /* 0x0001e20000100a00 */
[----:B------:R-:W-:-:S05]  /*9f9e0*/  PRMT R212, R212, 0x3340, R0 ;  /* 0x00003340d4d47816 */ /* 0x000fca0000000000 */
[----:B------:R-:W-:Y:S01]  /*9f9f0*/  STL [R1+0x54a8], R212 ;  /* 0x0054a8d401007387 */ /* 0x000fe20000100800 */
[----:B0-----:R-:W-:-:S05]  /*9fa00*/  PRMT R8, R28, 0x3340, R25 ;  /* 0x000033401c087816 */ /* 0x001fca0000000019 */
[----:B------:R0:W-:Y:S04]  /*9fa10*/  STL [R1+0xcb0], R8 ;  /* 0x000cb00801007387 */ /* 0x0001e80000100800 */
[----:B------:R-:W3:Y:S04]  /*9fa20*/  LDL.LU R236, [R1+0x4904] ;  /* 0x0049040001ec7983 */ /* 0x000ee80000300800 */
[----:B------:R-:W3:Y:S01]  /*9fa30*/  LDL.LU R237, [R1+0x4730] ;  /* 0x0047300001ed7983 */ /* 0x000ee20000300800 */
[----:B------:R-:W-:Y:S02]  /*9fa40*/  LOP3.LUT R174, R174, 0xffff, RZ, 0xc0, !PT ;  /* 0x0000ffffaeae7812 */ /* 0x000fe400078ec0ff */
[----:B----4-:R-:W-:-:S02]  /*9fa50*/  LOP3.LUT R30, R239, 0xffff, RZ, 0xc0, !PT ;  /* 0x0000ffffef1e7812 */ /* 0x010fc400078ec0ff */
[----:B------:R-:W-:Y:S02]  /*9fa60*/  PRMT R25, R174, 0x3340, R0 ;  /* 0x00003340ae197816 */ /* 0x000fe40000000000 */
[----:B0-----:R-:W-:-:S05]  /*9fa70*/  IADD3 R8, P2, R234, R0, RZ ;  /* 0x00000000ea087210 */ /* 0x001fca0007f5e0ff */
[----:B------:R-:W-:Y:S01]  /*9fa80*/  IMAD.X R9, R24, 0x1, R7, P2 ;  /* 0x0000000118097824 */ /* 0x000fe200010e0607 */
[----:B------:R-:W-:Y:S02]  /*9fa90*/  LOP3.LUT R34, R224, 0xffff, RZ, 0xc0, !PT ;  /* 0x0000ffffe0227812 */ /* 0x000fe400078ec0ff */
[----:B------:R-:W-:Y:S02]  /*9faa0*/  LOP3.LUT R179, R175, 0xffff, RZ, 0xc0, !PT ;  /* 0x0000ffffafb37812 */ /* 0x000fe400078ec0ff */
[----:B--2---:R-:W-:-:S04]  /*9fab0*/  LOP3.LUT R29, R242, 0xffff, RZ, 0xc0, !PT ;  /* 0x0000fffff21d7812 */ /* 0x004fc800078ec0ff */
[----:B------:R-:W-:-:S04]  /*9fac0*/  PRMT R28, R30, 0x3340, R29 ;  /* 0x000033401e1c7816 */ /* 0x000fc8000000001d */
[----:B------:R-:W-:Y:S02]  /*9fad0*/  PRMT R242, R28, 0x5410, R25 ;  /* 0x000054101cf27816 */ /* 0x000fe40000000019 */
[----:B------:R-:W-:Y:S02]  /*9fae0*/  SHF.R.U32.HI R28, RZ, 0x8, R30 ;  /* 0x00000008ff1c7819 */ /* 0x000fe4000001161e */
[----:B------:R-:W-:Y:S02]  /*9faf0*/  SHF.R.U32.HI R25, RZ, 0x8, R29 ;  /* 0x00000008ff197819 */ /* 0x000fe4000001161d */
[----:B------:R-:W-:Y:S02]  /*9fb00*/  LOP3.LUT R28, R28, 0xffff, RZ, 0xc0, !PT ;  /* 0x0000ffff1c1c7812 */ /* 0x000fe400078ec0ff */
[----:B------:R-:W-:Y:S01]  /*9fb10*/  LOP3.LUT R25, R25, 0xffff, RZ, 0xc0, !PT ;  /* 0x0000ffff19197812 */ /* 0x000fe200078ec0ff */
[----:B------:R-:W-:Y:S04]  /*9fb20*/  STL [R1+0x5378], R242 ;  /* 0x005378f201007387 */ /* 0x000fe80000100800 */
[----:B------:R0:W-:Y:S01]  /*9fb30*/  STL.64 [R1+0x7d8], R8 ;  /* 0x0007d80801007387 */ /* 0x0001e20000100a00 */
[----:B------:R-:W-:-:S02]  /*9fb40*/  LOP3.LUT R30, R240, 0xffff, RZ, 0xc0, !PT ;  /* 0x0000fffff01e7812 */ /* 0x000fc400078ec0ff */
[----:B0-----:R-:W-:Y:S02]  /*9fb50*/  PRMT R8, R28, 0x3340, R25 ;  /* 0x000033401c087816 */ /* 0x001fe40000000019 */
[----:B------:R-:W-:-:S03]  /*9fb60*/  PRMT R25, R34, 0x3340, R0 ;  /* 0x0000334022197816 */ /* 0x000fc60000000000 */
[----:B------:R0:W-:Y:S04]  /*9fb70*/  STL [R1+0xcac], R8 ;  /* 0x000cac0801007387 */ /* 0x0001e80000100800 */
[----:B------:R-:W2:Y:S04]  /*9fb80*/  LDL.LU R239, [R1+0x4e4c] ;  /* 0x004e4c0001ef7983 */ /* 0x000ea80000300800 */
[----:B------:R-:W4:Y:S01]  /*9fb90*/  LDL.LU R240, [R1+0x4848] ;  /* 0x0048480001f07983 */ /* 0x000f220000300800 */
[----:B0-----:R-:W-:-:S03]  /*9fba0*/  IADD3 R8, P2, R234, R6, RZ ;  /* 0x00000006ea087210 */ /* 0x001fc60007f5e0ff */
[----:B------:R-:W4:Y:S02]  /*9fbb0*/  LDL.LU R225, [R1+0xcd0] ;  /* 0x000cd00001e17983 */ /* 0x000f240000300800 */
[----:B------:R-:W-:Y:S01]  /*9fbc0*/  IMAD.X R9, R24, 0x1, R5, P2 ;  /* 0x0000000118097824 */ /* 0x000fe200010e0605 */
[----:B---3--:R-:W-:-:S04]  /*9fbd0*/  LOP3.LUT R29, R244, 0xffff, RZ, 0xc0, !PT ;  /* 0x0000fffff41d7812 */ /* 0x008fc800078ec0ff */
[----:B------:R-:W-:-:S04]  /*9fbe0*/  PRMT R28, R30, 0x3340, R29 ;  /* 0x000033401e1c7816 */ /* 0x000fc8000000001d */
[----:B------:R-:W-:-:S05]  /*9fbf0*/  PRMT R244, R28, 0x5410, R25 ;  /* 0x000054101cf47816 */ /* 0x000fca0000000019 */
        /* <DEDUP_REMOVED lines=8> */
[----:B------:R0:W-:Y:S01]  /*9fc80*/  STL.64 [R1+0x7c8], R8 ;  /* 0x0007c80801007387 */ /* 0x0001e20000100a00 */
[----:B------:R-:W-:Y:S02]  /*9fc90*/  LOP3.LUT R29, R236, 0xffff, RZ, 0xc0, !PT ;  /* 0x0000ffffec1d7812 */ /* 0x000fe400078ec0ff */
[----:B------:R-:W-:Y:S02]  /*9fca0*/  LOP3.LUT R28, R237, 0xffff, RZ, 0xc0, !PT ;  /* 0x0000ffffed1c7812 */ /* 0x000fe400078ec0ff */
[----:B0-----:R-:W-:-:S02]  /*9fcb0*/  PRMT R8, R25, 0x3340, R24 ;  /* 0x0000334019087816 */ /* 0x001fc40000000018 */
[----:B------:R-:W-:Y:S02]  /*9fcc0*/  PRMT R24, R179, 0x3340, R0 ;  /* 0x00003340b3187816 */ /* 0x000fe40000000000 */
[----:B------:R-:W-:Y:S01]  /*9fcd0*/  PRMT R25, R29, 0x3340, R28 ;  /* 0x000033401d197816 */ /* 0x000fe2000000001c */
[----:B------:R0:W-:Y:S04]  /*9fce0*/  STL [R1+0xca8], R8 ;  /* 0x000ca80801007387 */ /* 0x0001e80000100800 */
[----:B------:R-:W3:Y:S04]  /*9fcf0*/  LDL.LU R233, [R1+0x4e54] ;  /* 0x004e540001e97983 */ /* 0x000ee80000300800 */
[----:B------:R-:W3:Y:S01]  /*9fd00*/  LDL.LU R234, [R1+0x484c] ;  /* 0x00484c0001ea7983 */ /* 0x000ee20000300800 */
[----:B0-----:R-:W-:-:S03]  /*9fd10*/  PRMT R8, R25, 0x5410, R24 ;  /* 0x0000541019087816 */ /* 0x001fc60000000018 */
[----:B------:R-:W3:Y:S04]  /*9fd20*/  LDL.LU R236, [R1+0x4938] ;  /* 0x0049380001ec7983 */ /* 0x000ee80000300800 */
[----:B------:R0:W-:Y:S04]  /*9fd30*/  STL [R1+0x48bc], R8 ;  /* 0x0048bc0801007387 */ /* 0x0001e80000100800 */
[----:B------:R-:W3:Y:S01]  /*9fd40*/  LDL.LU R237, [R1+0x4734] ;  /* 0x0047340001ed7983 */ /* 0x000ee20000300800 */
[----:B------:R-:W-:Y:S02]  /*9fd50*/  SHF.R.U32.HI R25, RZ, 0x8, R29 ;  /* 0x00000008ff197819 */ /* 0x000fe4000001161d */
[----:B------:R-:W-:-:S02]  /*9fd60*/  SHF.R.U32.HI R24, RZ, 0x8, R28 ;  /* 0x00000008ff187819 */ /* 0x000fc4000001161c */
[----:B------:R-:W-:Y:S02]  /*9fd70*/  LOP3.LUT R25, R25, 0xffff, RZ, 0xc0, !PT ;  /* 0x0000ffff19197812 */ /* 0x000fe400078ec0ff */
[----:B------:R-:W-:Y:S02]  /*9fd80*/  LOP3.LUT R24, R24, 0xffff, RZ, 0xc0, !PT ;  /* 0x0000ffff18187812 */ /* 0x000fe400078ec0ff */
[----:B------:R-:W-:Y:S02]  /*9fd90*/  LOP3.LUT R28, R220, 0xffff, RZ, 0xc0, !PT ;  /* 0x0000ffffdc1c7812 */ /* 0x000fe400078ec0ff */
[----:B0-----:R-:W-:Y:S02]  /*9fda0*/  PRMT R8, R25, 0x3340, R24 ;  /* 0x0000334019087816 */ /* 0x001fe40000000018 */
[----:B------:R-:W-:-:S03]  /*9fdb0*/  PRMT R24, R28, 0x3340, R0 ;  /* 0x000033401c187816 */ /* 0x000fc60000000000 */
[----:B------:R0:W-:Y:S01]  /*9fdc0*/  STL [R1+0xd00], R8 ;  /* 0x000d000801007387 */ /* 0x0001e20000100800 */
[----:B------:R-:W-:Y:S02]  /*9fdd0*/  SHF.R.U32.HI R200, RZ, 0x8, R28 ;  /* 0x00000008ffc87819 */ /* 0x000fe4000001161c */
[----:B------:R-:W-:Y:S02]  /*9fde0*/  SHF.R.U32.HI R207, RZ, 0x8, R40 ;  /* 0x00000008ffcf7819 */ /* 0x000fe40000011628 */
[----:B------:R-:W-:Y:S02]  /*9fdf0*/  LOP3.LUT R40, R219, 0xffff, RZ, 0xc0, !PT ;  /* 0x0000ffffdb287812 */ /* 0x000fe400078ec0ff */
[----:B------:R-:W-:Y:S02]  /*9fe00*/  SHF.R.U32.HI R213, RZ, 0x8, R34 ;  /* 0x00000008ffd57819 */ /* 0x000fe40000011622 */
[----:B------:R-:W-:Y:S02]  /*9fe10*/  LOP3.LUT R178, R178, 0xffff, RZ, 0xc0, !PT ;  /* 0x0000ffffb2b27812 */ /* 0x000fe400078ec0ff */
[----:B--2---:R-:W-:-:S02]  /*9fe20*/  LOP3.LUT R30, R239, 0xffff, RZ, 0xc0, !PT ;  /* 0x0000ffffef1e7812 */ /* 0x004fc400078ec0ff */
[----:B----4-:R-:W-:-:S04]  /*9fe30*/  LOP3.LUT R29, R240, 0xffff, RZ, 0xc0, !PT ;  /* 0x0000fffff01d7812 */ /* 0x010fc800078ec0ff */
[----:B------:R-:W-:Y:S02]  /*9fe40*/  PRMT R25, R30, 0x3340, R29 ;  /* 0x000033401e197816 */ /* 0x000fe4000000001d */
[----:B0-----:R-:W-:Y:S02]  /*9fe50*/  IADD3 R8, P2, R225, R2, RZ ;  /* 0x00000002e1087210 */ /* 0x001fe40007f5e0ff */
[----:B------:R-:W-:Y:S02]  /*9fe60*/  PRMT R240, R25, 0x5410, R24 ;  /* 0x0000541019f07816 */ /* 0x000fe40000000018 */
[----:B------:R-:W-:Y:S02]  /*9fe70*/  SHF.R.S32.HI R24, RZ, 0x1f, R225 ;  /* 0x0000001fff187819 */ /* 0x000fe400000114e1 */
[----:B------:R-:W-:-:S03]  /*9fe80*/  SHF.R.U32.HI R30, RZ, 0x8, R30 ;  /* 0x00000008ff1e7819 */ /* 0x000fc6000001161e */
[----:B------:R-:W-:Y:S01]  /*9fe90*/  IMAD.X R9, R24, 0x1, R13, P2 ;  /* 0x0000000118097824 */ /* 0x000fe200010e060d */
[----:B------:R-:W-:Y:S01]  /*9fea0*/  SHF.R.U32.HI R25, RZ, 0x8, R29 ;  /* 0x00000008ff197819 */ /* 0x000fe2000001161d */
[----:B------:R-:W-:Y:S01]  /*9feb0*/  STL [R1+0x5380], R240 ;  /* 0x005380f001007387 */ /* 0x000fe20000100800 */
[----:B------:R-:W-:Y:S02]  /*9fec0*/  LOP3.LUT R28, R30, 0xffff, RZ, 0xc0, !PT ;  /* 0x0000ffff1e1c7812 */ /* 0x000fe400078ec0ff */
[----:B------:R-:W-:Y:S01]  /*9fed0*/  LOP3.LUT R25, R25, 0xffff, RZ, 0xc0, !PT ;  /* 0x0000ffff19197812 */ /* 0x000fe200078ec0ff */
[----:B------:R0:W-:Y:S04]  /*9fee0*/  STL.64 [R1+0x7c0], R8 ;  /* 0x0007c00801007387 */ /* 0x0001e80000100a00 */
[----:B------:R-:W2:Y:S01]  /*9fef0*/  LDL.LU R227, [R1+0x4954] ;  /* 0x0049540001e37983 */ /* 0x000ea20000300800 */
[----:B------:R-:W-:-:S03]  /*9ff00*/  PRMT R239, R28, 0x3340, R25 ;  /* 0x000033401cef7816 */ /* 0x000fc60000000019 */
[----:B------:R-:W4:Y:S01]  /*9ff10*/  LDL.LU R228, [R1+0x4738] ;  /* 0x0047380001e47983 */ /* 0x000f220000300800 */
[----:B------:R-:W-:Y:S02]  /*9ff20*/  PRMT R25, R40, 0x3340, R0 ;  /* 0x0000334028197816 */ /* 0x000fe40000000000 */
[----:B---3--:R-:W-:Y:S02]  /*9ff30*/  LOP3.LUT R37, R233, 0xffff, RZ, 0xc0, !PT ;  /* 0x0000ffffe9257812 */ /* 0x008fe400078ec0ff */
[----:B------:R-:W-:-:S04]  /*9ff40*/  LOP3.LUT R30, R234, 0xffff, RZ, 0xc0, !PT ;  /* 0x0000ffffea1e7812 */ /* 0x000fc800078ec0ff */
[----:B------:R-:W-:Y:S02]  /*9ff50*/  PRMT R28, R37, 0x3340, R30 ;  /* 0x00003340251c7816 */ /* 0x000fe4000000001e */
[----:B------:R-:W-:Y:S02]  /*9ff60*/  LOP3.LUT R34, R236, 0xffff, RZ, 0xc0, !PT ;  /* 0x0000ffffec227812 */ /* 0x000fe400078ec0ff */
[----:B------:R-:W-:Y:S02]  /*9ff70*/  LOP3.LUT R29, R237, 0xffff, RZ, 0xc0, !PT ;  /* 0x0000ffffed1d7812 */ /* 0x000fe400078ec0ff */
[----:B------:R-:W-:Y:S02]  /*9ff80*/  PRMT R237, R28, 0x5410, R25 ;  /* 0x000054101ced7816 */ /* 0x000fe40000000019 */
[----:B------:R-:W-:Y:S02]  /*9ff90*/  PRMT R25, R178, 0x3340, R0 ;  /* 0x00003340b2197816 */ /* 0x000fe40000000000 */
[----:B------:R-:W-:-:S04]  /*9ffa0*/  PRMT R28, R34, 0x3340, R29 ;  /* 0x00003340221c7816 */ /* 0x000fc8000000001d */
[----:B------:R-:W-:Y:S01]  /*9ffb0*/  PRMT R234, R28, 0x5410, R25 ;  /* 0x000054101cea7816 */ /* 0x000fe20000000019 */
[----:B------:R-:W-:Y:S04]  /*9ffc0*/  STL [R1+0x5384], R237 ;  /* 0x005384ed01007387 */ /* 0x000fe80000100800 */
[----:B------:R-:W-:Y:S04]  /*9ffd0*/  STL [R1+0x5388], R234 ;  /* 0x005388ea01007387 */ /* 0x000fe80000100800 */
[----:B------:R-:W3:Y:S04]  /*9ffe0*/  LDL.LU R230, [R1+0x4e64] ;  /* 0x004e640001e67983 */ /* 0x000ee80000300800 */
[----:B------:R-:W3:Y:S01]  /*9fff0*/  LDL.LU R231, [R1+0x4870] ;  /* 0x0048700001e77983 */ /* 0x000ee20000300800 */
[----:B0-----:R-:W-:-:S03]  /*a0000*/  IADD3 R8, P2, R225, R0, RZ ;  /* 0x00000000e1087210 */ /* 0x001fc60007f5e0ff */
[----:B------:R-:W3:Y:S02]  /*a0010*/  LDL.LU R224, [R1+0xccc] ;  /* 0x000ccc0001e07983 */ /* 0x000ee40000300800 */
[----:B------:R-:W-:-:S05]  /*a0020*/  IMAD.X R9, R24, 0x1, R7, P2 ;  /* 0x0000000118097824 */ /* 0x000fca00010e0607 */
[----:B------:R0:W-:Y:S02]  /*a0030*/  STL.64 [R1+0x7a8], R8 ;  /* 0x0007a80801007387 */ /* 0x0001e40000100a00 */
[----:B0-----:R-:W-:-:S05]  /*a0040*/  IADD3 R8, P2, R225, R6, RZ ;  /* 0x00000006e1087210 */ /* 0x001fca0007f5e0ff */
[----:B------:R-:W-:Y:S01]  /*a0050*/  IMAD.X R9, R24, 0x1, R5, P2 ;  /* 0x0000000118097824 */ /* 0x000fe200010e0605 */
[----:B------:R-:W-:Y:S02]  /*a0060*/  SHF.R.U32.HI R37, RZ, 0x8, R37 ;  /* 0x00000008ff257819 */ /* 0x000fe40000011625 */
[----:B------:R-:W-:Y:S02]  /*a0070*/  SHF.R.U32.HI R28, RZ, 0x8, R30 ;  /* 0x00000008ff1c7819 */ /* 0x000fe4000001161e */
[----:B------:R0:W-:Y:S01]  /*a0080*/  STL.64 [R1+0x7b8], R8 ;  /* 0x0007b80801007387 */ /* 0x0001e20000100a00 */
[----:B------:R-:W-:Y:S02]  /*a0090*/  SHF.R.U32.HI R34, RZ, 0x8, R34 ;  /* 0x00000008ff227819 */ /* 0x000fe40000011622 */
[----:B------:R-:W-:Y:S02]  /*a00a0*/  SHF.R.U32.HI R25, RZ, 0x8, R29 ;  /* 0x00000008ff197819 */ /* 0x000fe4000001161d */
[----:B------:R-:W-:-:S02]  /*a00b0*/  LOP3.LUT R30, R37, 0xffff, RZ, 0xc0, !PT ;  /* 0x0000ffff251e7812 */ /* 0x000fc400078ec0ff */
[----:B------:R-:W-:Y:S02]  /*a00c0*/  LOP3.LUT R29, R28, 0xffff, RZ, 0xc0, !PT ;  /* 0x0000ffff1c1d7812 */ /* 0x000fe400078ec0ff */
[----:B0-----:R-:W-:Y:S02]  /*a00d0*/  IADD3 R8, P2, R225, R4, RZ ;  /* 0x00000004e1087210 */ /* 0x001fe40007f5e0ff */
[----:B------:R-:W-:Y:S02]  /*a00e0*/  LOP3.LUT R28, R34, 0xffff, RZ, 0xc0, !PT ;  /* 0x0000ffff221c7812 */ /* 0x000fe400078ec0ff */
[----:B------:R-:W-:Y:S01]  /*a00f0*/  LOP3.LUT R25, R25, 0xffff, RZ, 0xc0, !PT ;  /* 0x0000ffff19197812 */ /* 0x000fe200078ec0ff */
[----:B------:R-:W-:Y:S01]  /*a0100*/  IMAD.X R9, R24, 0x1, R3, P2 ;  /* 0x0000000118097824 */ /* 0x000fe200010e0603 */
[----:B------:R-:W-:Y:S02]  /*a0110*/  PRMT R236, R30, 0x3340, R29 ;  /* 0x000033401eec7816 */ /* 0x000fe4000000001d */
[----:B------:R-:W-:-:S02]  /*a0120*/  PRMT R233, R28, 0x3340, R25 ;  /* 0x000033401ce97816 */ /* 0x000fc40000000019 */
[----:B------:R0:W-:Y:S01]  /*a0130*/  STL.64 [R1+0x7b0], R8 ;  /* 0x0007b00801007387 */ /* 0x0001e20000100a00 */
[----:B------:R-:W-:-:S04]  /*a0140*/  LOP3.LUT R195, R184, 0xffff, RZ, 0xc0, !PT ;  /* 0x0000ffffb8c37812 */ /* 0x000fc800078ec0ff */
[----:B------:R-:W-:Y:S02]  /*a0150*/  PRMT R24, R195, 0x3340, R0 ;  /* 0x00003340c3187816 */ /* 0x000fe40000000000 */
[----:B--2---:R-:W-:Y:S02]  /*a0160*/  LOP3.LUT R29, R227, 0xffff, RZ, 0xc0, !PT ;  /* 0x0000ffffe31d7812 */ /* 0x004fe400078ec0ff */
[----:B------:R-:W2:Y:S01]  /*a0170*/  LDL.LU R227, [R1+0x4e6c] ;  /* 0x004e6c0001e37983 */ /* 0x000ea20000300800 */
[----:B----4-:R-:W-:-:S03]  /*a0180*/  LOP3.LUT R28, R228, 0xffff, RZ, 0xc0, !PT ;  /* 0x0000ffffe41c7812 */ /* 0x010fc600078ec0ff */
[----:B------:R-:W4:Y:S01]  /*a0190*/  LDL.LU R228, [R1+0x487c] ;  /* 0x00487c0001e47983 */ /* 0x000f220000300800 */
[----:B------:R-:W-:-:S04]  /*a01a0*/  PRMT R25, R29, 0x3340, R28 ;  /* 0x000033401d197816 */ /* 0x000fc8000000001c */
[----:B0-----:R-:W-:Y:S02]  /*a01b0*/  PRMT R8, R25, 0x5410, R24 ;  /* 0x0000541019087816 */ /* 0x001fe40000000018 */
[----:B------:R-:W-:Y:S02]  /*a01c0*/  SHF.R.U32.HI R25, RZ, 0x8, R29 ;  /* 0x00000008ff197819 */ /* 0x000fe4000001161d */
[----:B------:R-:W-:Y:S02]  /*a01d0*/  SHF.R.U32.HI R24, RZ, 0x8, R28 ;  /* 0x00000008ff187819 */ /* 0x000fe4000001161c */
[----:B------:R-:W-:Y:S02]  /*a01e0*/  LOP3.LUT R25, R25, 0xffff, RZ, 0xc0, !PT ;  /* 0x0000ffff19197812 */ /* 0x000fe400078ec0ff */
[----:B------:R-:W-:Y:S02]  /*a01f0*/  LOP3.LUT R24, R24, 0xffff, RZ, 0xc0, !PT ;  /* 0x0000ffff18187812 */ /* 0x000fe400078ec0ff */
[----:B------:R-:W-:Y:S01]  /*a0200*/  LOP3.LUT R28, R218, 0xffff, RZ, 0xc0, !PT ;  /* 0x0000ffffda1c7812 */ /* 0x000fe200078ec0ff */
[----:B------:R0:W-:Y:S02]  /*a0210*/  STL [R1+0x48b4], R8 ;  /* 0x0048b40801007387 */ /* 0x0001e40000100800 */
[----:B0-----:R-:W-:-:S02]  /*a0220*/  PRMT R8, R25, 0x3340, R24 ;  /* 0x0000334019087816 */ /* 0x001fc40000000018 */
[----:B------:R-:W-:-:S03]  /*a0230*/  PRMT R24, R28, 0x3340, R0 ;  /* 0x000033401c187816 */ /* 0x000fc60000000000 */
[----:B------:R0:W-:Y:S04]  /*a0240*/  STL [R1+0xcf0], R8 ;  /* 0x000cf00801007387 */ /* 0x0001e80000100800 */
[----:B------:R-:W4:Y:S01]  /*a0250*/  LDL.LU R220, [R1+0x4994] ;  /* 0x0049940001dc7983 */ /* 0x000f220000300800 */
[----:B---3--:R-:W-:Y:S02]  /*a0260*/  LOP3.LUT R30, R230, 0xffff, RZ, 0xc0, !PT ;  /* 0x0000ffffe61e7812 */ /* 0x008fe400078ec0ff */
[----:B------:R-:W-:-:S04]  /*a0270*/  LOP3.LUT R29, R231, 0xffff, RZ, 0xc0, !PT ;  /* 0x0000ffffe71d7812 */ /* 0x000fc800078ec0ff */
[----:B------:R-:W-:-:S04]  /*a0280*/  PRMT R25, R30, 0x3340, R29 ;  /* 0x000033401e197816 */ /* 0x000fc8000000001d */
[----:B------:R-:W-:-:S05]  /*a0290*/  PRMT R231, R25, 0x5410, R24 ;  /* 0x0000541019e77816 */ /* 0x000fca0000000018 */
[----:B------:R-:W-:Y:S04]  /*a02a0*/  STL [R1+0x538c], R231 ;  /* 0x00538ce701007387 */ /* 0x000fe80000100800 */
[----:B------:R-:W3:Y:S01]  /*a02b0*/  LDL.LU R225, [R1+0x473c] ;  /* 0x00473c0001e17983 */ /* 0x000ee20000300800 */
[----:B------:R-:W-:Y:S02]  /*a02c0*/  SHF.R.U32.HI R30, RZ, 0x8, R30 ;  /* 0x00000008ff1e7819 */ /* 0x000fe4000001161e */
[----:B------:R-:W-:Y:S02]  /*a02d0*/  SHF.R.U32.HI R25, RZ, 0x8, R29 ;  /* 0x00000008ff197819 */ /* 0x000fe4000001161d */
[----:B------:R-:W-:Y:S02]  /*a02e0*/  SHF.R.U32.HI R180, RZ, 0x8, R192 ;  /* 0x00000008ffb47819 */ /* 0x000fe400000116c0 */
[----:B------:R-:W-:-:S02]  /*a02f0*/  SHF.R.U32.HI R192, RZ, 0x8, R28 ;  /* 0x00000008ffc07819 */ /* 0x000fc4000001161c */
[----:B------:R-:W-:Y:S02]  /*a0300*/  LOP3.LUT R28, R30, 0xffff, RZ, 0xc0, !PT ;  /* 0x0000ffff1e1c7812 */ /* 0x000fe400078ec0ff */
[----:B------:R-:W-:Y:S02]  /*a0310*/  LOP3.LUT R25, R25, 0xffff, RZ, 0xc0, !PT ;  /* 0x0000ffff19197812 */ /* 0x000fe400078ec0ff */
[----:B------:R-:W-:Y:S02]  /*a0320*/  LOP3.LUT R29, R217, 0xffff, RZ, 0xc0, !PT ;  /* 0x0000ffffd91d7812 */ /* 0x000fe400078ec0ff */
[----:B------:R-:W-:Y:S02]  /*a0330*/  SHF.R.S32.HI R24, RZ, 0x1f, R224 ;  /* 0x0000001fff187819 */ /* 0x000fe400000114e0 */
[----:B0-----:R-:W-:Y:S02]  /*a0340*/  IADD3 R8, P2, R224, R2, RZ ;  /* 0x00000002e0087210 */ /* 0x001fe40007f5e0ff */
[----:B------:R-:W-:-:S02]  /*a0350*/  PRMT R230, R28, 0x3340, R25 ;  /* 0x000033401ce67816 */ /* 0x000fc40000000019 */
[----:B------:R-:W-:Y:S01]  /*a0360*/  PRMT R25, R29, 0x3340, R0 ;  /* 0x000033401d197816 */ /* 0x000fe20000000000 */
[----:B------:R-:W-:-:S05]  /*a0370*/  IMAD.X R9, R24, 0x1, R13, P2 ;  /* 0x0000000118097824 */ /* 0x000fca00010e060d */
[----:B------:R0:W-:Y:S01]  /*a0380*/  STL.64 [R1+0x7a0], R8 ;  /* 0x0007a00801007387 */ /* 0x0001e20000100a00 */
[----:B------:R-:W-:Y:S02]  /*a0390*/  SHF.R.U32.HI R196, RZ, 0x8, R186 ;  /* 0x00000008ffc47819 */ /* 0x000fe400000116ba */
[----:B------:R-:W-:Y:S02]  /*a03a0*/  SHF.R.U32.HI R186, RZ, 0x8, R29 ;  /* 0x00000008ffba7819 */ /* 0x000fe4000001161d */
[----:B0-----:R-:W-:Y:S02]  /*a03b0*/  IADD3 R8, P2, R224, R0, RZ ;  /* 0x00000000e0087210 */ /* 0x001fe40007f5e0ff */
[----:B------:R-:W-:-:S03]  /*a03c0*/  LOP3.LUT R185, R185, 0xffff, RZ, 0xc0, !PT ;  /* 0x0000ffffb9b97812 */ /* 0x000fc600078ec0ff */
[----:B------:R-:W-:Y:S01]  /*a03d0*/  IMAD.X R9, R24, 0x1, R7, P2 ;  /* 0x0000000118097824 */ /* 0x000fe200010e0607 */
[----:B--2---:R-:W-:Y:S02]  /*a03e0*/  LOP3.LUT R34, R227, 0xffff, RZ, 0xc0, !PT ;  /* 0x0000ffffe3227812 */ /* 0x004fe400078ec0ff */
[----:B----4-:R-:W-:-:S04]  /*a03f0*/  LOP3.LUT R30, R228, 0xffff, RZ, 0xc0, !PT ;  /* 0x0000ffffe41e7812 */ /* 0x010fc800078ec0ff */
[----:B------:R-:W-:-:S04]  /*a0400*/  PRMT R28, R34, 0x3340, R30 ;  /* 0x00003340221c7816 */ /* 0x000fc8000000001e */
[----:B------:R-:W-:-:S05]  /*a0410*/  PRMT R228, R28, 0x5410, R25 ;  /* 0x000054101ce47816 */ /* 0x000fca0000000019 */
[----:B------:R-:W-:Y:S04]  /*a0420*/  STL [R1+0x5390], R228 ;  /* 0x005390e401007387 */ /* 0x000fe80000100800 */
[----:B------:R-:W2:Y:S04]  /*a0430*/  LDL.LU R148, [R1+0x49a4] ;  /* 0x0049a40001947983 */ /* 0x000ea80000300800 */
[----:B------:R-:W4:Y:S01]  /*a0440*/  LDL.LU R152, [R1+0x4740] ;  /* 0x0047400001987983 */ /* 0x000f220000300800 */
[----:B------:R-:W-:Y:S02]  /*a0450*/  SHF.R.U32.HI R28, RZ, 0x8, R34 ;  /* 0x00000008ff1c7819 */ /* 0x000fe40000011622 */
[----:B------:R-:W-:Y:S01]  /*a0460*/  SHF.R.U32.HI R25, RZ, 0x8, R30 ;  /* 0x00000008ff197819 */ /* 0x000fe2000001161e */
[----:B------:R-:W4:Y:S01]  /*a0470*/  LDL.LU R217, [R1+0x4e84] ;  /* 0x004e840001d97983 */ /* 0x000f220000300800 */
[----:B------:R-:W-:-:S02]  /*a0480*/  LOP3.LUT R28, R28, 0xffff, RZ, 0xc0, !PT ;  /* 0x0000ffff1c1c7812 */ /* 0x000fc400078ec0ff */
[----:B------:R-:W-:Y:S01]  /*a0490*/  LOP3.LUT R25, R25, 0xffff, RZ, 0xc0, !PT ;  /* 0x0000ffff19197812 */ /* 0x000fe200078ec0ff */
[----:B------:R0:W-:Y:S03]  /*a04a0*/  STL.64 [R1+0x798], R8 ;  /* 0x0007980801007387 */ /* 0x0001e60000100a00 */
[----:B------:R-:W-:Y:S01]  /*a04b0*/  PRMT R227, R28, 0x3340, R25 ;  /* 0x000033401ce37816 */ /* 0x000fe20000000019 */
[----:B------:R-:W4:Y:S01]  /*a04c0*/  LDL.LU R218, [R1+0x4890] ;  /* 0x0048900001da7983 */ /* 0x000f220000300800 */
[----:B------:R-:W-:-:S03]  /*a04d0*/  LOP3.LUT R30, R220, 0xffff, RZ, 0xc0, !PT ;  /* 0x0000ffffdc1e7812 */ /* 0x000fc600078ec0ff */
[----:B------:R-:W4:Y:S01]  /*a04e0*/  LDL.LU R219, [R1+0x4e88] ;  /* 0x004e880001db7983 */ /* 0x000f220000300800 */
[----:B------:R-:W-:Y:S02]  /*a04f0*/  PRMT R25, R185, 0x3340, R0 ;  /* 0x00003340b9197816 */ /* 0x000fe40000000000 */
[----:B0-----:R-:W-:Y:S01]  /*a0500*/  IADD3 R8, P2, R224, R6, RZ ;  /* 0x00000006e0087210 */ /* 0x001fe20007f5e0ff */
[----:B------:R-:W4:Y:S04]  /*a0510*/  LDL.LU R220, [R1+0x4898] ;  /* 0x0048980001dc7983 */ /* 0x000f280000300800 */
[----:B------:R-:W-:Y:S01]  /*a0520*/  IMAD.X R9, R24, 0x1, R5, P2 ;  /* 0x0000000118097824 */ /* 0x000fe200010e0605 */
[----:B---3--:R-:W-:-:S04]  /*a0530*/  LOP3.LUT R29, R225, 0xffff, RZ, 0xc0, !PT ;  /* 0x0000ffffe11d7812 */ /* 0x008fc800078ec0ff */
[----:B------:R-:W-:-:S04]  /*a0540*/  PRMT R28, R30, 0x3340, R29 ;  /* 0x000033401e1c7816 */ /* 0x000fc8000000001d */
[----:B------:R-:W-:-:S05]  /*a0550*/  PRMT R225, R28, 0x5410, R25 ;  /* 0x000054101ce17816 */ /* 0x000fca0000000019 */
[----:B------:R-:W-:Y:S04]  /*a0560*/  STL [R1+0x5394], R225 ;  /* 0x005394e101007387 */ /* 0x000fe80000100800 */
[----:B------:R0:W-:Y:S02]  /*a0570*/  STL.64 [R1+0x790], R8 ;  /* 0x0007900801007387 */ /* 0x0001e40000100a00 */
[----:B0-----:R-:W-:-:S05]  /*a0580*/  IADD3 R8, P2, R224, R4, RZ ;  /* 0x00000004e0087210 */ /* 0x001fca0007f5e0ff */
[----:B------:R-:W-:-:S05]  /*a0590*/  IMAD.X R9, R24, 0x1, R3, P2 ;  /* 0x0000000118097824 */ /* 0x000fca00010e0603 */
[----:B------:R0:W-:Y:S04]  /*a05a0*/  STL.64 [R1+0x788], R8 ;  /* 0x0007880801007387 */ /* 0x0001e80000100a00 */
[----:B------:R-:W3:Y:S01]  /*a05b0*/  LDL.LU R138, [R1+0xcc8] ;  /* 0x000cc800018a7983 */ /* 0x000ee20000300800 */
[----:B------:R-:W-:Y:S02]  /*a05c0*/  SHF.R.U32.HI R25, RZ, 0x8, R30 ;  /* 0x00000008ff197819 */ /* 0x000fe4000001161e */
[----:B------:R-:W-:Y:S02]  /*a05d0*/  SHF.R.U32.HI R24, RZ, 0x8, R29 ;  /* 0x00000008ff187819 */ /* 0x000fe4000001161d */
[----:B------:R-:W-:Y:S02]  /*a05e0*/  LOP3.LUT R25, R25, 0xffff, RZ, 0xc0, !PT ;  /* 0x0000ffff19197812 */ /* 0x000fe400078ec0ff */
[----:B------:R-:W-:-:S04]  /*a05f0*/  LOP3.LUT R24, R24, 0xffff, RZ, 0xc0, !PT ;  /* 0x0000ffff18187812 */ /* 0x000fc800078ec0ff */
[----:B------:R-:W-:Y:S02]  /*a0600*/  PRMT R224, R25, 0x3340, R24 ;  /* 0x0000334019e07816 */ /* 0x000fe40000000018 */
[----:B------:R-:W-:Y:S02]  /*a0610*/  SHF.R.U32.HI R193, RZ, 0x8, R40 ;  /* 0x00000008ffc17819 */ /* 0x000fe40000011628 */
[----:B------:R-:W-:Y:S02]  /*a0620*/  LOP3.LUT R37, R23, 0xffff, RZ, 0xc0, !PT ;  /* 0x0000ffff17257812 */ /* 0x000fe400078ec0ff */
[----:B------:R-:W-:Y:S02]  /*a0630*/  LOP3.LUT R40, R216, 0xffff, RZ, 0xc0, !PT ;  /* 0x0000ffffd8287812 */ /* 0x000fe400078ec0ff */
[----:B--2---:R-:W-:Y:S02]  /*a0640*/  LOP3.LUT R122, R148, 0xffff, RZ, 0xc0, !PT ;  /* 0x0000ffff947a7812 */ /* 0x004fe400078ec0ff */
[----:B----4-:R-:W-:-:S02]  /*a0650*/  LOP3.LUT R119, R152, 0xffff, RZ, 0xc0, !PT ;  /* 0x0000ffff98777812 */ /* 0x010fc400078ec0ff */
[----:B------:R-:W-:Y:S02]  /*a0660*/  SHF.R.U32.HI R25, RZ, 0x8, R122 ;  /* 0x00000008ff197819 */ /* 0x000fe4000001167a */
[----:B------:R-:W-:Y:S02]  /*a0670*/  SHF.R.U32.HI R24, RZ, 0x8, R119 ;  /* 0x00000008ff187819 */ /* 0x000fe40000011677 */
[----:B------:R-:W-:Y:S02]  /*a0680*/  LOP3.LUT R25, R25, 0xffff, RZ, 0xc0, !PT ;  /* 0x0000ffff19197812 */ /* 0x000fe400078ec0ff */
[----:B------:R-:W-:-:S04]  /*a0690*/  LOP3.LUT R24, R24, 0xffff, RZ, 0xc0, !PT ;  /* 0x0000ffff18187812 */ /* 0x000fc800078ec0ff */
[----:B0-----:R-:W-:-:S05]  /*a06a0*/  PRMT R8, R25, 0x3340, R24 ;  /* 0x0000334019087816 */ /* 0x001fca0000000018 */
[----:B------:R0:W-:Y:S01]  /*a06b0*/  STL [R1+0xce0], R8 ;  /* 0x000ce00801007387 */ /* 0x0001e20000100800 */
[----:B------:R-:W-:-:S03]  /*a06c0*/  LOP3.LUT R34, R217, 0xffff, RZ, 0xc0, !PT ;  /* 0x0000ffffd9227812 */ /* 0x000fc600078ec0ff */
[----:B------:R-:W2:Y:S01]  /*a06d0*/  LDL.LU R23, [R1+0x49c4] ;  /* 0x0049c40001177983 */ /* 0x000ea20000300800 */
[----:B------:R-:W-:-:S03]  /*a06e0*/  LOP3.LUT R29, R218, 0xffff, RZ, 0xc0, !PT ;  /* 0x0000ffffda1d7812 */ /* 0x000fc600078ec0ff */
[----:B------:R-:W4:Y:S01]  /*a06f0*/  LDL.LU R216, [R1+0x474c] ;  /* 0x00474c0001d87983 */ /* 0x000f220000300800 */
[----:B------:R-:W-:Y:S02]  /*a0700*/  PRMT R24, R40, 0x3340, R0 ;  /* 0x0000334028187816 */ /* 0x000fe40000000000 */
[----:B------:R-:W-:Y:S01]  /*a0710*/  PRMT R25, R34, 0x3340, R29 ;  /* 0x0000334022197816 */ /* 0x000fe2000000001d */
[----:B------:R-:W4:Y:S01]  /*a0720*/  LDL.LU R144, [R1+0x49d8] ;  /* 0x0049d80001907983 */ /* 0x000f220000300800 */
[----:B------:R-:W-:Y:S02]  /*a0730*/  LOP3.LUT R30, R219, 0xffff, RZ, 0xc0, !PT ;  /* 0x0000ffffdb1e7812 */ /* 0x000fe400078ec0ff */
[----:B------:R-:W-:Y:S01]  /*a0740*/  LOP3.LUT R28, R220, 0xffff, RZ, 0xc0, !PT ;  /* 0x0000ffffdc1c7812 */ /* 0x000fe200078ec0ff */
[----:B------:R-:W4:Y:S01]  /*a0750*/  LDL.LU R148, [R1+0x4750] ;  /* 0x0047500001947983 */ /* 0x000f220000300800 */
[----:B------:R-:W-:Y:S02]  /*a0760*/  PRMT R220, R25, 0x5410, R24 ;  /* 0x0000541019dc7816 */ /* 0x000fe40000000018 */
[----:B------:R-:W-:-:S02]  /*a0770*/  PRMT R24, R37, 0x3340, R0 ;  /* 0x0000334025187816 */ /* 0x000fc40000000000 */
[----:B------:R-:W-:-:S04]  /*a0780*/  PRMT R25, R30, 0x3340, R28 ;  /* 0x000033401e197816 */ /* 0x000fc8000000001c */
[----:B------:R-:W-:Y:S02]  /*a0790*/  PRMT R218, R25, 0x5410, R24 ;  /* 0x0000541019da7816 */ /* 0x000fe40000000018 */
[----:B------:R-:W-:Y:S02]  /*a07a0*/  SHF.R.U32.HI R25, RZ, 0x8, R34 ;  /* 0x00000008ff197819 */ /* 0x000fe40000011622 */
[----:B------:R-:W-:Y:S02]  /*a07b0*/  SHF.R.U32.HI R24, RZ, 0x8, R29 ;  /* 0x00000008ff187819 */ /* 0x000fe4000001161d */
[----:B------:R-:W-:Y:S02]  /*a07c0*/  LOP3.LUT R25, R25, 0xffff, RZ, 0xc0, !PT ;  /* 0x0000ffff19197812 */ /* 0x000fe400078ec0ff */
[----:B------:R-:W-:-:S04]  /*a07d0*/  LOP3.LUT R24, R24, 0xffff, RZ, 0xc0, !PT ;  /* 0x0000ffff18187812 */ /* 0x000fc800078ec0ff */
[----:B------:R-:W-:Y:S01]  /*a07e0*/  PRMT R219, R25, 0x3340, R24 ;  /* 0x0000334019db7816 */ /* 0x000fe20000000018 */
[----:B------:R-:W-:Y:S01]  /*a07f0*/  STL [R1+0x5398], R220 ;  /* 0x005398dc01007387 */ /* 0x000fe20000100800 */
[----:B------:R-:W-:-:S03]  /*a0800*/  SHF.R.U32.HI R30, RZ, 0x8, R30 ;  /* 0x00000008ff1e7819 */ /* 0x000fc6000001161e */
[----:B------:R-:W-:Y:S01]  /*a0810*/  STL [R1+0x539c], R218 ;  /* 0x00539cda01007387 */ /* 0x000fe20000100800 */
[----:B------:R-:W-:Y:S02]  /*a0820*/  LOP3.LUT R29, R30, 0xffff, RZ, 0xc0, !PT ;  /* 0x0000ffff1e1d7812 */ /* 0x000fe400078ec0ff */
[----:B------:R-:W-:Y:S02]  /*a0830*/  LOP3.LUT R30, R18, 0xffff, RZ, 0xc0, !PT ;  /* 0x0000ffff121e7812 */ /* 0x000fe400078ec0ff */
[----:B---3--:R-:W-:Y:S02]  /*a0840*/  SHF.R.S32.HI R24, RZ, 0x1f, R138 ;  /* 0x0000001fff187819 */ /* 0x008fe4000001148a */
[----:B0-----:R-:W-:-:S05]  /*a0850*/  IADD3 R8, P2, R138, R2, RZ ;  /* 0x000000028a087210 */ /* 0x001fca0007f5e0ff */
[----:B------:R-:W-:-:S05]  /*a0860*/  IMAD.X R9, R24, 0x1, R13, P2 ;  /* 0x0000000118097824 */ /* 0x000fca00010e060d */
[----:B------:R0:W-:Y:S04]  /*a0870*/  STL.64 [R1+0x780], R8 ;  /* 0x0007800801007387 */ /* 0x0001e80000100a00 */
[----:B------:R-:W3:Y:S04]  /*a0880*/  LDL.LU R137, [R1+0x4ea4] ;  /* 0x004ea40001897983 */ /* 0x000ee80000300800 */
[----:B------:R-:W3:Y:S04]  /*a0890*/  LDL.LU R152, [R1+0x4680] ;  /* 0x0046800001987983 */ /* 0x000ee80000300800 */
[----:B------:R-:W3:Y:S01]  /*a08a0*/  LDL.LU R18, [R1+0x48b8] ;  /* 0x0048b80001127983 */ /* 0x000ee20000300800 */
[----:B------:R-:W-:-:S04]  /*a08b0*/  SHF.R.U32.HI R28, RZ, 0x8, R28 ;  /* 0x00000008ff1c7819 */ /* 0x000fc8000001161c */
[----:B------:R-:W-:-:S04]  /*a08c0*/  LOP3.LUT R28, R28, 0xffff, RZ, 0xc0, !PT ;  /* 0x0000ffff1c1c7812 */ /* 0x000fc800078ec0ff */
[----:B------:R-:W-:Y:S02]  /*a08d0*/  PRMT R217, R29, 0x3340, R28 ;  /* 0x000033401dd97816 */ /* 0x000fe4000000001c */
[----:B------:R-:W-:Y:S02]  /*a08e0*/  PRMT R25, R30, 0x3340, R0 ;  /* 0x000033401e197816 */ /* 0x000fe40000000000 */
[----:B0-----:R-:W-:-:S05]  /*a08f0*/  IADD3 R8, P2, R138, R0, RZ ;  /* 0x000000008a087210 */ /* 0x001fca0007f5e0ff */
[----:B------:R-:W-:Y:S01]  /*a0900*/  IMAD.X R9, R24, 0x1, R7, P2 ;  /* 0x0000000118097824 */ /* 0x000fe200010e0607 */
[----:B------:R-:W-:Y:S02]  /*a0910*/  LOP3.LUT R116, R17, 0xffff, RZ, 0xc0, !PT ;  /* 0x0000ffff11747812 */ /* 0x000fe400078ec0ff */
[----:B--2---:R-:W-:Y:S02]  /*a0920*/  LOP3.LUT R34, R23, 0xffff, RZ, 0xc0, !PT ;  /* 0x0000ffff17227812 */ /* 0x004fe400078ec0ff */
[----:B----4-:R-:W-:-:S04]  /*a0930*/  LOP3.LUT R29, R216, 0xffff, RZ, 0xc0, !PT ;  /* 0x0000ffffd81d7812 */ /* 0x010fc800078ec0ff */
[----:B------:R-:W-:-:S04]  /*a0940*/  PRMT R28, R34, 0x3340, R29 ;  /* 0x00003340221c7816 */ /* 0x000fc8000000001d */
[----:B------:R-:W-:Y:S02]  /*a0950*/  PRMT R216, R28, 0x5410, R25 ;  /* 0x000054101cd87816 */ /* 0x000fe40000000019 */
[----:B------:R-:W-:Y:S02]  /*a0960*/  SHF.R.U32.HI R28, RZ, 0x8, R34 ;  /* 0x00000008ff1c7819 */ /* 0x000fe40000011622 */
[----:B------:R-:W-:Y:S02]  /*a0970*/  SHF.R.U32.HI R25, RZ, 0x8, R29 ;  /* 0x00000008ff197819 */ /* 0x000fe4000001161d */
[----:B------:R-:W-:Y:S02]  /*a0980*/  LOP3.LUT R28, R28, 0xffff, RZ, 0xc0, !PT ;  /* 0x0000ffff1c1c7812 */ /* 0x000fe400078ec0ff */
[----:B------:R-:W-:Y:S01]  /*a0990*/  LOP3.LUT R25, R25, 0xffff, RZ, 0xc0, !PT ;  /* 0x0000ffff19197812 */ /* 0x000fe200078ec0ff */
[----:B------:R-:W-:Y:S03]  /*a09a0*/  STL [R1+0x53a0], R216 ;  /* 0x0053a0d801007387 */ /* 0x000fe60000100800 */
[----:B------:R-:W-:Y:S01]  /*a09b0*/  PRMT R23, R28, 0x3340, R25 ;  /* 0x000033401c177816 */ /* 0x000fe20000000019 */
[----:B------:R0:W-:Y:S01]  /*a09c0*/  STL.64 [R1+0x778], R8 ;  /* 0x0007780801007387 */ /* 0x0001e20000100a00 */
[----:B------:R-:W-:-:S02]  /*a09d0*/  LOP3.LUT R28, R144, 0xffff, RZ, 0xc0, !PT ;  /* 0x0000ffff901c7812 */ /* 0x000fc400078ec0ff */
[----:B------:R-:W-:Y:S01]  /*a09e0*/  LOP3.LUT R25, R148, 0xffff, RZ, 0xc0, !PT ;  /* 0x0000ffff94197812 */ /* 0x000fe200078ec0ff */
[----:B------:R-:W2:Y:S04]  /*a09f0*/  LDL.LU R136, [R1+0x4ea8] ;  /* 0x004ea80001887983 */ /* 0x000ea80000300800 */
[----:B------:R-:W4:Y:S01]  /*a0a00*/  LDL.LU R144, [R1+0x4670] ;  /* 0x0046700001907983 */ /* 0x000f220000300800 */
[----:B------:R-:W-:-:S03]  /*a0a10*/  PRMT R91, R28, 0x3340, R25 ;  /* 0x000033401c5b7816 */ /* 0x000fc60000000019 */
[----:B------:R-:W2:Y:S01]  /*a0a20*/  LDL.LU R148, [R1+0x48c0] ;  /* 0x0048c00001947983 */ /* 0x000ea20000300800 */
[----:B------:R-:W-:Y:S02]  /*a0a30*/  SHF.R.U32.HI R29, RZ, 0x8, R28 ;  /* 0x00000008ff1d7819 */ /* 0x000fe4000001161c */
[----:B------:R-:W-:Y:S01]  /*a0a40*/  SHF.R.U32.HI R25, RZ, 0x8, R25 ;  /* 0x00000008ff197819 */ /* 0x000fe20000011619 */
[----:B------:R-:W2:Y:S01]  /*a0a50*/  LDL.LU R17, [R1+0x558c] ;  /* 0x00558c0001117983 */ /* 0x000ea20000300800 */
[----:B------:R-:W-:Y:S02]  /*a0a60*/  LOP3.LUT R28, R29, 0xffff, RZ, 0xc0, !PT ;  /* 0x0000ffff1d1c7812 */ /* 0x000fe400078ec0ff */
[----:B------:R-:W-:-:S04]  /*a0a70*/  LOP3.LUT R25, R25, 0xffff, RZ, 0xc0, !PT ;  /* 0x0000ffff19197812 */ /* 0x000fc800078ec0ff */
[----:B0-----:R-:W-:-:S05]  /*a0a80*/  PRMT R8, R28, 0x3340, R25 ;  /* 0x000033401c087816 */ /* 0x001fca0000000019 */
[----:B------:R0:W-:Y:S01]  /*a0a90*/  STL [R1+0xc98], R8 ;  /* 0x000c980801007387 */ /* 0x0001e20000100800 */
[----:B---3--:R-:W-:-:S03]  /*a0aa0*/  LOP3.LUT R34, R152, 0xffff, RZ, 0xc0, !PT ;  /* 0x0000ffff98227812 */ /* 0x008fc600078ec0ff */
[----:B------:R-:W3:Y:S01]  /*a0ab0*/  LDL.LU R152, [R1+0x4a04] ;  /* 0x004a040001987983 */ /* 0x000ee20000300800 */
[----:B------:R-:W-:-:S03]  /*a0ac0*/  LOP3.LUT R29, R18, 0xffff, RZ, 0xc0, !PT ;  /* 0x0000ffff121d7812 */ /* 0x000fc600078ec0ff */
[----:B------:R-:W3:Y:S01]  /*a0ad0*/  LDL.LU R18, [R1+0x475c] ;  /* 0x00475c0001127983 */ /* 0x000ee20000300800 */
[----:B------:R-:W-:Y:S02]  /*a0ae0*/  SHF.R.U32.HI R177, RZ, 0x8, R30 ;  /* 0x00000008ffb17819 */ /* 0x000fe4000001161e */
[----:B------:R-:W-:Y:S02]  /*a0af0*/  LOP3.LUT R30, R137, 0xffff, RZ, 0xc0, !PT ;  /* 0x0000ffff891e7812 */ /* 0x000fe400078ec0ff */
[----:B------:R-:W-:Y:S01]  /*a0b00*/  PRMT R25, R34, 0x3340, R0 ;  /* 0x0000334022197816 */ /* 0x000fe20000000000 */
[----:B------:R-:W3:Y:S01]  /*a0b10*/  LDL.LU R137, [R1+0xcc4] ;  /* 0x000cc40001897983 */ /* 0x000ee20000300800 */
        /* <DEDUP_REMOVED lines=13> */
[----:B------:R-:W-:Y:S02]  /*a0bf0*/  SHF.R.U32.HI R194, RZ, 0x8, R178 ;  /* 0x00000008ffc27819 */ /* 0x000fe400000116b2 */
[----:B------:R-:W-:Y:S02]  /*a0c00*/  SHF.R.U32.HI R178, RZ, 0x8, R37 ;  /* 0x00000008ffb27819 */ /* 0x000fe40000011625 */
[----:B0-----:R-:W-:-:S05]  /*a0c10*/  PRMT R8, R25, 0x3340, R24 ;  /* 0x0000334019087816 */ /* 0x001fca0000000018 */
[----:B------:R0:W-:Y:S01]  /*a0c20*/  STL [R1+0xc94], R8 ;  /* 0x000c940801007387 */ /* 0x0001e20000100800 */
[----:B----4-:R-:W-:-:S03]  /*a0c30*/  LOP3.LUT R37, R144, 0xffff, RZ, 0xc0, !PT ;  /* 0x0000ffff90257812 */ /* 0x010fc600078ec0ff */
[----:B------:R-:W4:Y:S01]  /*a0c40*/  LDL.LU R144, [R1+0x4a18] ;  /* 0x004a180001907983 */ /* 0x000f220000300800 */
[----:B--2---:R-:W-:-:S03]  /*a0c50*/  LOP3.LUT R28, R148, 0xffff, RZ, 0xc0, !PT ;  /* 0x0000ffff941c7812 */ /* 0x004fc600078ec0ff */
[----:B------:R-:W2:Y:S01]  /*a0c60*/  LDL.LU R148, [R1+0x4760] ;  /* 0x0047600001947983 */ /* 0x000ea20000300800 */
[----:B------:R-:W-:Y:S02]  /*a0c70*/  LOP3.LUT R29, R136, 0xffff, RZ, 0xc0, !PT ;  /* 0x0000ffff881d7812 */ /* 0x000fe400078ec0ff */
[----:B------:R-:W-:Y:S02]  /*a0c80*/  PRMT R24, R37, 0x3340, R0 ;  /* 0x0000334025187816 */ /* 0x000fe40000000000 */
[----:B------:R-:W-:-:S04]  /*a0c90*/  PRMT R25, R29, 0x3340, R28 ;  /* 0x000033401d197816 */ /* 0x000fc8000000001c */
[----:B0-----:R-:W-:Y:S02]  /*a0ca0*/  PRMT R8, R25, 0x5410, R24 ;  /* 0x0000541019087816 */ /* 0x001fe40000000018 */
[----:B------:R-:W-:Y:S02]  /*a0cb0*/  SHF.R.U32.HI R25, RZ, 0x8, R29 ;  /* 0x00000008ff197819 */ /* 0x000fe4000001161d */
[----:B------:R-:W-:Y:S02]  /*a0cc0*/  SHF.R.U32.HI R24, RZ, 0x8, R28 ;  /* 0x00000008ff187819 */ /* 0x000fe4000001161c */
[----:B------:R-:W-:Y:S02]  /*a0cd0*/  LOP3.LUT R25, R25, 0xffff, RZ, 0xc0, !PT ;  /* 0x0000ffff19197812 */ /* 0x000fe400078ec0ff */
[----:B------:R-:W-:Y:S01]  /*a0ce0*/  LOP3.LUT R24, R24, 0xffff, RZ, 0xc0, !PT ;  /* 0x0000ffff18187812 */ /* 0x000fe200078ec0ff */
[----:B------:R0:W-:Y:S01]  /*a0cf0*/  STL [R1+0x4890], R8 ;  /* 0x0048900801007387 */ /* 0x0001e20000100800 */
[----:B------:R-:W-:-:S02]  /*a0d00*/  LOP3.LUT R29, R15, 0xffff, RZ, 0xc0, !PT ;  /* 0x0000ffff0f1d7812 */ /* 0x000fc400078ec0ff */
[----:B0-----:R-:W-:Y:S02]  /*a0d10*/  PRMT R8, R25, 0x3340, R24 ;  /* 0x0000334019087816 */ /* 0x001fe40000000018 */
[----:B------:R-:W-:-:S03]  /*a0d20*/  PRMT R24, R29, 0x3340, R0 ;  /* 0x000033401d187816 */ /* 0x000fc60000000000 */
[----:B------:R0:W-:Y:S04]  /*a0d30*/  STL [R1+0xc90], R8 ;  /* 0x000c900801007387 */ /* 0x0001e80000100800 */
[----:B------:R-:W2:Y:S04]  /*a0d40*/  LDL.LU R15, [R1+0x5588] ;  /* 0x00558800010f7983 */ /* 0x000ea80000300800 */
[----:B------:R-:W2:Y:S01]  /*a0d50*/  LDL.LU R136, [R1+0x4ebc] ;  /* 0x004ebc0001887983 */ /* 0x000ea20000300800 */
[----:B---3--:R-:W-:-:S03]  /*a0d60*/  LOP3.LUT R30, R152, 0xffff, RZ, 0xc0, !PT ;  /* 0x0000ffff981e7812 */ /* 0x008fc600078ec0ff */
[----:B------:R-:W3:Y:S01]  /*a0d70*/  LDL.LU R152, [R1+0x4684] ;  /* 0x0046840001987983 */ /* 0x000ee20000300800 */
[----:B------:R-:W-:-:S04]  /*a0d80*/  LOP3.LUT R28, R18, 0xffff, RZ, 0xc0, !PT ;  /* 0x0000ffff121c7812 */ /* 0x000fc800078ec0ff */
[----:B------:R-:W-:-:S04]  /*a0d90*/  PRMT R25, R30, 0x3340, R28 ;  /* 0x000033401e197816 */ /* 0x000fc8000000001c */
[----:B0-----:R-:W-:-:S05]  /*a0da0*/  PRMT R8, R25, 0x5410, R24 ;  /* 0x0000541019087816 */ /* 0x001fca0000000018 */
[----:B------:R0:W-:Y:S04]  /*a0db0*/  STL [R1+0x488c], R8 ;  /* 0x00488c0801007387 */ /* 0x0001e80000100800 */
[----:B------:R-:W3:Y:S01]  /*a0dc0*/  LDL.LU R18, [R1+0x48dc] ;  /* 0x0048dc0001127983 */ /* 0x000ee20000300800 */
[----:B------:R-:W-:Y:S02]  /*a0dd0*/  SHF.R.S32.HI R24, RZ, 0x1f, R137 ;  /* 0x0000001fff187819 */ /* 0x000fe40000011489 */
[----:B------:R-:W-:Y:S02]  /*a0de0*/  SHF.R.U32.HI R30, RZ, 0x8, R30 ;  /* 0x00000008ff1e7819 */ /* 0x000fe4000001161e */
[----:B0-----:R-:W-:Y:S02]  /*a0df0*/  IADD3 R8, P2, R137, R2, RZ ;  /* 0x0000000289087210 */ /* 0x001fe40007f5e0ff */
[----:B------:R-:W-:-:S03]  /*a0e00*/  SHF.R.U32.HI R25, RZ, 0x8, R28 ;  /* 0x00000008ff197819 */ /* 0x000fc6000001161c */
[----:B------:R-:W-:Y:S01]  /*a0e10*/  IMAD.X R9, R24, 0x1, R13, P2 ;  /* 0x0000000118097824 */ /* 0x000fe200010e060d */
[----:B------:R-:W-:Y:S02]  /*a0e20*/  LOP3.LUT R28, R30, 0xffff, RZ, 0xc0, !PT ;  /* 0x0000ffff1e1c7812 */ /* 0x000fe400078ec0ff */
[----:B------:R-:W-:Y:S02]  /*a0e30*/  LOP3.LUT R25, R25, 0xffff, RZ, 0xc0, !PT ;  /* 0x0000ffff19197812 */ /* 0x000fe400078ec0ff */
[----:B------:R-:W-:Y:S01]  /*a0e40*/  SHF.R.U32.HI R170, RZ, 0x8, R29 ;  /* 0x00000008ffaa7819 */ /* 0x000fe2000001161d */
[----:B------:R0:W-:Y:S01]  /*a0e50*/  STL.64 [R1+0x760], R8 ;  /* 0x0007600801007387 */ /* 0x0001e20000100a00 */
[----:B------:R-:W-:Y:S02]  /*a0e60*/  LOP3.LUT R183, R16, 0xffff, RZ, 0xc0, !PT ;  /* 0x0000ffff10b77812 */ /* 0x000fe400078ec0ff */
[----:B0-----:R-:W-:Y:S02]  /*a0e70*/  PRMT R8, R28, 0x3340, R25 ;  /* 0x000033401c087816 */ /* 0x001fe40000000019 */
[----:B------:R-:W-:-:S03]  /*a0e80*/  PRMT R25, R183, 0x3340, R0 ;  /* 0x00003340b7197816 */ /* 0x000fc60000000000 */
[----:B------:R0:W-:Y:S04]  /*a0e90*/  STL [R1+0xc8c], R8 ;  /* 0x000c8c0801007387 */ /* 0x0001e80000100800 */
[----:B------:R-:W3:Y:S01]  /*a0ea0*/  LDL.LU R16, [R1+0x5584] ;  /* 0x0055840001107983 */ /* 0x000ee20000300800 */
[----:B------:R-:W-:Y:S02]  /*a0eb0*/  SHF.R.U32.HI R175, RZ, 0x8, R34 ;  /* 0x00000008ffaf7819 */ /* 0x000fe40000011622 */
[----:B----4-:R-:W-:Y:S02]  /*a0ec0*/  LOP3.LUT R30, R144, 0xffff, RZ, 0xc0, !PT ;  /* 0x0000ffff901e7812 */ /* 0x010fe400078ec0ff */
[----:B------:R-:W4:Y:S01]  /*a0ed0*/  LDL.LU R144, [R1+0x4a48] ;  /* 0x004a480001907983 */ /* 0x000f220000300800 */
[----:B--2---:R-:W-:-:S03]  /*a0ee0*/  LOP3.LUT R29, R148, 0xffff, RZ, 0xc0, !PT ;  /* 0x0000ffff941d7812 */ /* 0x004fc600078ec0ff */
[----:B------:R-:W2:Y:S01]  /*a0ef0*/  LDL.LU R148, [R1+0x4828] ;  /* 0x0048280001947983 */ /* 0x000ea20000300800 */
[----:B------:R-:W-:-:S04]  /*a0f00*/  PRMT R28, R30, 0x3340, R29 ;  /* 0x000033401e1c7816 */ /* 0x000fc8000000001d */
[----:B0-----:R-:W-:-:S05]  /*a0f10*/  PRMT R8, R28, 0x5410, R25 ;  /* 0x000054101c087816 */ /* 0x001fca0000000019 */
[----:B------:R0:W-:Y:S01]  /*a0f20*/  STL [R1+0x487c], R8 ;  /* 0x00487c0801007387 */ /* 0x0001e20000100800 */
[----:B------:R-:W-:Y:S02]  /*a0f30*/  SHF.R.U32.HI R28, RZ, 0x8, R30 ;  /* 0x00000008ff1c7819 */ /* 0x000fe4000001161e */
[----:B------:R-:W-:Y:S02]  /*a0f40*/  SHF.R.U32.HI R25, RZ, 0x8, R29 ;  /* 0x00000008ff197819 */ /* 0x000fe4000001161d */
[----:B0-----:R-:W-:Y:S02]  /*a0f50*/  IADD3 R8, P2, R137, R0, RZ ;  /* 0x0000000089087210 */ /* 0x001fe40007f5e0ff */
[----:B------:R-:W-:-:S03]  /*a0f60*/  LOP3.LUT R28, R28, 0xffff, RZ, 0xc0, !PT ;  /* 0x0000ffff1c1c7812 */ /* 0x000fc600078ec0ff */
[----:B------:R-:W-:Y:S01]  /*a0f70*/  IMAD.X R9, R24, 0x1, R7, P2 ;  /* 0x0000000118097824 */ /* 0x000fe200010e0607 */
[----:B------:R-:W-:-:S04]  /*a0f80*/  LOP3.LUT R25, R25, 0xffff, RZ, 0xc0, !PT ;  /* 0x0000ffff19197812 */ /* 0x000fc800078ec0ff */
[----:B------:R0:W-:Y:S02]  /*a0f90*/  STL.64 [R1+0x758], R8 ;  /* 0x0007580801007387 */ /* 0x0001e40000100a00 */
[----:B0-----:R-:W-:Y:S02]  /*a0fa0*/  PRMT R8, R28, 0x3340, R25 ;  /* 0x000033401c087816 */ /* 0x001fe40000000019 */
[----:B------:R-:W-:-:S03]  /*a0fb0*/  LOP3.LUT R30, R136, 0xffff, RZ, 0xc0, !PT ;  /* 0x0000ffff881e7812 */ /* 0x000fc600078ec0ff */
[----:B------:R0:W-:Y:S04]  /*a0fc0*/  STL [R1+0xcdc], R8 ;  /* 0x000cdc0801007387 */ /* 0x0001e80000100800 */
[----:B------:R-:W2:Y:S01]  /*a0fd0*/  LDL.LU R136, [R1+0x4ecc] ;  /* 0x004ecc0001887983 */ /* 0x000ea20000300800 */
[----:B---3--:R-:W-:-:S03]  /*a0fe0*/  LOP3.LUT R34, R152, 0xffff, RZ, 0xc0, !PT ;  /* 0x0000ffff98227812 */ /* 0x008fc600078ec0ff */
[----:B------:R-:W3:Y:S01]  /*a0ff0*/  LDL.LU R152, [R1+0x4688] ;  /* 0x0046880001987983 */ /* 0x000ee20000300800 */
[----:B------:R-:W-:-:S03]  /*a1000*/  LOP3.LUT R29, R18, 0xffff, RZ, 0xc0, !PT ;  /* 0x0000ffff121d7812 */ /* 0x000fc600078ec0ff */
[----:B------:R-:W3:Y:S01]  /*a1010*/  LDL.LU R18, [R1+0x48f4] ;  /* 0x0048f40001127983 */ /* 0x000ee20000300800 */
[----:B------:R-:W-:Y:S02]  /*a1020*/  PRMT R25, R34, 0x3340, R0 ;  /* 0x0000334022197816 */ /* 0x000fe40000000000 */
[----:B------:R-:W-:Y:S01]  /*a1030*/  PRMT R28, R30, 0x3340, R29 ;  /* 0x000033401e1c7816 */ /* 0x000fe2000000001d */
[----:B------:R-:W3:Y:S01]  /*a1040*/  LDL.LU R138, [R1+0xcc0] ;  /* 0x000cc000018a7983 */ /* 0x000ee20000300800 */
        /* <DEDUP_REMOVED lines=13> */
[----:B0-----:R-:W-:-:S05]  /*a1120*/  PRMT R8, R25, 0x3340, R24 ;  /* 0x0000334019087816 */ /* 0x001fca0000000018 */
[----:B------:R0:W-:Y:S04]  /*a1130*/  STL [R1+0xc84], R8 ;  /* 0x000c840801007387 */ /* 0x0001e80000100800 */
[----:B------:R-:W3:Y:S01]  /*a1140*/  LDL.LU R15, [R1+0x5580] ;  /* 0x00558000010f7983 */ /* 0x000ee20000300800 */
[----:B------:R-:W-:Y:S02]  /*a1150*/  PRMT R24, R30, 0x3340, R0 ;  /* 0x000033401e187816 */ /* 0x000fe40000000000 */
[----:B------:R-:W-:Y:S02]  /*a1160*/  SHF.R.U32.HI R168, RZ, 0x8, R34 ;  /* 0x00000008ffa87819 */ /* 0x000fe40000011622 */
[----:B----4-:R-:W-:Y:S02]  /*a1170*/  LOP3.LUT R29, R144, 0xffff, RZ, 0xc0, !PT ;  /* 0x0000ffff901d7812 */ /* 0x010fe400078ec0ff */
[----:B------:R-:W4:Y:S01]  /*a1180*/  LDL.LU R144, [R1+0x4a7c] ;  /* 0x004a7c0001907983 */ /* 0x000f220000300800 */
[----:B--2---:R-:W-:-:S03]  /*a1190*/  LOP3.LUT R28, R148, 0xffff, RZ, 0xc0, !PT ;  /* 0x0000ffff941c7812 */ /* 0x004fc600078ec0ff */
[----:B------:R-:W2:Y:S01]  /*a11a0*/  LDL.LU R148, [R1+0x4838] ;  /* 0x0048380001947983 */ /* 0x000ea20000300800 */
[----:B------:R-:W-:-:S04]  /*a11b0*/  PRMT R25, R29, 0x3340, R28 ;  /* 0x000033401d197816 */ /* 0x000fc8000000001c */
[----:B0-----:R-:W-:Y:S02]  /*a11c0*/  PRMT R8, R25, 0x5410, R24 ;  /* 0x0000541019087816 */ /* 0x001fe40000000018 */
[----:B------:R-:W-:Y:S02]  /*a11d0*/  SHF.R.U32.HI R25, RZ, 0x8, R29 ;  /* 0x00000008ff197819 */ /* 0x000fe4000001161d */
[----:B------:R-:W-:Y:S02]  /*a11e0*/  SHF.R.U32.HI R24, RZ, 0x8, R28 ;  /* 0x00000008ff187819 */ /* 0x000fe4000001161c */
[----:B------:R-:W-:Y:S02]  /*a11f0*/  LOP3.LUT R25, R25, 0xffff, RZ, 0xc0, !PT ;  /* 0x0000ffff19197812 */ /* 0x000fe400078ec0ff */
[----:B------:R-:W-:Y:S01]  /*a1200*/  LOP3.LUT R24, R24, 0xffff, RZ, 0xc0, !PT ;  /* 0x0000ffff18187812 */ /* 0x000fe200078ec0ff */
[----:B------:R0:W-:Y:S03]  /*a1210*/  STL [R1+0x484c], R8 ;  /* 0x00484c0801007387 */ /* 0x0001e60000100800 */
[----:B0-----:R-:W-:-:S05]  /*a1220*/  PRMT R8, R25, 0x3340, R24 ;  /* 0x0000334019087816 */ /* 0x001fca0000000018 */
[----:B------:R0:W-:Y:S01]  /*a1230*/  STL [R1+0xc80], R8 ;  /* 0x000c800801007387 */ /* 0x0001e20000100800 */
[----:B------:R-:W-:Y:S02]  /*a1240*/  LOP3.LUT R29, R136, 0xffff, RZ, 0xc0, !PT ;  /* 0x0000ffff881d7812 */ /* 0x000fe400078ec0ff */
[----:B---3--:R-:W-:-:S04]  /*a1250*/  LOP3.LUT R34, R152, 0xffff, RZ, 0xc0, !PT ;  /* 0x0000ffff98227812 */ /* 0x008fc800078ec0ff */
[----:B------:R-:W-:Y:S02]  /*a1260*/  PRMT R24, R34, 0x3340, R0 ;  /* 0x0000334022187816 */ /* 0x000fe40000000000 */
[----:B------:R-:W-:-:S04]  /*a1270*/  LOP3.LUT R28, R18, 0xffff, RZ, 0xc0, !PT ;  /* 0x0000ffff121c7812 */ /* 0x000fc800078ec0ff */
[----:B------:R-:W-:-:S04]  /*a1280*/  PRMT R25, R29, 0x3340, R28 ;  /* 0x000033401d197816 */ /* 0x000fc8000000001c */
[----:B------:R-:W-:-:S05]  /*a1290*/  PRMT R10, R25, 0x5410, R24 ;  /* 0x00005410190a7816 */ /* 0x000fca0000000018 */
[----:B------:R-:W-:Y:S04]  /*a12a0*/  STL [R1+0x4848], R10 ;  /* 0x0048480a01007387 */ /* 0x000fe80000100800 */
[----:B------:R-:W3:Y:S04]  /*a12b0*/  LDL.LU R136, [R1+0x4edc] ;  /* 0x004edc0001887983 */ /* 0x000ee80000300800 */
[----:B------:R-:W3:Y:S04]  /*a12c0*/  LDL.LU R152, [R1+0x468c] ;  /* 0x00468c0001987983 */ /* 0x000ee80000300800 */
[----:B------:R-:W3:Y:S01]  /*a12d0*/  LDL.LU R18, [R1+0x4918] ;  /* 0x0049180001127983 */ /* 0x000ee20000300800 */
[----:B------:R-:W-:-:S02]  /*a12e0*/  SHF.R.S32.HI R24, RZ, 0x1f, R138 ;  /* 0x0000001fff187819 */ /* 0x000fc4000001148a */
[----:B0-----:R-:W-:Y:S02]  /*a12f0*/  IADD3 R8, P2, R138, R2, RZ ;  /* 0x000000028a087210 */ /* 0x001fe40007f5e0ff */
[----:B------:R-:W-:Y:S02]  /*a1300*/  SHF.R.U32.HI R29, RZ, 0x8, R29 ;  /* 0x00000008ff1d7819 */ /* 0x000fe4000001161d */
[----:B------:R-:W-:Y:S01]  /*a1310*/  SHF.R.U32.HI R25, RZ, 0x8, R28 ;  /* 0x00000008ff197819 */ /* 0x000fe2000001161c */
[----:B------:R-:W-:Y:S01]  /*a1320*/  IMAD.X R9, R24, 0x1, R13, P2 ;  /* 0x0000000118097824 */ /* 0x000fe200010e060d */
[----:B------:R-:W-:Y:S02]  /*a1330*/  LOP3.LUT R28, R29, 0xffff, RZ, 0xc0, !PT ;  /* 0x0000ffff1d1c7812 */ /* 0x000fe400078ec0ff */
[----:B------:R-:W-:Y:S02]  /*a1340*/  LOP3.LUT R25, R25, 0xffff, RZ, 0xc0, !PT ;  /* 0x0000ffff19197812 */ /* 0x000fe400078ec0ff */
[----:B------:R0:W-:Y:S01]  /*a1350*/  STL.64 [R1+0x740], R8 ;  /* 0x0007400801007387 */ /* 0x0001e20000100a00 */
[----:B------:R-:W-:-:S02]  /*a1360*/  LOP3.LUT R201, R17, 0xffff, RZ, 0xc0, !PT ;  /* 0x0000ffff11c97812 */ /* 0x000fc400078ec0ff */
[----:B------:R-:W-:Y:S02]  /*a1370*/  SHF.R.U32.HI R167, RZ, 0x8, R30 ;  /* 0x00000008ffa77819 */ /* 0x000fe4000001161e */
[----:B0-----:R-:W-:-:S05]  /*a1380*/  PRMT R8, R28, 0x3340, R25 ;  /* 0x000033401c087816 */ /* 0x001fca0000000019 */
[----:B------:R0:W-:Y:S04]  /*a1390*/  STL [R1+0x404], R8 ;  /* 0x0004040801007387 */ /* 0x0001e80000100800 */
[----:B------:R-:W3:Y:S04]  /*a13a0*/  LDL.LU R17, [R1+0x557c] ;  /* 0x00557c0001117983 */ /* 0x000ee80000300800 */
[----:B------:R-:W3:Y:S01]  /*a13b0*/  LDL.LU R137, [R1+0x4ee4] ;  /* 0x004ee40001897983 */ /* 0x000ee20000300800 */
[----:B------:R-:W-:Y:S02]  /*a13c0*/  PRMT R25, R201, 0x3340, R0 ;  /* 0x00003340c9197816 */ /* 0x000fe40000000000 */
[----:B------:R-:W-:-:S04]  /*a13d0*/  SHF.R.U32.HI R166, RZ, 0x8, R34 ;  /* 0x00000008ffa67819 */ /* 0x000fc80000011622 */
[----:B------:R-:W-:-:S04]  /*a13e0*/  LOP3.LUT R166, R166, 0xffff, RZ, 0xc0, !PT ;  /* 0x0000ffffa6a67812 */ /* 0x000fc800078ec0ff */
[----:B------:R-:W-:Y:S02]  /*a13f0*/  PRMT R166, R166, 0x3340, R0 ;  /* 0x00003340a6a67816 */ /* 0x000fe40000000000 */
[----:B----4-:R-:W-:Y:S02]  /*a1400*/  LOP3.LUT R30, R144, 0xffff, RZ, 0xc0, !PT ;  /* 0x0000ffff901e7812 */ /* 0x010fe400078ec0ff */
[----:B------:R-:W4:Y:S01]  /*a1410*/  LDL.LU R144, [R1+0x4690] ;  /* 0x0046900001907983 */ /* 0x000f220000300800 */
[----:B--2---:R-:W-:-:S04]  /*a1420*/  LOP3.LUT R29, R148, 0xffff, RZ, 0xc0, !PT ;  /* 0x0000ffff941d7812 */ /* 0x004fc800078ec0ff */
[----:B------:R-:W-:-:S04]  /*a1430*/  PRMT R28, R30, 0x3340, R29 ;  /* 0x000033401e1c7816 */ /* 0x000fc8000000001d */
[----:B0-----:R-:W-:-:S05]  /*a1440*/  PRMT R8, R28, 0x5410, R25 ;  /* 0x000054101c087816 */ /* 0x001fca0000000019 */
[----:B------:R0:W-:Y:S04]  /*a1450*/  STL [R1+0x4834], R8 ;  /* 0x0048340801007387 */ /* 0x0001e80000100800 */
[----:B------:R-:W2:Y:S01]  /*a1460*/  LDL.LU R148, [R1+0x4930] ;  /* 0x0049300001947983 */ /* 0x000ea20000300800 */
[----:B------:R-:W-:Y:S02]  /*a1470*/  SHF.R.U32.HI R28, RZ, 0x8, R30 ;  /* 0x00000008ff1c7819 */ /* 0x000fe4000001161e */
[----:B------:R-:W-:Y:S02]  /*a1480*/  SHF.R.U32.HI R25, RZ, 0x8, R29 ;  /* 0x00000008ff197819 */ /* 0x000fe4000001161d */
[----:B0-----:R-:W-:Y:S02]  /*a1490*/  IADD3 R8, P2, R138, R0, RZ ;  /* 0x000000008a087210 */ /* 0x001fe40007f5e0ff */
[----:B------:R-:W-:-:S03]  /*a14a0*/  LOP3.LUT R28, R28, 0xffff, RZ, 0xc0, !PT ;  /* 0x0000ffff1c1c7812 */ /* 0x000fc600078ec0ff */
[----:B------:R-:W-:Y:S01]  /*a14b0*/  IMAD.X R9, R24, 0x1, R7, P2 ;  /* 0x0000000118097824 */ /* 0x000fe200010e0607 */
[----:B------:R-:W-:-:S04]  /*a14c0*/  LOP3.LUT R25, R25, 0xffff, RZ, 0xc0, !PT ;  /* 0x0000ffff19197812 */ /* 0x000fc800078ec0ff */
[----:B------:R0:W-:Y:S04]  /*a14d0*/  STL.64 [R1+0x738], R8 ;  /* 0x0007380801007387 */ /* 0x0001e80000100a00 */
[----:B------:R-:W-:Y:S01]  /*a14e0*/  STL [R1+0x54a4], R166 ;  /* 0x0054a4a601007387 */ /* 0x000fe20000100800 */
[----:B0-----:R-:W-:-:S05]  /*a14f0*/  PRMT R8, R28, 0x3340, R25 ;  /* 0x000033401c087816 */ /* 0x001fca0000000019 */
[----:B------:R0:W-:Y:S01]  /*a1500*/  STL [R1+0xccc], R8 ;  /* 0x000ccc0801007387 */ /* 0x0001e20000100800 */
[----:B---3--:R-:W-:-:S03]  /*a1510*/  LOP3.LUT R34, R152, 0xffff, RZ, 0xc0, !PT ;  /* 0x0000ffff98227812 */ /* 0x008fc600078ec0ff */
[----:B------:R-:W3:Y:S01]  /*a1520*/  LDL.LU R152, [R1+0x4ab4] ;  /* 0x004ab40001987983 */ /* 0x000ee20000300800 */
[----:B------:R-:W-:-:S03]  /*a1530*/  LOP3.LUT R29, R18, 0xffff, RZ, 0xc0, !PT ;  /* 0x0000ffff121d7812 */ /* 0x000fc600078ec0ff */
[----:B------:R-:W3:Y:S01]  /*a1540*/  LDL.LU R18, [R1+0x4850] ;  /* 0x0048500001127983 */ /* 0x000ee20000300800 */
        /* <DEDUP_REMOVED lines=20> */
[----:B----4-:R-:W-:-:S03]  /*a1690*/  LOP3.LUT R28, R144, 0xffff, RZ, 0xc0, !PT ;  /* 0x0000ffff901c7812 */ /* 0x010fc600078ec0ff */
[----:B------:R-:W4:Y:S01]  /*a16a0*/  LDL.LU R144, [R1+0x485c] ;  /* 0x00485c0001907983 */ /* 0x000f220000300800 */
[----:B------:R-:W-:Y:S02]  /*a16b0*/  PRMT R24, R28, 0x3340, R0 ;  /* 0x000033401c187816 */ /* 0x000fe40000000000 */
[----:B------:R-:W-:Y:S02]  /*a16c0*/  SHF.R.U32.HI R165, RZ, 0x8, R28 ;  /* 0x00000008ffa57819 */ /* 0x000fe4000001161c */
[----:B--2---:R-:W-:-:S04]  /*a16d0*/  LOP3.LUT R29, R148, 0xffff, RZ, 0xc0, !PT ;  /* 0x0000ffff941d7812 */ /* 0x004fc800078ec0ff */
[----:B------:R-:W-:-:S04]  /*a16e0*/  PRMT R25, R30, 0x3340, R29 ;  /* 0x000033401e197816 */ /* 0x000fc8000000001d */
[----:B0-----:R-:W-:Y:S02]  /*a16f0*/  PRMT R8, R25, 0x5410, R24 ;  /* 0x0000541019087816 */ /* 0x001fe40000000018 */
[----:B------:R-:W-:Y:S02]  /*a1700*/  SHF.R.U32.HI R25, RZ, 0x8, R30 ;  /* 0x00000008ff197819 */ /* 0x000fe4000001161e */
[----:B------:R-:W-:Y:S02]  /*a1710*/  SHF.R.U32.HI R24, RZ, 0x8, R29 ;  /* 0x00000008ff187819 */ /* 0x000fe4000001161d */
[----:B------:R-:W-:Y:S02]  /*a1720*/  LOP3.LUT R165, R165, 0xffff, RZ, 0xc0, !PT ;  /* 0x0000ffffa5a57812 */ /* 0x000fe400078ec0ff */
[----:B------:R-:W-:Y:S02]  /*a1730*/  LOP3.LUT R25, R25, 0xffff, RZ, 0xc0, !PT ;  /* 0x0000ffff19197812 */ /* 0x000fe400078ec0ff */
[----:B------:R-:W-:Y:S01]  /*a1740*/  LOP3.LUT R24, R24, 0xffff, RZ, 0xc0, !PT ;  /* 0x0000ffff18187812 */ /* 0x000fe200078ec0ff */
[----:B------:R0:W-:Y:S01]  /*a1750*/  STL [R1+0x4824], R8 ;  /* 0x0048240801007387 */ /* 0x0001e20000100800 */
[----:B------:R-:W-:-:S02]  /*a1760*/  PRMT R165, R165, 0x3340, R0 ;  /* 0x00003340a5a57816 */ /* 0x000fc40000000000 */
[----:B------:R-:W-:-:S03]  /*a1770*/  LOP3.LUT R30, R16, 0xffff, RZ, 0xc0, !PT ;  /* 0x0000ffff101e7812 */ /* 0x000fc600078ec0ff */
[----:B------:R-:W-:Y:S01]  /*a1780*/  STL [R1+0x54a0], R165 ;  /* 0x0054a0a501007387 */ /* 0x000fe20000100800 */
[----:B0-----:R-:W-:-:S05]  /*a1790*/  PRMT R8, R25, 0x3340, R24 ;  /* 0x0000334019087816 */ /* 0x001fca0000000018 */
[----:B------:R0:W-:Y:S04]  /*a17a0*/  STL [R1+0x344], R8 ;  /* 0x0003440801007387 */ /* 0x0001e80000100800 */
[----:B------:R-:W2:Y:S04]  /*a17b0*/  LDL.LU R16, [R1+0x5578] ;  /* 0x0055780001107983 */ /* 0x000ea80000300800 */
[----:B------:R-:W2:Y:S01]  /*a17c0*/  LDL.LU R148, [R1+0x4ef8] ;  /* 0x004ef80001947983 */ /* 0x000ea20000300800 */
[----:B---3--:R-:W-:-:S03]  /*a17d0*/  LOP3.LUT R29, R152, 0xffff, RZ, 0xc0, !PT ;  /* 0x0000ffff981d7812 */ /* 0x008fc600078ec0ff */
[----:B------:R-:W3:Y:S01]  /*a17e0*/  LDL.LU R152, [R1+0x4698] ;  /* 0x0046980001987983 */ /* 0x000ee20000300800 */
[----:B------:R-:W-:-:S03]  /*a17f0*/  LOP3.LUT R28, R18, 0xffff, RZ, 0xc0, !PT ;  /* 0x0000ffff121c7812 */ /* 0x000fc600078ec0ff */
[----:B------:R-:W3:Y:S01]  /*a1800*/  LDL.LU R18, [R1+0x4964] ;  /* 0x0049640001127983 */ /* 0x000ee20000300800 */
[----:B------:R-:W-:Y:S02]  /*a1810*/  PRMT R24, R30, 0x3340, R0 ;  /* 0x000033401e187816 */ /* 0x000fe40000000000 */
[----:B------:R-:W-:Y:S02]  /*a1820*/  PRMT R25, R29, 0x3340, R28 ;  /* 0x000033401d197816 */ /* 0x000fe4000000001c */
[----:B0-----:R-:W-:Y:S02]  /*a1830*/  IADD3 R8, P2, R136, R2, RZ ;  /* 0x0000000288087210 */ /* 0x001fe40007f5e0ff */
[----:B------:R-:W-:Y:S02]  /*a1840*/  PRMT R10, R25, 0x5410, R24 ;  /* 0x00005410190a7816 */ /* 0x000fe40000000018 */
[----:B------:R-:W-:Y:S02]  /*a1850*/  SHF.R.S32.HI R24, RZ, 0x1f, R136 ;  /* 0x0000001fff187819 */ /* 0x000fe40000011488 */
[----:B------:R-:W-:-:S02]  /*a1860*/  SHF.R.U32.HI R164, RZ, 0x8, R34 ;  /* 0x00000008ffa47819 */ /* 0x000fc40000011622 */
[----:B------:R-:W-:Y:S02]  /*a1870*/  SHF.R.U32.HI R29, RZ, 0x8, R29 ;  /* 0x00000008ff1d7819 */ /* 0x000fe4000001161d */
[----:B------:R-:W-:Y:S01]  /*a1880*/  SHF.R.U32.HI R25, RZ, 0x8, R28 ;  /* 0x00000008ff197819 */ /* 0x000fe2000001161c */
[----:B------:R-:W-:Y:S01]  /*a1890*/  IMAD.X R9, R24, 0x1, R13, P2 ;  /* 0x0000000118097824 */ /* 0x000fe200010e060d */
[----:B------:R-:W-:Y:S02]  /*a18a0*/  LOP3.LUT R164, R164, 0xffff, RZ, 0xc0, !PT ;  /* 0x0000ffffa4a47812 */ /* 0x000fe400078ec0ff */
[----:B------:R-:W-:Y:S02]  /*a18b0*/  LOP3.LUT R28, R29, 0xffff, RZ, 0xc0, !PT ;  /* 0x0000ffff1d1c7812 */ /* 0x000fe400078ec0ff */
[----:B------:R-:W-:Y:S01]  /*a18c0*/  LOP3.LUT R25, R25, 0xffff, RZ, 0xc0, !PT ;  /* 0x0000ffff19197812 */ /* 0x000fe200078ec0ff */
[----:B------:R-:W-:Y:S01]  /*a18d0*/  STL [R1+0x480c], R10 ;  /* 0x00480c0a01007387 */ /* 0x000fe20000100800 */
[----:B------:R-:W-:-:S03]  /*a18e0*/  PRMT R164, R164, 0x3340, R0 ;  /* 0x00003340a4a47816 */ /* 0x000fc60000000000 */
[----:B------:R0:W-:Y:S04]  /*a18f0*/  STL.64 [R1+0x720], R8 ;  /* 0x0007200801007387 */ /* 0x0001e80000100a00 */
[----:B------:R-:W-:Y:S01]  /*a1900*/  STL [R1+0x549c], R164 ;  /* 0x00549ca401007387 */ /* 0x000fe20000100800 */
[----:B0-----:R-:W-:-:S05]  /*a1910*/  PRMT R8, R28, 0x3340, R25 ;  /* 0x000033401c087816 */ /* 0x001fca0000000019 */
[----:B------:R0:W-:Y:S04]  /*a1920*/  STL [R1+0x340], R8 ;  /* 0x0003400801007387 */ /* 0x0001e80000100800 */
[----:B------:R-:W3:Y:S01]  /*a1930*/  LDL.LU R138, [R1+0x4b04] ;  /* 0x004b0400018a7983 */ /* 0x000ee20000300800 */
[----:B------:R-:W-:-:S03]  /*a1940*/  LOP3.LUT R115, R137, 0xffff, RZ, 0xc0, !PT ;  /* 0x0000ffff89737812 */ /* 0x000fc600078ec0ff */
[----:B------:R-:W3:Y:S01]  /*a1950*/  LDL.LU R137, [R1+0x486c] ;  /* 0x00486c0001897983 */ /* 0x000ee20000300800 */
[----:B------:R-:W-:Y:S02]  /*a1960*/  SHF.R.U32.HI R163, RZ, 0x8, R30 ;  /* 0x00000008ffa37819 */ /* 0x000fe4000001161e */
[----:B------:R-:W-:Y:S02]  /*a1970*/  SHF.R.U32.HI R28, RZ, 0x8, R115 ;  /* 0x00000008ff1c7819 */ /* 0x000fe40000011673 */
[----:B------:R-:W-:Y:S02]  /*a1980*/  LOP3.LUT R163, R163, 0xffff, RZ, 0xc0, !PT ;  /* 0x0000ffffa3a37812 */ /* 0x000fe400078ec0ff */
[----:B------:R-:W-:Y:S02]  /*a1990*/  LOP3.LUT R28, R28, 0xffff, RZ, 0xc0, !PT ;  /* 0x0000ffff1c1c7812 */ /* 0x000fe400078ec0ff */
[----:B------:R-:W-:-:S05]  /*a19a0*/  PRMT R163, R163, 0x3340, R0 ;  /* 0x00003340a3a37816 */ /* 0x000fca0000000000 */
[----:B------:R-:W-:Y:S01]  /*a19b0*/  STL [R1+0x5498], R163 ;  /* 0x005498a301007387 */ /* 0x000fe20000100800 */
[----:B----4-:R-:W-:-:S04]  /*a19c0*/  LOP3.LUT R114, R144, 0xffff, RZ, 0xc0, !PT ;  /* 0x0000ffff90727812 */ /* 0x010fc800078ec0ff */
[----:B------:R-:W-:-:S04]  /*a19d0*/  SHF.R.U32.HI R25, RZ, 0x8, R114 ;  /* 0x00000008ff197819 */ /* 0x000fc80000011672 */
[----:B------:R-:W-:-:S04]  /*a19e0*/  LOP3.LUT R25, R25, 0xffff, RZ, 0xc0, !PT ;  /* 0x0000ffff19197812 */ /* 0x000fc800078ec0ff */
[----:B------:R-:W-:-:S05]  /*a19f0*/  PRMT R222, R28, 0x3340, R25 ;  /* 0x000033401cde7816 */ /* 0x000fca0000000019 */
[----:B------:R-:W-:Y:S04]  /*a1a00*/  STL [R1+0x540c], R222 ;  /* 0x00540cde01007387 */ /* 0x000fe80000100800 */
[----:B------:R-:W4:Y:S01]  /*a1a10*/  LDL.LU R144, [R1+0x4efc] ;  /* 0x004efc0001907983 */ /* 0x000f220000300800 */
[----:B--2---:R-:W-:-:S03]  /*a1a20*/  LOP3.LUT R34, R148, 0xffff, RZ, 0xc0, !PT ;  /* 0x0000ffff94227812 */ /* 0x004fc600078ec0ff */
[----:B------:R-:W2:Y:S01]  /*a1a30*/  LDL.LU R148, [R1+0x4694] ;  /* 0x0046940001947983 */ /* 0x000ea20000300800 */
[----:B---3--:R-:W-:Y:S02]  /*a1a40*/  LOP3.LUT R29, R152, 0xffff, RZ, 0xc0, !PT ;  /* 0x0000ffff981d7812 */ /* 0x008fe400078ec0ff */
[----:B------:R-:W-:Y:S02]  /*a1a50*/  LOP3.LUT R30, R18, 0xffff, RZ, 0xc0, !PT ;  /* 0x0000ffff121e7812 */ /* 0x000fe400078ec0ff */
[----:B------:R-:W-:Y:S02]  /*a1a60*/  PRMT R25, R29, 0x3340, R0 ;  /* 0x000033401d197816 */ /* 0x000fe40000000000 */
[----:B------:R-:W-:-:S04]  /*a1a70*/  PRMT R28, R34, 0x3340, R30 ;  /* 0x00003340221c7816 */ /* 0x000fc8000000001e */
[----:B0-----:R-:W-:-:S05]  /*a1a80*/  PRMT R8, R28, 0x5410, R25 ;  /* 0x000054101c087816 */ /* 0x001fca0000000019 */
[----:B------:R0:W-:Y:S04]  /*a1a90*/  STL [R1+0x47d8], R8 ;  /* 0x0047d80801007387 */ /* 0x0001e80000100800 */
[----:B------:R-:W3:Y:S01]  /*a1aa0*/  LDL.LU R152, [R1+0x4984] ;  /* 0x0049840001987983 */ /* 0x000ee20000300800 */
[----:B------:R-:W-:Y:S02]  /*a1ab0*/  SHF.R.U32.HI R28, RZ, 0x8, R34 ;  /* 0x00000008ff1c7819 */ /* 0x000fe40000011622 */
[----:B------:R-:W-:Y:S02]  /*a1ac0*/  SHF.R.U32.HI R25, RZ, 0x8, R30 ;  /* 0x00000008ff197819 */ /* 0x000fe4000001161e */
[----:B0-----:R-:W-:Y:S02]  /*a1ad0*/  IADD3 R8, P2, R136, R0, RZ ;  /* 0x0000000088087210 */ /* 0x001fe40007f5e0ff */
[----:B------:R-:W-:-:S03]  /*a1ae0*/  LOP3.LUT R28, R28, 0xffff, RZ, 0xc0, !PT ;  /* 0x0000ffff1c1c7812 */ /* 0x000fc600078ec0ff */
[----:B------:R-:W-:Y:S01]  /*a1af0*/  IMAD.X R9, R24, 0x1, R7, P2 ;  /* 0x0000000118097824 */ /* 0x000fe200010e0607 */
[----:B------:R-:W-:Y:S02]  /*a1b00*/  LOP3.LUT R25, R25, 0xffff, RZ, 0xc0, !PT ;  /* 0x0000ffff19197812 */ /* 0x000fe400078ec0ff */
[----:B------:R-:W-:Y:S02]  /*a1b10*/  SHF.R.U32.HI R162, RZ, 0x8, R29 ;  /* 0x00000008ffa27819 */ /* 0x000fe4000001161d */
[----:B------:R0:W-:Y:S01]  /*a1b20*/  STL.64 [R1+0x718], R8 ;  /* 0x0007180801007387 */ /* 0x0001e20000100a00 */
[----:B------:R-:W-:Y:S02]  /*a1b30*/  LOP3.LUT R34, R17, 0xffff, RZ, 0xc0, !PT ;  /* 0x0000ffff11227812 */ /* 0x000fe400078ec0ff */
[----:B------:R-:W-:Y:S01]  /*a1b40*/  LOP3.LUT R162, R162, 0xffff, RZ, 0xc0, !PT ;  /* 0x0000ffffa2a27812 */ /* 0x000fe200078ec0ff */
[----:B------:R-:W3:Y:S01]  /*a1b50*/  LDL.LU R18, [R1+0xcb8] ;  /* 0x000cb80001127983 */ /* 0x000ee20000300800 */
[----:B0-----:R-:W-:-:S02]  /*a1b60*/  PRMT R8, R28, 0x3340, R25 ;  /* 0x000033401c087816 */ /* 0x001fc40000000019 */
[----:B------:R-:W-:Y:S02]  /*a1b70*/  LOP3.LUT R30, R138, 0xffff, RZ, 0xc0, !PT ;  /* 0x0000ffff8a1e7812 */ /* 0x000fe400078ec0ff */
[--C-:B------:R-:W-:Y:S01]  /*a1b80*/  PRMT R25, R34, 0x3340, R0.reuse ;  /* 0x0000334022197816 */ /* 0x100fe20000000000 */
[----:B------:R0:W-:Y:S01]  /*a1b90*/  STL [R1+0x33c], R8 ;  /* 0x00033c0801007387 */ /* 0x0001e20000100800 */
[----:B------:R-:W-:Y:S02]  /*a1ba0*/  PRMT R162, R162, 0x3340, R0 ;  /* 0x00003340a2a27816 */ /* 0x000fe40000000000 */
[----:B------:R-:W-:Y:S02]  /*a1bb0*/  LOP3.LUT R29, R137, 0xffff, RZ, 0xc0, !PT ;  /* 0x0000ffff891d7812 */ /* 0x000fe400078ec0ff */
[----:B0-----:R-:W-:Y:S02]  /*a1bc0*/  IADD3 R8, P2, R136, R6, RZ ;  /* 0x0000000688087210 */ /* 0x001fe40007f5e0ff */
[----:B------:R-:W-:Y:S01]  /*a1bd0*/  PRMT R28, R30, 0x3340, R29 ;  /* 0x000033401e1c7816 */ /* 0x000fe2000000001d */
[----:B------:R-:W-:Y:S02]  /*a1be0*/  STL [R1+0x5494], R162 ;  /* 0x005494a201007387 */ /* 0x000fe40000100800 */
[----:B------:R-:W-:Y:S01]  /*a1bf0*/  IMAD.X R9, R24, 0x1, R5, P2 ;  /* 0x0000000118097824 */ /* 0x000fe200010e0605 */
[----:B------:R-:W-:Y:S01]  /*a1c00*/  PRMT R10, R28, 0x5410, R25 ;  /* 0x000054101c0a7816 */ /* 0x000fe20000000019 */
[----:B------:R-:W3:Y:S04]  /*a1c10*/  LDL.LU R17, [R1+0x5574] ;  /* 0x0055740001117983 */ /* 0x000ee80000300800 */
[----:B------:R-:W-:Y:S04]  /*a1c20*/  STL [R1+0x47ac], R10 ;  /* 0x0047ac0a01007387 */ /* 0x000fe80000100800 */
[----:B------:R0:W-:Y:S01]  /*a1c30*/  STL.64 [R1+0x710], R8 ;  /* 0x0007100801007387 */ /* 0x0001e20000100a00 */
[----:B------:R-:W-:-:S03]  /*a1c40*/  SHF.R.U32.HI R25, RZ, 0x8, R30 ;  /* 0x00000008ff197819 */ /* 0x000fc6000001161e */
[----:B------:R-:W3:Y:S01]  /*a1c50*/  LDL.LU R139, [R1+0x4b30] ;  /* 0x004b3000018b7983 */ /* 0x000ee20000300800 */
[----:B0-----:R-:W-:-:S03]  /*a1c60*/  IADD3 R8, P2, R136, R4, RZ ;  /* 0x0000000488087210 */ /* 0x001fc60007f5e0ff */
[----:B------:R-:W3:Y:S02]  /*a1c70*/  LDL.LU R138, [R1+0x4888] ;  /* 0x00488800018a7983 */ /* 0x000ee40000300800 */
[----:B------:R-:W-:Y:S01]  /*a1c80*/  IMAD.X R9, R24, 0x1, R3, P2 ;  /* 0x0000000118097824 */ /* 0x000fe200010e0603 */
[----:B------:R-:W-:Y:S02]  /*a1c90*/  SHF.R.U32.HI R24, RZ, 0x8, R29 ;  /* 0x00000008ff187819 */ /* 0x000fe4000001161d */
[----:B------:R-:W-:Y:S02]  /*a1ca0*/  LOP3.LUT R25, R25, 0xffff, RZ, 0xc0, !PT ;  /* 0x0000ffff19197812 */ /* 0x000fe400078ec0ff */
[----:B------:R-:W-:Y:S01]  /*a1cb0*/  LOP3.LUT R24, R24, 0xffff, RZ, 0xc0, !PT ;  /* 0x0000ffff18187812 */ /* 0x000fe200078ec0ff */
[----:B------:R0:W-:Y:S03]  /*a1cc0*/  STL.64 [R1+0x708], R8 ;  /* 0x0007080801007387 */ /* 0x0001e60000100a00 */
[----:B0-----:R-:W-:-:S05]  /*a1cd0*/  PRMT R8, R25, 0x3340, R24 ;  /* 0x0000334019087816 */ /* 0x001fca0000000018 */
[----:B------:R0:W-:Y:S04]  /*a1ce0*/  STL [R1+0x338], R8 ;  /* 0x0003380801007387 */ /* 0x0001e80000100800 */
[----:B------:R-:W3:Y:S04]  /*a1cf0*/  LDL.LU R137, [R1+0x4f0c] ;  /* 0x004f0c0001897983 */ /* 0x000ee80000300800 */
[----:B------:R-:W3:Y:S01]  /*a1d00*/  LDL.LU R136, [R1+0x469c] ;  /* 0x00469c0001887983 */ /* 0x000ee20000300800 */
[----:B------:R-:W-:-:S04]  /*a1d10*/  SHF.R.U32.HI R161, RZ, 0x8, R34 ;  /* 0x00000008ffa17819 */ /* 0x000fc80000011622 */
[----:B------:R-:W-:-:S04]  /*a1d20*/  LOP3.LUT R161, R161, 0xffff, RZ, 0xc0, !PT ;  /* 0x0000ffffa1a17812 */ /* 0x000fc800078ec0ff */
[----:B------:R-:W-:Y:S02]  /*a1d30*/  PRMT R161, R161, 0x3340, R0 ;  /* 0x00003340a1a17816 */ /* 0x000fe40000000000 */
[----:B----4-:R-:W-:Y:S02]  /*a1d40*/  LOP3.LUT R29, R144, 0xffff, RZ, 0xc0, !PT ;  /* 0x0000ffff901d7812 */ /* 0x010fe400078ec0ff */
[----:B------:R-:W4:Y:S01]  /*a1d50*/  LDL.LU R144, [R1+0x49b4] ;  /* 0x0049b40001907983 */ /* 0x000f220000300800 */
[----:B--2---:R-:W-:-:S04]  /*a1d60*/  LOP3.LUT R30, R148, 0xffff, RZ, 0xc0, !PT ;  /* 0x0000ffff941e7812 */ /* 0x004fc800078ec0ff */
[----:B------:R-:W-:Y:S02]  /*a1d70*/  PRMT R24, R30, 0x3340, R0 ;  /* 0x000033401e187816 */ /* 0x000fe40000000000 */
[----:B---3--:R-:W-:-:S04]  /*a1d80*/  LOP3.LUT R28, R152, 0xffff, RZ, 0xc0, !PT ;  /* 0x0000ffff981c7812 */ /* 0x008fc800078ec0ff */
[----:B------:R-:W-:-:S04]  /*a1d90*/  PRMT R25, R29, 0x3340, R28 ;  /* 0x000033401d197816 */ /* 0x000fc8000000001c */
[----:B0-----:R-:W-:Y:S02]  /*a1da0*/  PRMT R8, R25, 0x5410, R24 ;  /* 0x0000541019087816 */ /* 0x001fe40000000018 */
[----:B------:R-:W-:Y:S02]  /*a1db0*/  SHF.R.U32.HI R25, RZ, 0x8, R29 ;  /* 0x00000008ff197819 */ /* 0x000fe4000001161d */
[----:B------:R-:W-:Y:S02]  /*a1dc0*/  SHF.R.U32.HI R24, RZ, 0x8, R28 ;  /* 0x00000008ff187819 */ /* 0x000fe4000001161c */
[----:B------:R-:W-:Y:S02]  /*a1dd0*/  LOP3.LUT R25, R25, 0xffff, RZ, 0xc0, !PT ;  /* 0x0000ffff19197812 */ /* 0x000fe400078ec0ff */
[----:B------:R-:W-:Y:S01]  /*a1de0*/  LOP3.LUT R24, R24, 0xffff, RZ, 0xc0, !PT ;  /* 0x0000ffff18187812 */ /* 0x000fe200078ec0ff */
[----:B------:R0:W-:Y:S04]  /*a1df0*/  STL [R1+0x47a4], R8 ;  /* 0x0047a40801007387 */ /* 0x0001e80000100800 */
[----:B------:R-:W-:Y:S04]  /*a1e00*/  STL [R1+0x5490], R161 ;  /* 0x005490a101007387 */ /* 0x000fe80000100800 */
[----:B------:R-:W2:Y:S01]  /*a1e10*/  LDL.LU R148, [R1+0x4b50] ;  /* 0x004b500001947983 */ /* 0x000ea20000300800 */
        /* <DEDUP_REMOVED lines=9> */
[----:B------:R-:W-:Y:S02]  /*a1eb0*/  SHF.R.U32.HI R169, RZ, 0x8, R37 ;  /* 0x00000008ffa97819 */ /* 0x000fe40000011625 */
[----:B------:R0:W-:Y:S01]  /*a1ec0*/  STL.64 [R1+0x700], R8 ;  /* 0x0007000801007387 */ /* 0x0001e20000100a00 */
[----:B------:R-:W-:Y:S02]  /*a1ed0*/  PRMT R160, R160, 0x3340, R0 ;  /* 0x00003340a0a07816 */ /* 0x000fe40000000000 */
[----:B------:R-:W-:-:S04]  /*a1ee0*/  LOP3.LUT R28, R139, 0xffff, RZ, 0xc0, !PT ;  /* 0x0000ffff8b1c7812 */ /* 0x000fc800078ec0ff */
[----:B------:R-:W-:Y:S02]  /*a1ef0*/  SHF.R.U32.HI R29, RZ, 0x8, R28 ;  /* 0x00000008ff1d7819 */ /* 0x000fe4000001161c */
[----:B------:R-:W-:-:S04]  /*a1f00*/  LOP3.LUT R25, R138, 0xffff, RZ, 0xc0, !PT ;  /* 0x0000ffff8a197812 */ /* 0x000fc800078ec0ff */
[--C-:B------:R-:W-:Y:S02]  /*a1f10*/  PRMT R90, R28, 0x3340, R25.reuse ;  /* 0x000033401c5a7816 */ /* 0x100fe40000000019 */
[----:B------:R-:W-:Y:S02]  /*a1f20*/  SHF.R.U32.HI R25, RZ, 0x8, R25 ;  /* 0x00000008ff197819 */ /* 0x000fe40000011619 */
[----:B------:R-:W-:Y:S02]  /*a1f30*/  LOP3.LUT R28, R29, 0xffff, RZ, 0xc0, !PT ;  /* 0x0000ffff1d1c7812 */ /* 0x000fe400078ec0ff */
[----:B------:R-:W-:Y:S02]  /*a1f40*/  LOP3.LUT R25, R25, 0xffff, RZ, 0xc0, !PT ;  /* 0x0000ffff19197812 */ /* 0x000fe400078ec0ff */
[----:B------:R-:W-:Y:S02]  /*a1f50*/  LOP3.LUT R113, R15, 0xffff, RZ, 0xc0, !PT ;  /* 0x0000ffff0f717812 */ /* 0x000fe400078ec0ff */
[----:B0-----:R-:W-:Y:S01]  /*a1f60*/  PRMT R8, R28, 0x3340, R25 ;  /* 0x000033401c087816 */ /* 0x001fe20000000019 */
[----:B------:R-:W-:Y:S01]  /*a1f70*/  STL [R1+0x548c], R160 ;  /* 0x00548ca001007387 */ /* 0x000fe20000100800 */
[----:B------:R-:W-:-:S02]  /*a1f80*/  LOP3.LUT R111, R159, 0xffff, RZ, 0xc0, !PT ;  /* 0x0000ffff9f6f7812 */ /* 0x000fc400078ec0ff */
[----:B------:R-:W-:Y:S01]  /*a1f90*/  SHF.R.U32.HI R159, RZ, 0x8, R113 ;  /* 0x00000008ff9f7819 */ /* 0x000fe20000011671 */
[----:B------:R0:W-:Y:S01]  /*a1fa0*/  STL [R1+0x330], R8 ;  /* 0x0003300801007387 */ /* 0x0001e20000100800 */
[----:B------:R-:W-:-:S03]  /*a1fb0*/  LOP3.LUT R30, R137, 0xffff, RZ, 0xc0, !PT ;  /* 0x0000ffff891e7812 */ /* 0x000fc600078ec0ff */
[----:B------:R-:W3:Y:S01]  /*a1fc0*/  LDL.LU R15, [R1+0x5570] ;  /* 0x00557000010f7983 */ /* 0x000ee20000300800 */
[----:B------:R-:W-:-:S04]  /*a1fd0*/  LOP3.LUT R37, R136, 0xffff, RZ, 0xc0, !PT ;  /* 0x0000ffff88257812 */ /* 0x000fc800078ec0ff */
[----:B------:R-:W-:Y:S02]  /*a1fe0*/  PRMT R25, R37, 0x3340, R0 ;  /* 0x0000334025197816 */ /* 0x000fe40000000000 */
[----:B------:R-:W-:-:S04]  /*a1ff0*/  LOP3.LUT R159, R159, 0xffff, RZ, 0xc0, !PT ;  /* 0x0000ffff9f9f7812 */ /* 0x000fc800078ec0ff */
[----:B------:R-:W-:Y:S02]  /*a2000*/  PRMT R159, R159, 0x3340, R0 ;  /* 0x000033409f9f7816 */ /* 0x000fe40000000000 */
[----:B----4-:R-:W-:-:S04]  /*a2010*/  LOP3.LUT R29, R144, 0xffff, RZ, 0xc0, !PT ;  /* 0x0000ffff901d7812 */ /* 0x010fc800078ec0ff */
        /* <DEDUP_REMOVED lines=8> */
[----:B------:R-:W4:Y:S01]  /*a20a0*/  LDL.LU R137, [R1+0x4f1c] ;  /* 0x004f1c0001897983 */ /* 0x000f220000300800 */
[----:B0-----:R-:W-:-:S05]  /*a20b0*/  PRMT R8, R28, 0x3340, R25 ;  /* 0x000033401c087816 */ /* 0x001fca0000000019 */
[----:B------:R0:W-:Y:S04]  /*a20c0*/  STL [R1+0x25c], R8 ;  /* 0x00025c0801007387 */ /* 0x0001e80000100800 */
[----:B------:R-:W4:Y:S04]  /*a20d0*/  LDL.LU R136, [R1+0x46a0] ;  /* 0x0046a00001887983 */ /* 0x000f280000300800 */
[----:B------:R-:W4:Y:S01]  /*a20e0*/  LDL.LU R144, [R1+0x49cc] ;  /* 0x0049cc0001907983 */ /* 0x000f220000300800 */
[----:B------:R-:W-:Y:S02]  /*a20f0*/  LOP3.LUT R34, R17, 0xffff, RZ, 0xc0, !PT ;  /* 0x0000ffff11227812 */ /* 0x000fe400078ec0ff */
[----:B0-----:R-:W-:Y:S01]  /*a2100*/  IADD3 R8, P2, R18, R0, RZ ;  /* 0x0000000012087210 */ /* 0x001fe20007f5e0ff */
[----:B------:R-:W4:Y:S01]  /*a2110*/  LDL.LU R17, [R1+0x556c] ;  /* 0x00556c0001117983 */ /* 0x000f220000300800 */
[----:B------:R-:W-:-:S03]  /*a2120*/  PRMT R25, R34, 0x3340, R0 ;  /* 0x0000334022197816 */ /* 0x000fc60000000000 */
[----:B------:R-:W-:Y:S01]  /*a2130*/  IMAD.X R9, R24, 0x1, R7, P2 ;  /* 0x0000000118097824 */ /* 0x000fe200010e0607 */
[----:B--2---:R-:W-:Y:S02]  /*a2140*/  LOP3.LUT R30, R148, 0xffff, RZ, 0xc0, !PT ;  /* 0x0000ffff941e7812 */ /* 0x004fe400078ec0ff */
[----:B---3--:R-:W-:-:S04]  /*a2150*/  LOP3.LUT R29, R152, 0xffff, RZ, 0xc0, !PT ;  /* 0x0000ffff981d7812 */ /* 0x008fc800078ec0ff */
[----:B------:R-:W-:-:S04]  /*a2160*/  PRMT R28, R30, 0x3340, R29 ;  /* 0x000033401e1c7816 */ /* 0x000fc8000000001d */
[----:B------:R-:W-:Y:S02]  /*a2170*/  PRMT R10, R28, 0x5410, R25 ;  /* 0x000054101c0a7816 */ /* 0x000fe40000000019 */
[----:B------:R-:W-:Y:S02]  /*a2180*/  SHF.R.U32.HI R28, RZ, 0x8, R30 ;  /* 0x00000008ff1c7819 */ /* 0x000fe4000001161e */
[----:B------:R-:W-:Y:S01]  /*a2190*/  SHF.R.U32.HI R25, RZ, 0x8, R29 ;  /* 0x00000008ff197819 */ /* 0x000fe2000001161d */
[----:B------:R-:W-:Y:S01]  /*a21a0*/  STL [R1+0x4760], R10 ;  /* 0x0047600a01007387 */ /* 0x000fe20000100800 */
[----:B------:R-:W-:Y:S02]  /*a21b0*/  LOP3.LUT R28, R28, 0xffff, RZ, 0xc0, !PT ;  /* 0x0000ffff1c1c7812 */ /* 0x000fe400078ec0ff */
[----:B------:R-:W-:Y:S01]  /*a21c0*/  LOP3.LUT R25, R25, 0xffff, RZ, 0xc0, !PT ;  /* 0x0000ffff19197812 */ /* 0x000fe200078ec0ff */
[----:B------:R-:W2:Y:S04]  /*a21d0*/  LDL.LU R42, [R1+0x4b70] ;  /* 0x004b7000012a7983 */ /* 0x000ea80000300800 */
[----:B------:R0:W-:Y:S04]  /*a21e0*/  STL.64 [R1+0x6f8], R8 ;  /* 0x0006f80801007387 */ /* 0x0001e80000100a00 */
[----:B------:R-:W3:Y:S04]  /*a21f0*/  LDL.LU R139, [R1+0x48ac] ;  /* 0x0048ac00018b7983 */ /* 0x000ee80000300800 */
[----:B------:R-:W3:Y:S01]  /*a2200*/  LDL.LU R138, [R1+0x4f24] ;  /* 0x004f2400018a7983 */ /* 0x000ee20000300800 */
[----:B0-----:R-:W-:-:S05]  /*a2210*/  PRMT R8, R28, 0x3340, R25 ;  /* 0x000033401c087816 */ /* 0x001fca0000000019 */
[----:B------:R0:W-:Y:S04]  /*a2220*/  STL [R1+0x258], R8 ;  /* 0x0002580801007387 */ /* 0x0001e80000100800 */
[----:B------:R-:W3:Y:S04]  /*a2230*/  LDL.LU R148, [R1+0x46a4] ;  /* 0x0046a40001947983 */ /* 0x000ee80000300800 */
[----:B------:R-:W3:Y:S01]  /*a2240*/  LDL.LU R152, [R1+0x49e8] ;  /* 0x0049e80001987983 */ /* 0x000ee20000300800 */
[----:B0-----:R-:W-:-:S05]  /*a2250*/  IADD3 R8, P2, R18, R6, RZ ;  /* 0x0000000612087210 */ /* 0x001fca0007f5e0ff */
[----:B------:R-:W-:-:S05]  /*a2260*/  IMAD.X R9, R24, 0x1, R5, P2 ;  /* 0x0000000118097824 */ /* 0x000fca00010e0605 */
[----:B------:R0:W-:Y:S02]  /*a2270*/  STL.64 [R1+0x6f0], R8 ;  /* 0x0006f00801007387 */ /* 0x0001e40000100a00 */
[----:B0-----:R-:W-:Y:S02]  /*a2280*/  IADD3 R8, P2, R18, R4, RZ ;  /* 0x0000000412087210 */ /* 0x001fe40007f5e0ff */
[----:B------:R-:W3:Y:S03]  /*a2290*/  LDL.LU R18, [R1+0xcb4] ;  /* 0x000cb40001127983 */ /* 0x000ee60000300800 */
[----:B------:R-:W-:-:S05]  /*a22a0*/  IMAD.X R9, R24, 0x1, R3, P2 ;  /* 0x0000000118097824 */ /* 0x000fca00010e0603 */
[----:B------:R0:W-:Y:S01]  /*a22b0*/  STL.64 [R1+0x6e8], R8 ;  /* 0x0006e80801007387 */ /* 0x0001e20000100a00 */
[----:B------:R-:W-:Y:S02]  /*a22c0*/  SHF.R.U32.HI R93, RZ, 0x8, R157 ;  /* 0x00000008ff5d7819 */ /* 0x000fe4000001169d */
[----:B------:R-:W-:Y:S02]  /*a22d0*/  SHF.R.U32.HI R157, RZ, 0x8, R34 ;  /* 0x00000008ff9d7819 */ /* 0x000fe40000011622 */
[----:B------:R-:W-:Y:S02]  /*a22e0*/  LOP3.LUT R159, R16, 0xffff, RZ, 0xc0, !PT ;  /* 0x0000ffff109f7812 */ /* 0x000fe400078ec0ff */
[----:B------:R-:W-:Y:S02]  /*a22f0*/  SHF.R.U32.HI R94, RZ, 0x8, R156 ;  /* 0x00000008ff5e7819 */ /* 0x000fe4000001169c */
[----:B------:R-:W-:Y:S02]  /*a2300*/  SHF.R.U32.HI R184, RZ, 0x8, R40 ;  /* 0x00000008ffb87819 */ /* 0x000fe40000011628 */
[----:B----4-:R-:W-:-:S02]  /*a2310*/  LOP3.LUT R30, R137, 0xffff, RZ, 0xc0, !PT ;  /* 0x0000ffff891e7812 */ /* 0x010fc400078ec0ff */
[----:B------:R-:W-:Y:S02]  /*a2320*/  LOP3.LUT R28, R136, 0xffff, RZ, 0xc0, !PT ;  /* 0x0000ffff881c7812 */ /* 0x000fe400078ec0ff */
        /* <DEDUP_REMOVED lines=8> */
[----:B------:R0:W-:Y:S04]  /*a23b0*/  STL [R1+0x475c], R8 ;  /* 0x00475c0801007387 */ /* 0x0001e80000100800 */
[----:B------:R-:W4:Y:S04]  /*a23c0*/  LDL.LU R137, [R1+0x4f2c] ;  /* 0x004f2c0001897983 */ /* 0x000f280000300800 */
[----:B------:R-:W4:Y:S01]  /*a23d0*/  LDL.LU R136, [R1+0x46a8] ;  /* 0x0046a80001887983 */ /* 0x000f220000300800 */
[----:B0-----:R-:W-:-:S05]  /*a23e0*/  PRMT R8, R25, 0x3340, R24 ;  /* 0x0000334019087816 */ /* 0x001fca0000000018 */
[----:B------:R0:W-:Y:S04]  /*a23f0*/  STL [R1+0x254], R8 ;  /* 0x0002540801007387 */ /* 0x0001e80000100800 */
[----:B------:R-:W4:Y:S01]  /*a2400*/  LDL.LU R144, [R1+0x4a00] ;  /* 0x004a000001907983 */ /* 0x000f220000300800 */
[----:B------:R-:W-:Y:S02]  /*a2410*/  SHF.R.U32.HI R156, RZ, 0x8, R28 ;  /* 0x00000008ff9c7819 */ /* 0x000fe4000001161c */
[----:B------:R-:W-:Y:S01]  /*a2420*/  PRMT R24, R159, 0x3340, R0 ;  /* 0x000033409f187816 */ /* 0x000fe20000000000 */
[----:B------:R-:W4:Y:S01]  /*a2430*/  LDL.LU R16, [R1+0x5568] ;  /* 0x0055680001107983 */ /* 0x000f220000300800 */
[----:B--2---:R-:W-:Y:S02]  /*a2440*/  LOP3.LUT R34, R42, 0xffff, RZ, 0xc0, !PT ;  /* 0x0000ffff2a227812 */ /* 0x004fe400078ec0ff */
[----:B---3--:R-:W-:-:S04]  /*a2450*/  LOP3.LUT R29, R139, 0xffff, RZ, 0xc0, !PT ;  /* 0x0000ffff8b1d7812 */ /* 0x008fc800078ec0ff */
[----:B------:R-:W-:Y:S02]  /*a2460*/  PRMT R25, R34, 0x3340, R29 ;  /* 0x0000334022197816 */ /* 0x000fe4000000001d */
[----:B------:R-:W-:Y:S02]  /*a2470*/  LOP3.LUT R30, R138, 0xffff, RZ, 0xc0, !PT ;  /* 0x0000ffff8a1e7812 */ /* 0x000fe400078ec0ff */
[----:B0-----:R-:W-:Y:S02]  /*a2480*/  PRMT R8, R25, 0x5410, R24 ;  /* 0x0000541019087816 */ /* 0x001fe40000000018 */
[----:B------:R-:W-:Y:S02]  /*a2490*/  LOP3.LUT R40, R148, 0xffff, RZ, 0xc0, !PT ;  /* 0x0000ffff94287812 */ /* 0x000fe400078ec0ff */
[----:B------:R-:W-:Y:S02]  /*a24a0*/  LOP3.LUT R28, R152, 0xffff, RZ, 0xc0, !PT ;  /* 0x0000ffff981c7812 */ /* 0x000fe400078ec0ff */
[----:B------:R-:W-:-:S02]  /*a24b0*/  PRMT R24, R40, 0x3340, R0 ;  /* 0x0000334028187816 */ /* 0x000fc40000000000 */
[----:B------:R-:W-:-:S04]  /*a24c0*/  PRMT R25, R30, 0x3340, R28 ;  /* 0x000033401e197816 */ /* 0x000fc8000000001c */
[----:B------:R-:W-:Y:S01]  /*a24d0*/  PRMT R10, R25, 0x5410, R24 ;  /* 0x00005410190a7816 */ /* 0x000fe20000000018 */
[----:B------:R0:W-:Y:S04]  /*a24e0*/  STL [R1+0x4750], R8 ;  /* 0x0047500801007387 */ /* 0x0001e80000100800 */
[----:B------:R-:W-:Y:S04]  /*a24f0*/  STL [R1+0x474c], R10 ;  /* 0x00474c0a01007387 */ /* 0x000fe80000100800 */
[----:B------:R-:W2:Y:S04]  /*a2500*/  LDL.LU R148, [R1+0x4ba0] ;  /* 0x004ba00001947983 */ /* 0x000ea80000300800 */
[----:B------:R-:W3:Y:S01]  /*a2510*/  LDL.LU R152, [R1+0x48c8] ;  /* 0x0048c80001987983 */ /* 0x000ee20000300800 */
[----:B------:R-:W-:-:S02]  /*a2520*/  SHF.R.U32.HI R198, RZ, 0x8, R158 ;  /* 0x00000008ffc67819 */ /* 0x000fc4000001169e */
[----:B------:R-:W-:Y:S02]  /*a2530*/  SHF.R.S32.HI R24, RZ, 0x1f, R18 ;  /* 0x0000001fff187819 */ /* 0x000fe40000011412 */
[----:B0-----:R-:W-:Y:S02]  /*a2540*/  IADD3 R8, P2, R18, R2, RZ ;  /* 0x0000000212087210 */ /* 0x001fe40007f5e0ff */
[----:B------:R-:W-:Y:S02]  /*a2550*/  SHF.R.U32.HI R158, RZ, 0x8, R37 ;  /* 0x00000008ff9e7819 */ /* 0x000fe40000011625 */
[----:B------:R-:W-:Y:S02]  /*a2560*/  SHF.R.U32.HI R34, RZ, 0x8, R34 ;  /* 0x00000008ff227819 */ /* 0x000fe40000011622 */
[----:B------:R-:W-:Y:S01]  /*a2570*/  SHF.R.U32.HI R29, RZ, 0x8, R29 ;  /* 0x00000008ff1d7819 */ /* 0x000fe2000001161d */
[----:B------:R-:W-:Y:S01]  /*a2580*/  IMAD.X R9, R24, 0x1, R13, P2 ;  /* 0x0000000118097824 */ /* 0x000fe200010e060d */
[----:B------:R-:W-:-:S02]  /*a2590*/  SHF.R.U32.HI R37, RZ, 0x8, R30 ;  /* 0x00000008ff257819 */ /* 0x000fc4000001161e */
[----:B------:R-:W-:Y:S02]  /*a25a0*/  SHF.R.U32.HI R25, RZ, 0x8, R28 ;  /* 0x00000008ff197819 */ /* 0x000fe4000001161c */
[----:B------:R-:W-:Y:S02]  /*a25b0*/  LOP3.LUT R30, R34, 0xffff, RZ, 0xc0, !PT ;  /* 0x0000ffff221e7812 */ /* 0x000fe400078ec0ff */
[----:B------:R-:W-:Y:S02]  /*a25c0*/  LOP3.LUT R29, R29, 0xffff, RZ, 0xc0, !PT ;  /* 0x0000ffff1d1d7812 */ /* 0x000fe400078ec0ff */
[----:B------:R-:W-:Y:S02]  /*a25d0*/  LOP3.LUT R28, R37, 0xffff, RZ, 0xc0, !PT ;  /* 0x0000ffff251c7812 */ /* 0x000fe400078ec0ff */
[----:B------:R-:W-:Y:S01]  /*a25e0*/  LOP3.LUT R25, R25, 0xffff, RZ, 0xc0, !PT ;  /* 0x0000ffff19197812 */ /* 0x000fe200078ec0ff */
[----:B------:R0:W-:Y:S02]  /*a25f0*/  STL.64 [R1+0x6e0], R8 ;  /* 0x0006e00801007387 */ /* 0x0001e40000100a00 */
[----:B0-----:R-:W-:-:S02]  /*a2600*/  PRMT R9, R30, 0x3340, R29 ;  /* 0x000033401e097816 */ /* 0x001fc4000000001d */
[----:B------:R-:W-:-:S03]  /*a2610*/  PRMT R8, R28, 0x3340, R25 ;  /* 0x000033401c087816 */ /* 0x000fc60000000019 */
[----:B------:R-:W-:Y:S04]  /*a2620*/  STL [R1+0xc88], R9 ;  /* 0x000c880901007387 */ /* 0x000fe80000100800 */
[----:B------:R0:W-:Y:S02]  /*a2630*/  STL [R1+0x250], R8 ;  /* 0x0002500801007387 */ /* 0x0001e40000100800 */
[----:B0-----:R-:W-:-:S05]  /*a2640*/  IADD3 R8, P2, R18, R0, RZ ;  /* 0x0000000012087210 */ /* 0x001fca0007f5e0ff */
[----:B------:R-:W-:Y:S01]  /*a2650*/  IMAD.X R9, R24, 0x1, R7, P2 ;  /* 0x0000000118097824 */ /* 0x000fe200010e0607 */
[----:B------:R-:W-:Y:S02]  /*a2660*/  LOP3.LUT R34, R17, 0xffff, RZ, 0xc0, !PT ;  /* 0x0000ffff11227812 */ /* 0x000fe400078ec0ff */
[----:B----4-:R-:W-:Y:S02]  /*a2670*/  LOP3.LUT R30, R137, 0xffff, RZ, 0xc0, !PT ;  /* 0x0000ffff891e7812 */ /* 0x010fe400078ec0ff */
[----:B------:R-:W-:-:S04]  /*a2680*/  LOP3.LUT R37, R136, 0xffff, RZ, 0xc0, !PT ;  /* 0x0000ffff88257812 */ /* 0x000fc800078ec0ff */
[----:B------:R-:W-:Y:S02]  /*a2690*/  PRMT R25, R37, 0x3340, R0 ;  /* 0x0000334025197816 */ /* 0x000fe40000000000 */
[----:B------:R-:W-:-:S04]  /*a26a0*/  LOP3.LUT R29, R144, 0xffff, RZ, 0xc0, !PT ;  /* 0x0000ffff901d7812 */ /* 0x000fc800078ec0ff */
[----:B------:R-:W-:-:S04]  /*a26b0*/  PRMT R28, R30, 0x3340, R29 ;  /* 0x000033401e1c7816 */ /* 0x000fc8000000001d */
[----:B------:R-:W-:Y:S02]  /*a26c0*/  PRMT R10, R28, 0x5410, R25 ;  /* 0x000054101c0a7816 */ /* 0x000fe40000000019 */
[----:B------:R-:W-:Y:S02]  /*a26d0*/  SHF.R.U32.HI R28, RZ, 0x8, R30 ;  /* 0x00000008ff1c7819 */ /* 0x000fe4000001161e */
[----:B------:R-:W-:Y:S01]  /*a26e0*/  SHF.R.U32.HI R25, RZ, 0x8, R29 ;  /* 0x00000008ff197819 */ /* 0x000fe2000001161d */
[----:B------:R-:W-:Y:S01]  /*a26f0*/  STL [R1+0x4738], R10 ;  /* 0x0047380a01007387 */ /* 0x000fe20000100800 */
[----:B------:R-:W-:Y:S02]  /*a2700*/  LOP3.LUT R28, R28, 0xffff, RZ, 0xc0, !PT ;  /* 0x0000ffff1c1c7812 */ /* 0x000fe400078ec0ff */
[----:B------:R-:W-:Y:S01]  /*a2710*/  LOP3.LUT R25, R25, 0xffff, RZ, 0xc0, !PT ;  /* 0x0000ffff19197812 */ /* 0x000fe200078ec0ff */
[----:B------:R-:W4:Y:S04]  /*a2720*/  LDL.LU R42, [R1+0x4bac] ;  /* 0x004bac00012a7983 */ /* 0x000f280000300800 */
[----:B------:R0:W-:Y:S04]  /*a2730*/  STL.64 [R1+0x6d8], R8 ;  /* 0x0006d80801007387 */ /* 0x0001e80000100a00 */
[----:B------:R-:W4:Y:S04]  /*a2740*/  LDL.LU R139, [R1+0x48cc] ;  /* 0x0048cc00018b7983 */ /* 0x000f280000300800 */
[----:B------:R-:W4:Y:S01]  /*a2750*/  LDL.LU R138, [R1+0x4f44] ;  /* 0x004f4400018a7983 */ /* 0x000f220000300800 */
[----:B0-----:R-:W-:-:S05]  /*a2760*/  PRMT R8, R28, 0x3340, R25 ;  /* 0x000033401c087816 */ /* 0x001fca0000000019 */
[----:B------:R0:W-:Y:S04]  /*a2770*/  STL [R1+0x24c], R8 ;  /* 0x00024c0801007387 */ /* 0x0001e80000100800 */
[----:B------:R-:W4:Y:S04]  /*a2780*/  LDL.LU R136, [R1+0x46b0] ;  /* 0x0046b00001887983 */ /* 0x000f280000300800 */
[----:B------:R-:W4:Y:S04]  /*a2790*/  LDL.LU R17, [R1+0x5564] ;  /* 0x0055640001117983 */ /* 0x000f280000300800 */
[----:B------:R-:W4:Y:S01]  /*a27a0*/  LDL.LU R144, [R1+0x4a40] ;  /* 0x004a400001907983 */ /* 0x000f220000300800 */
[----:B------:R-:W-:-:S02]  /*a27b0*/  PRMT R25, R34, 0x3340, R0 ;  /* 0x0000334022197816 */ /* 0x000fc40000000000 */
[----:B0-----:R-:W-:-:S05]  /*a27c0*/  IADD3 R8, P2, R18, R6, RZ ;  /* 0x0000000612087210 */ /* 0x001fca0007f5e0ff */
[----:B------:R-:W-:Y:S01]  /*a27d0*/  IMAD.X R9, R24, 0x1, R5, P2 ;  /* 0x0000000118097824 */ /* 0x000fe200010e0605 */
[----:B--2---:R-:W-:Y:S02]  /*a27e0*/  LOP3.LUT R30, R148, 0xffff, RZ, 0xc0, !PT ;  /* 0x0000ffff941e7812 */ /* 0x004fe400078ec0ff */
[----:B------:R-:W2:Y:S01]  /*a27f0*/  LDL.LU R148, [R1+0xd18] ;  /* 0x000d180001947983 */ /* 0x000ea20000300800 */
        /* <DEDUP_REMOVED lines=11> */
[----:B------:R0:W-:Y:S04]  /*a28b0*/  STL.64 [R1+0x6c8], R8 ;  /* 0x0006c80801007387 */ /* 0x0001e80000100a00 */
[----:B------:R-:W3:Y:S04]  /*a28c0*/  LDL.LU R137, [R1+0x4f50] ;  /* 0x004f500001897983 */ /* 0x000ee80000300800 */
[----:B------:R-:W3:Y:S01]  /*a28d0*/  LDL.LU R152, [R1+0x46ac] ;  /* 0x0046ac0001987983 */ /* 0x000ee20000300800 */
[----:B0-----:R-:W-:-:S05]  /*a28e0*/  PRMT R8, R25, 0x3340, R24 ;  /* 0x0000334019087816 */ /* 0x001fca0000000018 */
[----:B------:R0:W-:Y:S04]  /*a28f0*/  STL [R1+0x248], R8 ;  /* 0x0002480801007387 */ /* 0x0001e80000100800 */
[----:B------:R-:W3:Y:S01]  /*a2900*/  LDL.LU R18, [R1+0x4a58] ;  /* 0x004a580001127983 */ /* 0x000ee20000300800 */
[----:B------:R-:W-:Y:S02]  /*a2910*/  SHF.R.U32.HI R154, RZ, 0x8, R34 ;  /* 0x00000008ff9a7819 */ /* 0x000fe40000011622 */
[----:B------:R-:W-:Y:S02]  /*a2920*/  LOP3.LUT R160, R15, 0xffff, RZ, 0xc0, !PT ;  /* 0x0000ffff0fa07812 */ /* 0x000fe400078ec0ff */
[----:B------:R-:W-:Y:S01]  /*a2930*/  SHF.R.U32.HI R153, RZ, 0x8, R37 ;  /* 0x00000008ff997819 */ /* 0x000fe20000011625 */
[----:B------:R-:W3:Y:S01]  /*a2940*/  LDL.LU R15, [R1+0x5560] ;  /* 0x00556000010f7983 */ /* 0x000ee20000300800 */
[----:B------:R-:W-:-:S02]  /*a2950*/  PRMT R24, R160, 0x3340, R0 ;  /* 0x00003340a0187816 */ /* 0x000fc40000000000 */
[----:B------:R-:W-:Y:S02]  /*a2960*/  SHF.R.U32.HI R155, RZ, 0x8, R40 ;  /* 0x00000008ff9b7819 */ /* 0x000fe40000011628 */
[----:B----4-:R-:W-:Y:S02]  /*a2970*/  LOP3.LUT R34, R42, 0xffff, RZ, 0xc0, !PT ;  /* 0x0000ffff2a227812 */ /* 0x010fe400078ec0ff */
[----:B------:R-:W-:-:S04]  /*a2980*/  LOP3.LUT R29, R139, 0xffff, RZ, 0xc0, !PT ;  /* 0x0000ffff8b1d7812 */ /* 0x000fc800078ec0ff */
[----:B------:R-:W-:Y:S02]  /*a2990*/  PRMT R25, R34, 0x3340, R29 ;  /* 0x0000334022197816 */ /* 0x000fe4000000001d */
[----:B------:R-:W-:Y:S02]  /*a29a0*/  LOP3.LUT R30, R138, 0xffff, RZ, 0xc0, !PT ;  /* 0x0000ffff8a1e7812 */ /* 0x000fe400078ec0ff */
[----:B0-----:R-:W-:Y:S02]  /*a29b0*/  PRMT R8, R25, 0x5410, R24 ;  /* 0x0000541019087816 */ /* 0x001fe40000000018 */
[----:B------:R-:W-:-:S04]  /*a29c0*/  LOP3.LUT R37, R136, 0xffff, RZ, 0xc0, !PT ;  /* 0x0000ffff88257812 */ /* 0x000fc800078ec0ff */
[----:B------:R-:W-:Y:S02]  /*a29d0*/  PRMT R24, R37, 0x3340, R0 ;  /* 0x0000334025187816 */ /* 0x000fe40000000000 */
[----:B------:R-:W-:-:S04]  /*a29e0*/  LOP3.LUT R28, R144, 0xffff, RZ, 0xc0, !PT ;  /* 0x0000ffff901c7812 */ /* 0x000fc800078ec0ff */
[----:B------:R-:W-:Y:S01]  /*a29f0*/  PRMT R25, R30, 0x3340, R28 ;  /* 0x000033401e197816 */ /* 0x000fe2000000001c */
[----:B------:R0:W-:Y:S03]  /*a2a00*/  STL [R1+0x472c], R8 ;  /* 0x00472c0801007387 */ /* 0x0001e60000100800 */
[----:B------:R-:W-:Y:S02]  /*a2a10*/  PRMT R10, R25, 0x5410, R24 ;  /* 0x00005410190a7816 */ /* 0x000fe40000000018 */
[----:B------:R-:W-:Y:S02]  /*a2a20*/  SHF.R.U32.HI R34, RZ, 0x8, R34 ;  /* 0x00000008ff227819 */ /* 0x000fe40000011622 */
[----:B------:R-:W-:Y:S02]  /*a2a30*/  SHF.R.U32.HI R29, RZ, 0x8, R29 ;  /* 0x00000008ff1d7819 */ /* 0x000fe4000001161d */
[----:B------:R-:W-:-:S02]  /*a2a40*/  SHF.R.U32.HI R40, RZ, 0x8, R30 ;  /* 0x00000008ff287819 */ /* 0x000fc4000001161e */
[----:B------:R-:W-:Y:S02]  /*a2a50*/  LOP3.LUT R30, R34, 0xffff, RZ, 0xc0, !PT ;  /* 0x0000ffff221e7812 */ /* 0x000fe400078ec0ff */
[----:B------:R-:W-:Y:S01]  /*a2a60*/  LOP3.LUT R29, R29, 0xffff, RZ, 0xc0, !PT ;  /* 0x0000ffff1d1d7812 */ /* 0x000fe200078ec0ff */
[----:B------:R-:W-:Y:S01]  /*a2a70*/  STL [R1+0x4728], R10 ;  /* 0x0047280a01007387 */ /* 0x000fe20000100800 */
[----:B------:R-:W-:Y:S02]  /*a2a80*/  SHF.R.U32.HI R25, RZ, 0x8, R28 ;  /* 0x00000008ff197819 */ /* 0x000fe4000001161c */
[----:B------:R-:W-:Y:S02]  /*a2a90*/  LOP3.LUT R28, R40, 0xffff, RZ, 0xc0, !PT ;  /* 0x0000ffff281c7812 */ /* 0x000fe400078ec0ff */
[----:B------:R-:W-:Y:S02]  /*a2aa0*/  LOP3.LUT R25, R25, 0xffff, RZ, 0xc0, !PT ;  /* 0x0000ffff19197812 */ /* 0x000fe400078ec0ff */
[----:B--2---:R-:W-:-:S02]  /*a2ab0*/  SHF.R.S32.HI R24, RZ, 0x1f, R148 ;  /* 0x0000001fff187819 */ /* 0x004fc40000011494 */
[----:B0-----:R-:W-:-:S05]  /*a2ac0*/  IADD3 R8, P2, R148, R2, RZ ;  /* 0x0000000294087210 */ /* 0x001fca0007f5e0ff */
[----:B------:R-:W-:-:S05]  /*a2ad0*/  IMAD.X R9, R24, 0x1, R13, P2 ;  /* 0x0000000118097824 */ /* 0x000fca00010e060d */
[----:B------:R0:W-:Y:S04]  /*a2ae0*/  STL.64 [R1+0x6c0], R8 ;  /* 0x0006c00801007387 */ /* 0x0001e80000100a00 */
[----:B------:R-:W2:Y:S01]  /*a2af0*/  LDL.LU R136, [R1+0x4be0] ;  /* 0x004be00001887983 */ /* 0x000ea20000300800 */
[----:B0-----:R-:W-:-:S05]  /*a2b00*/  PRMT R9, R30, 0x3340, R29 ;  /* 0x000033401e097816 */ /* 0x001fca000000001d */
[----:B------:R-:W-:Y:S04]  /*a2b10*/  STL [R1+0x348], R9 ;  /* 0x0003480901007387 */ /* 0x000fe80000100800 */
[----:B------:R-:W4:Y:S01]  /*a2b20*/  LDL.LU R144, [R1+0x48fc] ;  /* 0x0048fc0001907983 */ /* 0x000f220000300800 */
[----:B------:R-:W-:Y:S02]  /*a2b30*/  PRMT R8, R28, 0x3340, R25 ;  /* 0x000033401c087816 */ /* 0x000fe40000000019 */
[----:B---3--:R-:W-:Y:S02]  /*a2b40*/  LOP3.LUT R30, R137, 0xffff, RZ, 0xc0, !PT ;  /* 0x0000ffff891e7812 */ /* 0x008fe400078ec0ff */
        /* <DEDUP_REMOVED lines=8> */
[----:B0-----:R-:W-:-:S02]  /*a2bd0*/  IADD3 R8, P2, R148, R0, RZ ;  /* 0x0000000094087210 */ /* 0x001fc40007f5e0ff */
[----:B------:R-:W-:Y:S02]  /*a2be0*/  LOP3.LUT R28, R28, 0xffff, RZ, 0xc0, !PT ;  /* 0x0000ffff1c1c7812 */ /* 0x000fe400078ec0ff */
[----:B------:R-:W-:Y:S01]  /*a2bf0*/  LOP3.LUT R25, R25, 0xffff, RZ, 0xc0, !PT ;  /* 0x0000ffff19197812 */ /* 0x000fe200078ec0ff */
[----:B------:R-:W-:Y:S01]  /*a2c00*/  IMAD.X R9, R24, 0x1, R7, P2 ;  /* 0x0000000118097824 */ /* 0x000fe200010e0607 */
[----:B------:R0:W-:Y:S04]  /*a2c10*/  STL [R1+0x4724], R10 ;  /* 0x0047240a01007387 */ /* 0x0001e80000100800 */
[----:B------:R-:W3:Y:S04]  /*a2c20*/  LDL.LU R43, [R1+0x4f64] ;  /* 0x004f6400012b7983 */ /* 0x000ee80000300800 */
[----:B------:R-:W3:Y:S01]  /*a2c30*/  LDL.LU R42, [R1+0x46bc] ;  /* 0x0046bc00012a7983 */ /* 0x000ee20000300800 */
[----:B0-----:R-:W-:-:S03]  /*a2c40*/  PRMT R10, R28, 0x3340, R25 ;  /* 0x000033401c0a7816 */ /* 0x001fc60000000019 */
[----:B------:R-:W3:Y:S04]  /*a2c50*/  LDL.LU R139, [R1+0x4a98] ;  /* 0x004a9800018b7983 */ /* 0x000ee80000300800 */
[----:B------:R0:W-:Y:S04]  /*a2c60*/  STL.64 [R1+0x6b8], R8 ;  /* 0x0006b80801007387 */ /* 0x0001e80000100a00 */
[----:B------:R-:W-:Y:S04]  /*a2c70*/  STL [R1+0x240], R10 ;  /* 0x0002400a01007387 */ /* 0x000fe80000100800 */
[----:B------:R-:W3:Y:S01]  /*a2c80*/  LDL.LU R18, [R1+0x4bf8] ;  /* 0x004bf80001127983 */ /* 0x000ee20000300800 */
[----:B0-----:R-:W-:-:S05]  /*a2c90*/  IADD3 R8, P2, R148, R6, RZ ;  /* 0x0000000694087210 */ /* 0x001fca0007f5e0ff */
[----:B------:R-:W-:-:S05]  /*a2ca0*/  IMAD.X R9, R24, 0x1, R5, P2 ;  /* 0x0000000118097824 */ /* 0x000fca00010e0605 */
[----:B------:R0:W-:Y:S02]  /*a2cb0*/  STL.64 [R1+0x6b0], R8 ;  /* 0x0006b00801007387 */ /* 0x0001e40000100a00 */
[----:B0-----:R-:W-:Y:S02]  /*a2cc0*/  IADD3 R8, P2, R148, R4, RZ ;  /* 0x0000000494087210 */ /* 0x001fe40007f5e0ff */
[----:B------:R-:W3:Y:S03]  /*a2cd0*/  LDL.LU R148, [R1+0x4914] ;  /* 0x0049140001947983 */ /* 0x000ee60000300800 */
[----:B------:R-:W-:Y:S01]  /*a2ce0*/  IMAD.X R9, R24, 0x1, R3, P2 ;  /* 0x0000000118097824 */ /* 0x000fe200010e0603 */
[----:B------:R-:W-:Y:S02]  /*a2cf0*/  SHF.R.U32.HI R24, RZ, 0x8, R34 ;  /* 0x00000008ff187819 */ /* 0x000fe40000011622 */
[----:B------:R-:W-:-:S02]  /*a2d00*/  LOP3.LUT R28, R16, 0xffff, RZ, 0xc0, !PT ;  /* 0x0000ffff101c7812 */ /* 0x000fc400078ec0ff */
[----:B------:R-:W-:-:S04]  /*a2d10*/  LOP3.LUT R24, R24, 0xffff, RZ, 0xc0, !PT ;  /* 0x0000ffff18187812 */ /* 0x000fc800078ec0ff */
[----:B------:R-:W-:Y:S02]  /*a2d20*/  PRMT R151, R24, 0x3340, R151 ;  /* 0x0000334018977816 */ /* 0x000fe40000000097 */
[----:B------:R-:W-:Y:S01]  /*a2d30*/  PRMT R24, R28, 0x3340, R0 ;  /* 0x000033401c187816 */ /* 0x000fe20000000000 */
[----:B------:R0:W-:Y:S04]  /*a2d40*/  STL.64 [R1+0x6a8], R8 ;  /* 0x0006a80801007387 */ /* 0x0001e80000100a00 */
[----:B------:R-:W3:Y:S04]  /*a2d50*/  LDL.LU R16, [R1+0x555c] ;  /* 0x00555c0001107983 */ /* 0x000ee80000300800 */
[----:B------:R-:W3:Y:S04]  /*a2d60*/  LDL.LU R138, [R1+0x4f70] ;  /* 0x004f7000018a7983 */ /* 0x000ee80000300800 */
[----:B------:R-:W3:Y:S01]  /*a2d70*/  LDL.LU R137, [R1+0x46c0] ;  /* 0x0046c00001897983 */ /* 0x000ee20000300800 */
[----:B--2---:R-:W-:-:S02]  /*a2d80*/  LOP3.LUT R30, R136, 0xffff, RZ, 0xc0, !PT ;  /* 0x0000ffff881e7812 */ /* 0x004fc400078ec0ff */
[----:B----4-:R-:W-:-:S04]  /*a2d90*/  LOP3.LUT R29, R144, 0xffff, RZ, 0xc0, !PT ;  /* 0x0000ffff901d7812 */ /* 0x010fc800078ec0ff */
[----:B------:R-:W-:-:S04]  /*a2da0*/  PRMT R25, R30, 0x3340, R29 ;  /* 0x000033401e197816 */ /* 0x000fc8000000001d */
[----:B0-----:R-:W-:-:S05]  /*a2db0*/  PRMT R8, R25, 0x5410, R24 ;  /* 0x0000541019087816 */ /* 0x001fca0000000018 */
[----:B------:R0:W-:Y:S04]  /*a2dc0*/  STL [R1+0x4720], R8 ;  /* 0x0047200801007387 */ /* 0x0001e80000100800 */
[----:B------:R-:W2:Y:S01]  /*a2dd0*/  LDL.LU R144, [R1+0x4ab0] ;  /* 0x004ab00001907983 */ /* 0x000ea20000300800 */
[----:B------:R-:W-:-:S03]  /*a2de0*/  SHF.R.U32.HI R30, RZ, 0x8, R30 ;  /* 0x00000008ff1e7819 */ /* 0x000fc6000001161e */
[----:B------:R-:W4:Y:S01]  /*a2df0*/  LDL.LU R136, [R1+0xd1c] ;  /* 0x000d1c0001887983 */ /* 0x000f220000300800 */
[----:B------:R-:W-:Y:S02]  /*a2e00*/  SHF.R.U32.HI R25, RZ, 0x8, R29 ;  /* 0x00000008ff197819 */ /* 0x000fe4000001161d */
[----:B------:R-:W-:Y:S02]  /*a2e10*/  SHF.R.U32.HI R24, RZ, 0x8, R28 ;  /* 0x00000008ff187819 */ /* 0x000fe4000001161c */
[----:B------:R-:W-:Y:S02]  /*a2e20*/  LOP3.LUT R28, R30, 0xffff, RZ, 0xc0, !PT ;  /* 0x0000ffff1e1c7812 */ /* 0x000fe400078ec0ff */
[----:B------:R-:W-:-:S04]  /*a2e30*/  LOP3.LUT R25, R25, 0xffff, RZ, 0xc0, !PT ;  /* 0x0000ffff19197812 */ /* 0x000fc800078ec0ff */
[----:B0-----:R-:W-:-:S05]  /*a2e40*/  PRMT R8, R28, 0x3340, R25 ;  /* 0x000033401c087816 */ /* 0x001fca0000000019 */
[----:B------:R0:W-:Y:S01]  /*a2e50*/  STL [R1+0x23c], R8 ;  /* 0x00023c0801007387 */ /* 0x0001e20000100800 */
[----:B---3--:R-:W-:-:S03]  /*a2e60*/  LOP3.LUT R83, R18, 0xffff, RZ, 0xc0, !PT ;  /* 0x0000ffff12537812 */ /* 0x008fc600078ec0ff */
[----:B------:R-:W3:Y:S01]  /*a2e70*/  LDL.LU R18, [R1+0x4c2c] ;  /* 0x004c2c0001127983 */ /* 0x000ee20000300800 */
[----:B------:R-:W-:Y:S02]  /*a2e80*/  SHF.R.U32.HI R152, RZ, 0x8, R37 ;  /* 0x00000008ff987819 */ /* 0x000fe40000011625 */
[----:B------:R-:W-:Y:S02]  /*a2e90*/  LOP3.LUT R24, R24, 0xffff, RZ, 0xc0, !PT ;  /* 0x0000ffff18187812 */ /* 0x000fe400078ec0ff */
[----:B------:R-:W-:Y:S02]  /*a2ea0*/  LOP3.LUT R29, R43, 0xffff, RZ, 0xc0, !PT ;  /* 0x0000ffff2b1d7812 */ /* 0x000fe400078ec0ff */
[----:B------:R-:W-:Y:S02]  /*a2eb0*/  LOP3.LUT R37, R42, 0xffff, RZ, 0xc0, !PT ;  /* 0x0000ffff2a257812 */ /* 0x000fe400078ec0ff */
[----:B------:R-:W-:Y:S02]  /*a2ec0*/  LOP3.LUT R28, R139, 0xffff, RZ, 0xc0, !PT ;  /* 0x0000ffff8b1c7812 */ /* 0x000fe400078ec0ff */
[----:B------:R-:W-:-:S02]  /*a2ed0*/  PRMT R150, R24, 0x3340, R150 ;  /* 0x0000334018967816 */ /* 0x000fc40000000096 */
[----:B------:R-:W-:Y:S02]  /*a2ee0*/  PRMT R24, R37, 0x3340, R0 ;  /* 0x0000334025187816 */ /* 0x000fe40000000000 */
[----:B------:R-:W-:-:S04]  /*a2ef0*/  PRMT R25, R29, 0x3340, R28 ;  /* 0x000033401d197816 */ /* 0x000fc8000000001c */
[----:B0-----:R-:W-:-:S05]  /*a2f00*/  PRMT R8, R25, 0x5410, R24 ;  /* 0x0000541019087816 */ /* 0x001fca0000000018 */
[----:B------:R0:W-:Y:S01]  /*a2f10*/  STL [R1+0x471c], R8 ;  /* 0x00471c0801007387 */ /* 0x0001e20000100800 */
[----:B------:R-:W-:-:S03]  /*a2f20*/  LOP3.LUT R82, R148, 0xffff, RZ, 0xc0, !PT ;  /* 0x0000ffff94527812 */ /* 0x000fc600078ec0ff */
[----:B------:R-:W3:Y:S01]  /*a2f30*/  LDL.LU R148, [R1+0x4944] ;  /* 0x0049440001947983 */ /* 0x000ee20000300800 */
[----:B------:R-:W-:Y:S02]  /*a2f40*/  SHF.R.U32.HI R25, RZ, 0x8, R29 ;  /* 0x00000008ff197819 */ /* 0x000fe4000001161d */
[----:B------:R-:W-:Y:S02]  /*a2f50*/  SHF.R.U32.HI R29, RZ, 0x8, R83 ;  /* 0x00000008ff1d7819 */ /* 0x000fe40000011653 */
[----:B------:R-:W-:Y:S02]  /*a2f60*/  SHF.R.U32.HI R24, RZ, 0x8, R82 ;  /* 0x00000008ff187819 */ /* 0x000fe40000011652 */
[----:B------:R-:W-:Y:S02]  /*a2f70*/  SHF.R.U32.HI R30, RZ, 0x8, R28 ;  /* 0x00000008ff1e7819 */ /* 0x000fe4000001161c */
[----:B------:R-:W-:Y:S02]  /*a2f80*/  LOP3.LUT R29, R29, 0xffff, RZ, 0xc0, !PT ;  /* 0x0000ffff1d1d7812 */ /* 0x000fe400078ec0ff */
[----:B------:R-:W-:-:S02]  /*a2f90*/  LOP3.LUT R28, R24, 0xffff, RZ, 0xc0, !PT ;  /* 0x0000ffff181c7812 */ /* 0x000fc400078ec0ff */
[----:B------:R-:W-:Y:S02]  /*a2fa0*/  LOP3.LUT R25, R25, 0xffff, RZ, 0xc0, !PT ;  /* 0x0000ffff19197812 */ /* 0x000fe400078ec0ff */
[----:B------:R-:W-:Y:S02]  /*a2fb0*/  LOP3.LUT R24, R30, 0xffff, RZ, 0xc0, !PT ;  /* 0x0000ffff1e187812 */ /* 0x000fe400078ec0ff */
[----:B------:R-:W-:Y:S02]  /*a2fc0*/  PRMT R9, R29, 0x3340, R28 ;  /* 0x000033401d097816 */ /* 0x000fe4000000001c */
[----:B------:R-:W-:Y:S02]  /*a2fd0*/  LOP3.LUT R30, R138, 0xffff, RZ, 0xc0, !PT ;  /* 0x0000ffff8a1e7812 */ /* 0x000fe400078ec0ff */
[----:B------:R-:W-:Y:S02]  /*a2fe0*/  LOP3.LUT R28, R137, 0xffff, RZ, 0xc0, !PT ;  /* 0x0000ffff891c7812 */ /* 0x000fe400078ec0ff */
[----:B0-----:R-:W-:-:S02]  /*a2ff0*/  PRMT R8, R25, 0x3340, R24 ;  /* 0x0000334019087816 */ /* 0x001fc40000000018 */
[----:B------:R-:W-:Y:S01]  /*a3000*/  PRMT R24, R28, 0x3340, R0 ;  /* 0x000033401c187816 */ /* 0x000fe20000000000 */
[----:B------:R-:W-:Y:S01]  /*a3010*/  STL [R1+0x328], R9 ;  /* 0x0003280901007387 */ /* 0x000fe20000100800 */
[----:B------:R-:W-:-:S03]  /*a3020*/  SHF.R.U32.HI R34, RZ, 0x8, R30 ;  /* 0x00000008ff227819 */ /* 0x000fc6000001161e */
[----:B------:R4:W-:Y:S01]  /*a3030*/  STL [R1+0x238], R8 ;  /* 0x0002380801007387 */ /* 0x0009e20000100800 */
[----:B--2---:R-:W-:-:S04]  /*a3040*/  LOP3.LUT R29, R144, 0xffff, RZ, 0xc0, !PT ;  /* 0x0000ffff901d7812 */ /* 0x004fc800078ec0ff */
[--C-:B------:R-:W-:Y:S02]  /*a3050*/  PRMT R25, R30, 0x3340, R29.reuse ;  /* 0x000033401e197816 */ /* 0x100fe4000000001d */
[----:B----4-:R-:W-:Y:S02]  /*a3060*/  IADD3 R8, P2, R136, R2, RZ ;  /* 0x0000000288087210 */ /* 0x010fe40007f5e0ff */
[----:B------:R-:W-:Y:S02]  /*a3070*/  PRMT R10, R25, 0x5410, R24 ;  /* 0x00005410190a7816 */ /* 0x000fe40000000018 */
[----:B------:R-:W-:Y:S02]  /*a3080*/  SHF.R.S32.HI R24, RZ, 0x1f, R136 ;  /* 0x0000001fff187819 */ /* 0x000fe40000011488 */
[----:B------:R-:W-:Y:S02]  /*a3090*/  SHF.R.U32.HI R30, RZ, 0x8, R29 ;  /* 0x00000008ff1e7819 */ /* 0x000fe4000001161d */
[----:B------:R-:W-:Y:S01]  /*a30a0*/  SHF.R.U32.HI R25, RZ, 0x8, R28 ;  /* 0x00000008ff197819 */ /* 0x000fe2000001161c */
[----:B------:R-:W-:Y:S01]  /*a30b0*/  IMAD.X R9, R24, 0x1, R13, P2 ;  /* 0x0000000118097824 */ /* 0x000fe200010e060d */
[----:B------:R-:W-:Y:S01]  /*a30c0*/  LOP3.LUT R29, R34, 0xffff, RZ, 0xc0, !PT ;  /* 0x0000ffff221d7812 */ /* 0x000fe200078ec0ff */
[----:B------:R-:W-:Y:S01]  /*a30d0*/  STL [R1+0x4718], R10 ;  /* 0x0047180a01007387 */ /* 0x000fe20000100800 */
[----:B------:R-:W-:-:S03]  /*a30e0*/  LOP3.LUT R28, R30, 0xffff, RZ, 0xc0, !PT ;  /* 0x0000ffff1e1c7812 */ /* 0x000fc600078ec0ff */
[----:B------:R-:W2:Y:S04]  /*a30f0*/  LDL.LU R144, [R1+0x4c48] ;  /* 0x004c480001907983 */ /* 0x000ea80000300800 */
[----:B------:R0:W-:Y:S02]  /*a3100*/  STL.64 [R1+0x6a0], R8 ;  /* 0x0006a00801007387 */ /* 0x0001e40000100a00 */
[----:B0-----:R-:W-:-:S05]  /*a3110*/  PRMT R8, R29, 0x3340, R28 ;  /* 0x000033401d087816 */ /* 0x001fca000000001c */
[----:B------:R0:W-:Y:S01]  /*a3120*/  STL [R1+0x234], R8 ;  /* 0x0002340801007387 */ /* 0x0001e20000100800 */
[----:B---3--:R-:W-:-:S03]  /*a3130*/  LOP3.LUT R30, R18, 0xffff, RZ, 0xc0, !PT ;  /* 0x0000ffff121e7812 */ /* 0x008fc600078ec0ff */
[----:B------:R-:W3:Y:S01]  /*a3140*/  LDL.LU R18, [R1+0x4960] ;  /* 0x0049600001127983 */ /* 0x000ee20000300800 */
[----:B------:R-:W-:Y:S02]  /*a3150*/  LOP3.LUT R25, R25, 0xffff, RZ, 0xc0, !PT ;  /* 0x0000ffff19197812 */ /* 0x000fe400078ec0ff */
[----:B------:R-:W-:Y:S02]  /*a3160*/  LOP3.LUT R34, R15, 0xffff, RZ, 0xc0, !PT ;  /* 0x0000ffff0f227812 */ /* 0x000fe400078ec0ff */
[----:B------:R-:W-:Y:S01]  /*a3170*/  PRMT R149, R25, 0x3340, R149 ;  /* 0x0000334019957816 */ /* 0x000fe20000000095 */
[----:B------:R-:W4:Y:S01]  /*a3180*/  LDL.LU R15, [R1+0x5558] ;  /* 0x00555800010f7983 */ /* 0x000f220000300800 */
[----:B------:R-:W-:Y:S02]  /*a3190*/  PRMT R25, R34, 0x3340, R0 ;  /* 0x0000334022197816 */ /* 0x000fe40000000000 */
[----:B0-----:R-:W-:-:S05]  /*a31a0*/  IADD3 R8, P2, R136, R0, RZ ;  /* 0x0000000088087210 */ /* 0x001fca0007f5e0ff */
[----:B------:R-:W-:Y:S01]  /*a31b0*/  IMAD.X R9, R24, 0x1, R7, P2 ;  /* 0x0000000118097824 */ /* 0x000fe200010e0607 */
[----:B------:R-:W-:-:S04]  /*a31c0*/  LOP3.LUT R29, R148, 0xffff, RZ, 0xc0, !PT ;  /* 0x0000ffff941d7812 */ /* 0x000fc800078ec0ff */
[----:B------:R-:W-:-:S04]  /*a31d0*/  PRMT R28, R30, 0x3340, R29 ;  /* 0x000033401e1c7816 */ /* 0x000fc8000000001d */
[----:B------:R-:W-:Y:S02]  /*a31e0*/  PRMT R10, R28, 0x5410, R25 ;  /* 0x000054101c0a7816 */ /* 0x000fe40000000019 */
[----:B------:R-:W-:Y:S02]  /*a31f0*/  SHF.R.U32.HI R28, RZ, 0x8, R30 ;  /* 0x00000008ff1c7819 */ /* 0x000fe4000001161e */
[----:B------:R-:W-:Y:S01]  /*a3200*/  SHF.R.U32.HI R25, RZ, 0x8, R29 ;  /* 0x00000008ff197819 */ /* 0x000fe2000001161d */
[----:B------:R0:W-:Y:S04]  /*a3210*/  STL [R1+0x4714], R10 ;  /* 0x0047140a01007387 */ /* 0x0001e80000100800 */
[----:B------:R-:W4:Y:S01]  /*a3220*/  LDL.LU R44, [R1+0x4f8c] ;  /* 0x004f8c00012c7983 */ /* 0x000f220000300800 */
[----:B------:R-:W-:-:S03]  /*a3230*/  LOP3.LUT R28, R28, 0xffff, RZ, 0xc0, !PT ;  /* 0x0000ffff1c1c7812 */ /* 0x000fc600078ec0ff */
[----:B------:R-:W4:Y:S01]  /*a3240*/  LDL.LU R43, [R1+0x46d0] ;  /* 0x0046d000012b7983 */ /* 0x000f220000300800 */
[----:B------:R-:W-:-:S03]  /*a3250*/  LOP3.LUT R25, R25, 0xffff, RZ, 0xc0, !PT ;  /* 0x0000ffff19197812 */ /* 0x000fc600078ec0ff */
[----:B------:R-:W4:Y:S04]  /*a3260*/  LDL.LU R139, [R1+0x4b10] ;  /* 0x004b1000018b7983 */ /* 0x000f280000300800 */
[----:B------:R1:W-:Y:S01]  /*a3270*/  STL.64 [R1+0x698], R8 ;  /* 0x0006980801007387 */ /* 0x0003e20000100a00 */
[----:B0-----:R-:W-:Y:S02]  /*a3280*/  PRMT R10, R28, 0x3340, R25 ;  /* 0x000033401c0a7816 */ /* 0x001fe40000000019 */
[----:B-1----:R-:W-:-:S03]  /*a3290*/  IADD3 R8, P2, R136, R6, RZ ;  /* 0x0000000688087210 */ /* 0x002fc60007f5e0ff */
[----:B------:R-:W-:Y:S02]  /*a32a0*/  STL [R1+0x230], R10 ;  /* 0x0002300a01007387 */ /* 0x000fe40000100800 */
[----:B------:R-:W-:-:S05]  /*a32b0*/  IMAD.X R9, R24, 0x1, R5, P2 ;  /* 0x0000000118097824 */ /* 0x000fca00010e0605 */
[----:B------:R0:W-:Y:S02]  /*a32c0*/  STL.64 [R1+0x690], R8 ;  /* 0x0006900801007387 */ /* 0x0001e40000100a00 */
[----:B0-----:R-:W-:-:S05]  /*a32d0*/  IADD3 R8, P2, R136, R4, RZ ;  /* 0x0000000488087210 */ /* 0x001fca0007f5e0ff */
[----:B------:R-:W-:-:S05]  /*a32e0*/  IMAD.X R9, R24, 0x1, R3, P2 ;  /* 0x0000000118097824 */ /* 0x000fca00010e0603 */
[----:B------:R0:W-:Y:S04]  /*a32f0*/  STL.64 [R1+0x688], R8 ;  /* 0x0006880801007387 */ /* 0x0001e80000100a00 */
[----:B------:R-:W4:Y:S01]  /*a3300*/  LDL.LU R138, [R1+0x4f90] ;  /* 0x004f9000018a7983 */ /* 0x000f220000300800 */
[----:B------:R-:W-:-:S03]  /*a3310*/  SHF.R.U32.HI R24, RZ, 0x8, R34 ;  /* 0x00000008ff187819 */ /* 0x000fc60000011622 */
[----:B------:R-:W4:Y:S01]  /*a3320*/  LDL.LU R137, [R1+0x46cc] ;  /* 0x0046cc0001897983 */ /* 0x000f220000300800 */
[----:B------:R-:W-:-:S03]  /*a3330*/  LOP3.LUT R24, R24, 0xffff, RZ, 0xc0, !PT ;  /* 0x0000ffff18187812 */ /* 0x000fc600078ec0ff */
[----:B------:R-:W4:Y:S01]  /*a3340*/  LDL.LU R136, [R1+0x4b1c] ;  /* 0x004b1c0001887983 */ /* 0x000f220000300800 */
[----:B------:R-:W-:Y:S02]  /*a3350*/  PRMT R147, R24, 0x3340, R147 ;  /* 0x0000334018937816 */ /* 0x000fe40000000093 */
[----:B--2---:R-:W-:Y:S02]  /*a3360*/  LOP3.LUT R25, R144, 0xffff, RZ, 0xc0, !PT ;  /* 0x0000ffff90197812 */ /* 0x004fe400078ec0ff */
[----:B------:R-:W2:Y:S01]  /*a3370*/  LDL.LU R144, [R1+0x4f14] ;  /* 0x004f140001907983 */ /* 0x000ea20000300800 */
[----:B---3--:R-:W-:-:S03]  /*a3380*/  LOP3.LUT R24, R18, 0xffff, RZ, 0xc0, !PT ;  /* 0x0000ffff12187812 */ /* 0x008fc600078ec0ff */
[----:B------:R-:W3:Y:S01]  /*a3390*/  LDL.LU R18, [R1+0x4990] ;  /* 0x0049900001127983 */ /* 0x000ee20000300800 */
[----:B------:R-:W-:Y:S02]  /*a33a0*/  SHF.R.U32.HI R28, RZ, 0x8, R25 ;  /* 0x00000008ff1c7819 */ /* 0x000fe40000011619 */
[--C-:B------:R-:W-:Y:S02]  /*a33b0*/  PRMT R89, R25, 0x3340, R24.reuse ;  /* 0x0000334019597816 */ /* 0x100fe40000000018 */
[----:B------:R-:W-:Y:S02]  /*a33c0*/  SHF.R.U32.HI R24, RZ, 0x8, R24 ;  /* 0x00000008ff187819 */ /* 0x000fe40000011618 */
[----:B------:R-:W-:Y:S02]  /*a33d0*/  LOP3.LUT R25, R28, 0xffff, RZ, 0xc0, !PT ;  /* 0x0000ffff1c197812 */ /* 0x000fe400078ec0ff */
[----:B------:R-:W-:Y:S02]  /*a33e0*/  LOP3.LUT R24, R24, 0xffff, RZ, 0xc0, !PT ;  /* 0x0000ffff18187812 */ /* 0x000fe400078ec0ff */
[----:B------:R-:W-:-:S02]  /*a33f0*/  LOP3.LUT R81, R17, 0xffff, RZ, 0xc0, !PT ;  /* 0x0000ffff11517812 */ /* 0x000fc400078ec0ff */
[----:B0-----:R-:W-:Y:S01]  /*a3400*/  PRMT R8, R25, 0x3340, R24 ;  /* 0x0000334019087816 */ /* 0x001fe20000000018 */
[----:B------:R-:W3:Y:S01]  /*a3410*/  LDL.LU R17, [R1+0x5554] ;  /* 0x0055540001117983 */ /* 0x000ee20000300800 */
[----:B------:R-:W-:-:S03]  /*a3420*/  SHF.R.U32.HI R24, RZ, 0x8, R81 ;  /* 0x00000008ff187819 */ /* 0x000fc60000011651 */
[----:B------:R-:W3:Y:S01]  /*a3430*/  LDL.LU R42, [R1+0xd20] ;  /* 0x000d2000012a7983 */ /* 0x000ee20000300800 */
[----:B------:R-:W-:-:S04]  /*a3440*/  LOP3.LUT R24, R24, 0xffff, RZ, 0xc0, !PT ;  /* 0x0000ffff18187812 */ /* 0x000fc800078ec0ff */
[----:B------:R-:W-:Y:S01]  /*a3450*/  PRMT R146, R24, 0x3340, R146 ;  /* 0x0000334018927816 */ /* 0x000fe20000000092 */
[----:B------:R0:W-:Y:S01]  /*a3460*/  STL [R1+0x22c], R8 ;  /* 0x00022c0801007387 */ /* 0x0001e20000100800 */
[----:B----4-:R-:W-:Y:S02]  /*a3470*/  LOP3.LUT R30, R44, 0xffff, RZ, 0xc0, !PT ;  /* 0x0000ffff2c1e7812 */ /* 0x010fe400078ec0ff */
[----:B------:R-:W-:Y:S02]  /*a3480*/  LOP3.LUT R28, R43, 0xffff, RZ, 0xc0, !PT ;  /* 0x0000ffff2b1c7812 */ /* 0x000fe400078ec0ff */
[----:B------:R-:W-:Y:S02]  /*a3490*/  LOP3.LUT R29, R139, 0xffff, RZ, 0xc0, !PT ;  /* 0x0000ffff8b1d7812 */ /* 0x000fe400078ec0ff */
[----:B------:R-:W-:Y:S02]  /*a34a0*/  PRMT R24, R28, 0x3340, R0 ;  /* 0x000033401c187816 */ /* 0x000fe40000000000 */
[----:B------:R-:W-:-:S02]  /*a34b0*/  PRMT R25, R30, 0x3340, R29 ;  /* 0x000033401e197816 */ /* 0x000fc4000000001d */
[----:B------:R-:W-:Y:S02]  /*a34c0*/  SHF.R.U32.HI R30, RZ, 0x8, R30 ;  /* 0x00000008ff1e7819 */ /* 0x000fe4000001161e */
[----:B0-----:R-:W-:Y:S02]  /*a34d0*/  PRMT R8, R25, 0x5410, R24 ;  /* 0x0000541019087816 */ /* 0x001fe40000000018 */
[----:B------:R-:W-:Y:S02]  /*a34e0*/  SHF.R.U32.HI R25, RZ, 0x8, R29 ;  /* 0x00000008ff197819 */ /* 0x000fe4000001161d */
[----:B------:R-:W-:Y:S02]  /*a34f0*/  SHF.R.U32.HI R24, RZ, 0x8, R28 ;  /* 0x00000008ff187819 */ /* 0x000fe4000001161c */
[----:B------:R-:W-:Y:S02]  /*a3500*/  LOP3.LUT R28, R30, 0xffff, RZ, 0xc0, !PT ;  /* 0x0000ffff1e1c7812 */ /* 0x000fe400078ec0ff */
[----:B------:R-:W-:Y:S01]  /*a3510*/  LOP3.LUT R25, R25, 0xffff, RZ, 0xc0, !PT ;  /* 0x0000ffff19197812 */ /* 0x000fe200078ec0ff */
[----:B------:R0:W-:Y:S01]  /*a3520*/  STL [R1+0x470c], R8 ;  /* 0x00470c0801007387 */ /* 0x0001e20000100800 */
[----:B------:R-:W-:-:S02]  /*a3530*/  SHF.R.U32.HI R148, RZ, 0x8, R37 ;  /* 0x00000008ff947819 */ /* 0x000fc40000011625 */
[----:B------:R-:W-:Y:S02]  /*a3540*/  LOP3.LUT R37, R15, 0xffff, RZ, 0xc0, !PT ;  /* 0x0000ffff0f257812 */ /* 0x000fe400078ec0ff */
[----:B0-----:R-:W-:-:S05]  /*a3550*/  PRMT R8, R28, 0x3340, R25 ;  /* 0x000033401c087816 */ /* 0x001fca0000000019 */
[----:B------:R0:W-:Y:S04]  /*a3560*/  STL [R1+0x228], R8 ;  /* 0x0002280801007387 */ /* 0x0001e80000100800 */
[----:B------:R-:W4:Y:S04]  /*a3570*/  LDL.LU R15, [R1+0x5550] ;  /* 0x00555000010f7983 */ /* 0x000f280000300800 */
[----:B------:R-:W4:Y:S01]  /*a3580*/  LDL.LU R139, [R1+0x4cb4] ;  /* 0x004cb400018b7983 */ /* 0x000f220000300800 */
[----:B------:R-:W-:-:S03]  /*a3590*/  LOP3.LUT R34, R138, 0xffff, RZ, 0xc0, !PT ;  /* 0x0000ffff8a227812 */ /* 0x000fc600078ec0ff */
[----:B------:R-:W4:Y:S01]  /*a35a0*/  LDL.LU R138, [R1+0x49a8] ;  /* 0x0049a800018a7983 */ /* 0x000f220000300800 */
[----:B------:R-:W-:Y:S02]  /*a35b0*/  LOP3.LUT R24, R24, 0xffff, RZ, 0xc0, !PT ;  /* 0x0000ffff18187812 */ /* 0x000fe400078ec0ff */
[----:B------:R-:W-:Y:S02]  /*a35c0*/  LOP3.LUT R40, R137, 0xffff, RZ, 0xc0, !PT ;  /* 0x0000ffff89287812 */ /* 0x000fe400078ec0ff */
[----:B------:R-:W-:Y:S02]  /*a35d0*/  LOP3.LUT R29, R136, 0xffff, RZ, 0xc0, !PT ;  /* 0x0000ffff881d7812 */ /* 0x000fe400078ec0ff */
[----:B------:R-:W-:Y:S02]  /*a35e0*/  PRMT R145, R24, 0x3340, R145 ;  /* 0x0000334018917816 */ /* 0x000fe40000000091 */
[----:B------:R-:W-:Y:S02]  /*a35f0*/  PRMT R24, R40, 0x3340, R0 ;  /* 0x0000334028187816 */ /* 0x000fe40000000000 */
[----:B------:R-:W-:-:S04]  /*a3600*/  PRMT R25, R34, 0x3340, R29 ;  /* 0x0000334022197816 */ /* 0x000fc8000000001d */
[----:B0-----:R-:W-:Y:S02]  /*a3610*/  PRMT R8, R25, 0x5410, R24 ;  /* 0x0000541019087816 */ /* 0x001fe40000000018 */
[----:B------:R-:W-:-:S03]  /*a3620*/  PRMT R24, R37, 0x3340, R0 ;  /* 0x0000334025187816 */ /* 0x000fc60000000000 */
[----:B------:R0:W-:Y:S01]  /*a3630*/  STL [R1+0x4708], R8 ;  /* 0x0047080801007387 */ /* 0x0001e20000100800 */
[----:B--2---:R-:W-:Y:S02]  /*a3640*/  LOP3.LUT R30, R144, 0xffff, RZ, 0xc0, !PT ;  /* 0x0000ffff901e7812 */ /* 0x004fe400078ec0ff */
[----:B---3--:R-:W-:-:S04]  /*a3650*/  LOP3.LUT R28, R18, 0xffff, RZ, 0xc0, !PT ;  /* 0x0000ffff121c7812 */ /* 0x008fc800078ec0ff */
[----:B------:R-:W-:-:S04]  /*a3660*/  PRMT R25, R30, 0x3340, R28 ;  /* 0x000033401e197816 */ /* 0x000fc8000000001c */
[----:B------:R-:W-:-:S05]  /*a3670*/  PRMT R10, R25, 0x5410, R24 ;  /* 0x00005410190a7816 */ /* 0x000fca0000000018 */
[----:B------:R-:W-:Y:S04]  /*a3680*/  STL [R1+0x4704], R10 ;  /* 0x0047040a01007387 */ /* 0x000fe80000100800 */
[----:B------:R-:W2:Y:S04]  /*a3690*/  LDL.LU R137, [R1+0x4fac] ;  /* 0x004fac0001897983 */ /* 0x000ea80000300800 */
[----:B------:R-:W3:Y:S04]  /*a36a0*/  LDL.LU R136, [R1+0x4700] ;  /* 0x0047000001887983 */ /* 0x000ee80000300800 */
[----:B------:R-:W3:Y:S01]  /*a36b0*/  LDL.LU R18, [R1+0x4b54] ;  /* 0x004b540001127983 */ /* 0x000ee20000300800 */
[----:B------:R-:W-:-:S02]  /*a36c0*/  SHF.R.S32.HI R24, RZ, 0x1f, R42 ;  /* 0x0000001fff187819 */ /* 0x000fc4000001142a */
[----:B0-----:R-:W-:Y:S02]  /*a36d0*/  IADD3 R8, P2, R42, R2, RZ ;  /* 0x000000022a087210 */ /* 0x001fe40007f5e0ff */
[----:B------:R-:W-:Y:S02]  /*a36e0*/  SHF.R.U32.HI R34, RZ, 0x8, R34 ;  /* 0x00000008ff227819 */ /* 0x000fe40000011622 */
[----:B------:R-:W-:Y:S01]  /*a36f0*/  SHF.R.U32.HI R25, RZ, 0x8, R29 ;  /* 0x00000008ff197819 */ /* 0x000fe2000001161d */
[----:B------:R-:W-:Y:S01]  /*a3700*/  IMAD.X R9, R24, 0x1, R13, P2 ;  /* 0x0000000118097824 */ /* 0x000fe200010e060d */
[----:B------:R-:W-:Y:S02]  /*a3710*/  SHF.R.U32.HI R30, RZ, 0x8, R30 ;  /* 0x00000008ff1e7819 */ /* 0x000fe4000001161e */
[----:B------:R-:W-:Y:S02]  /*a3720*/  SHF.R.U32.HI R29, RZ, 0x8, R28 ;  /* 0x00000008ff1d7819 */ /* 0x000fe4000001161c */
[----:B------:R0:W-:Y:S01]  /*a3730*/  STL.64 [R1+0x680], R8 ;  /* 0x0006800801007387 */ /* 0x0001e20000100a00 */
[----:B------:R-:W-:-:S02]  /*a3740*/  LOP3.LUT R28, R34, 0xffff, RZ, 0xc0, !PT ;  /* 0x0000ffff221c7812 */ /* 0x000fc400078ec0ff */
[----:B------:R-:W-:Y:S02]  /*a3750*/  LOP3.LUT R25, R25, 0xffff, RZ, 0xc0, !PT ;  /* 0x0000ffff19197812 */ /* 0x000fe400078ec0ff */
[----:B------:R-:W-:Y:S02]  /*a3760*/  LOP3.LUT R30, R30, 0xffff, RZ, 0xc0, !PT ;  /* 0x0000ffff1e1e7812 */ /* 0x000fe400078ec0ff */
[----:B------:R-:W-:Y:S02]  /*a3770*/  LOP3.LUT R29, R29, 0xffff, RZ, 0xc0, !PT ;  /* 0x0000ffff1d1d7812 */ /* 0x000fe400078ec0ff */
[----:B------:R-:W-:Y:S02]  /*a3780*/  PRMT R11, R28, 0x3340, R25 ;  /* 0x000033401c0b7816 */ /* 0x000fe40000000019 */
[----:B0-----:R-:W-:Y:S02]  /*a3790*/  IADD3 R8, P2, R42, R0, RZ ;  /* 0x000000002a087210 */ /* 0x001fe40007f5e0ff */
[----:B------:R-:W-:-:S02]  /*a37a0*/  PRMT R10, R30, 0x3340, R29 ;  /* 0x000033401e0a7816 */ /* 0x000fc4000000001d */
[----:B------:R-:W-:Y:S01]  /*a37b0*/  SHF.R.U32.HI R25, RZ, 0x8, R40 ;  /* 0x00000008ff197819 */ /* 0x000fe20000011628 */
[----:B------:R-:W-:Y:S01]  /*a37c0*/  IMAD.X R9, R24, 0x1, R7, P2 ;  /* 0x0000000118097824 */ /* 0x000fe200010e0607 */
[----:B------:R-:W-:Y:S01]  /*a37d0*/  STL [R1+0x220], R11 ;  /* 0x0002200b01007387 */ /* 0x000fe20000100800 */
[----:B------:R-:W-:Y:S02]  /*a37e0*/  LOP3.LUT R161, R16, 0xffff, RZ, 0xc0, !PT ;  /* 0x0000ffff10a17812 */ /* 0x000fe400078ec0ff */
[----:B------:R-:W-:Y:S01]  /*a37f0*/  LOP3.LUT R25, R25, 0xffff, RZ, 0xc0, !PT ;  /* 0x0000ffff19197812 */ /* 0x000fe200078ec0ff */
[----:B------:R-:W-:Y:S04]  /*a3800*/  STL [R1+0x21c], R10 ;  /* 0x00021c0a01007387 */ /* 0x000fe80000100800 */
[----:B------:R0:W-:Y:S01]  /*a3810*/  STL.64 [R1+0x678], R8 ;  /* 0x0006780801007387 */ /* 0x0001e20000100a00 */
[----:B------:R-:W-:-:S03]  /*a3820*/  PRMT R143, R25, 0x3340, R143 ;  /* 0x00003340198f7816 */ /* 0x000fc6000000008f */
[----:B------:R-:W3:Y:S01]  /*a3830*/  LDL.LU R16, [R1+0x554c] ;  /* 0x00554c0001107983 */ /* 0x000ee20000300800 */
[----:B------:R-:W-:Y:S02]  /*a3840*/  PRMT R25, R161, 0x3340, R0 ;  /* 0x00003340a1197816 */ /* 0x000fe40000000000 */
[----:B0-----:R-:W-:Y:S02]  /*a3850*/  IADD3 R8, P2, R42, R6, RZ ;  /* 0x000000062a087210 */ /* 0x001fe40007f5e0ff */
[----:B----4-:R-:W-:Y:S02]  /*a3860*/  LOP3.LUT R30, R139, 0xffff, RZ, 0xc0, !PT ;  /* 0x0000ffff8b1e7812 */ /* 0x010fe400078ec0ff */
[----:B------:R-:W4:Y:S01]  /*a3870*/  LDL.LU R139, [R1+0x4f38] ;  /* 0x004f3800018b7983 */ /* 0x000f220000300800 */
[----:B------:R-:W-:Y:S01]  /*a3880*/  IMAD.X R9, R24, 0x1, R5, P2 ;  /* 0x0000000118097824 */ /* 0x000fe200010e0605 */
[----:B------:R-:W-:Y:S02]  /*a3890*/  LOP3.LUT R29, R138, 0xffff, RZ, 0xc0, !PT ;  /* 0x0000ffff8a1d7812 */ /* 0x000fe400078ec0ff */
[----:B------:R-:W4:Y:S02]  /*a38a0*/  LDL.LU R138, [R1+0x49c8] ;  /* 0x0049c800018a7983 */ /* 0x000f240000300800 */
[----:B------:R-:W-:-:S02]  /*a38b0*/  PRMT R28, R30, 0x3340, R29 ;  /* 0x000033401e1c7816 */ /* 0x000fc4000000001d */
[----:B------:R-:W4:Y:S02]  /*a38c0*/  LDL.LU R44, [R1+0xd24] ;  /* 0x000d2400012c7983 */ /* 0x000f240000300800 */
        /* <DEDUP_REMOVED lines=9> */
[----:B------:R0:W-:Y:S03]  /*a3960*/  STL.64 [R1+0x668], R8 ;  /* 0x0006680801007387 */ /* 0x0001e60000100a00 */
[----:B0-----:R-:W-:-:S05]  /*a3970*/  PRMT R8, R25, 0x3340, R24 ;  /* 0x0000334019087816 */ /* 0x001fca0000000018 */
[----:B------:R0:W-:Y:S01]  /*a3980*/  STL [R1+0x304], R8 ;  /* 0x0003040801007387 */ /* 0x0001e20000100800 */
[----:B--2---:R-:W-:-:S03]  /*a3990*/  LOP3.LUT R30, R137, 0xffff, RZ, 0xc0, !PT ;  /* 0x0000ffff891e7812 */ /* 0x004fc600078ec0ff */
[----:B------:R-:W2:Y:S01]  /*a39a0*/  LDL.LU R137, [R1+0x4fbc] ;  /* 0x004fbc0001897983 */ /* 0x000ea20000300800 */
[----:B---3--:R-:W-:-:S03]  /*a39b0*/  LOP3.LUT R28, R136, 0xffff, RZ, 0xc0, !PT ;  /* 0x0000ffff881c7812 */ /* 0x008fc600078ec0ff */
[----:B------:R-:W3:Y:S01]  /*a39c0*/  LDL.LU R136, [R1+0x46e0] ;  /* 0x0046e00001887983 */ /* 0x000ee20000300800 */
[----:B------:R-:W-:-:S03]  /*a39d0*/  LOP3.LUT R29, R18, 0xffff, RZ, 0xc0, !PT ;  /* 0x0000ffff121d7812 */ /* 0x000fc600078ec0ff */
[----:B------:R-:W3:Y:S01]  /*a39e0*/  LDL.LU R18, [R1+0x4b6c] ;  /* 0x004b6c0001127983 */ /* 0x000ee20000300800 */
[----:B------:R-:W-:Y:S02]  /*a39f0*/  PRMT R24, R28, 0x3340, R0 ;  /* 0x000033401c187816 */ /* 0x000fe40000000000 */
[--C-:B------:R-:W-:Y:S02]  /*a3a00*/  PRMT R25, R30, 0x3340, R29.reuse ;  /* 0x000033401e197816 */ /* 0x100fe4000000001d */
[----:B------:R-:W-:Y:S02]  /*a3a10*/  SHF.R.U32.HI R28, RZ, 0x8, R28 ;  /* 0x00000008ff1c7819 */ /* 0x000fe4000001161c */
[----:B0-----:R-:W-:Y:S02]  /*a3a20*/  PRMT R8, R25, 0x5410, R24 ;  /* 0x0000541019087816 */ /* 0x001fe40000000018 */
[----:B------:R-:W-:Y:S02]  /*a3a30*/  SHF.R.U32.HI R25, RZ, 0x8, R30 ;  /* 0x00000008ff197819 */ /* 0x000fe4000001161e */
[----:B------:R-:W-:-:S02]  /*a3a40*/  SHF.R.U32.HI R24, RZ, 0x8, R29 ;  /* 0x00000008ff187819 */ /* 0x000fc4000001161d */
[----:B------:R-:W-:Y:S02]  /*a3a50*/  LOP3.LUT R28, R28, 0xffff, RZ, 0xc0, !PT ;  /* 0x0000ffff1c1c7812 */ /* 0x000fe400078ec0ff */
[----:B------:R-:W-:Y:S02]  /*a3a60*/  LOP3.LUT R25, R25, 0xffff, RZ, 0xc0, !PT ;  /* 0x0000ffff19197812 */ /* 0x000fe400078ec0ff */
[----:B------:R-:W-:Y:S02]  /*a3a70*/  LOP3.LUT R24, R24, 0xffff, RZ, 0xc0, !PT ;  /* 0x0000ffff18187812 */ /* 0x000fe400078ec0ff */
[----:B------:R-:W-:Y:S02]  /*a3a80*/  PRMT R141, R28, 0x3340, R141 ;  /* 0x000033401c8d7816 */ /* 0x000fe4000000008d */
[----:B------:R-:W-:Y:S01]  /*a3a90*/  LOP3.LUT R28, R15, 0xffff, RZ, 0xc0, !PT ;  /* 0x0000ffff0f1c7812 */ /* 0x000fe200078ec0ff */
[----:B------:R0:W-:Y:S02]  /*a3aa0*/  STL [R1+0x46f8], R8 ;  /* 0x0046f80801007387 */ /* 0x0001e40000100800 */
[----:B0-----:R-:W-:-:S02]  /*a3ab0*/  PRMT R8, R25, 0x3340, R24 ;  /* 0x0000334019087816 */ /* 0x001fc40000000018 */
[----:B------:R-:W-:-:S03]  /*a3ac0*/  PRMT R24, R28, 0x3340, R0 ;  /* 0x000033401c187816 */ /* 0x000fc60000000000 */
[----:B------:R0:W-:Y:S04]  /*a3ad0*/  STL [R1+0x218], R8 ;  /* 0x0002180801007387 */ /* 0x0001e80000100800 */
[----:B------:R-:W3:Y:S01]  /*a3ae0*/  LDL.LU R15, [R1+0x5548] ;  /* 0x00554800010f7983 */ /* 0x000ee20000300800 */
[----:B----4-:R-:W-:Y:S02]  /*a3af0*/  LOP3.LUT R30, R139, 0xffff, RZ, 0xc0, !PT ;  /* 0x0000ffff8b1e7812 */ /* 0x010fe400078ec0ff */
[----:B------:R-:W-:-:S04]  /*a3b00*/  LOP3.LUT R29, R138, 0xffff, RZ, 0xc0, !PT ;  /* 0x0000ffff8a1d7812 */ /* 0x000fc800078ec0ff */
[----:B------:R-:W-:-:S04]  /*a3b10*/  PRMT R25, R30, 0x3340, R29 ;  /* 0x000033401e197816 */ /* 0x000fc8000000001d */
[----:B------:R-:W-:-:S05]  /*a3b20*/  PRMT R10, R25, 0x5410, R24 ;  /* 0x00005410190a7816 */ /* 0x000fca0000000018 */
[----:B------:R-:W-:Y:S04]  /*a3b30*/  STL [R1+0x46f4], R10 ;  /* 0x0046f40a01007387 */ /* 0x000fe80000100800 */
[----:B------:R-:W4:Y:S04]  /*a3b40*/  LDL.LU R45, [R1+0x4f40] ;  /* 0x004f4000012d7983 */ /* 0x000f280000300800 */
[----:B------:R-:W4:Y:S01]  /*a3b50*/  LDL.LU R42, [R1+0x49e4] ;  /* 0x0049e400012a7983 */ /* 0x000f220000300800 */
[----:B------:R-:W-:Y:S02]  /*a3b60*/  SHF.R.S32.HI R24, RZ, 0x1f, R44 ;  /* 0x0000001fff187819 */ /* 0x000fe4000001142c */
[----:B0-----:R-:W-:-:S02]  /*a3b70*/  IADD3 R8, P2, R44, R2, RZ ;  /* 0x000000022c087210 */ /* 0x001fc40007f5e0ff */
[----:B------:R-:W-:Y:S02]  /*a3b80*/  SHF.R.U32.HI R25, RZ, 0x8, R29 ;  /* 0x00000008ff197819 */ /* 0x000fe4000001161d */
[----:B------:R-:W-:Y:S02]  /*a3b90*/  SHF.R.U32.HI R29, RZ, 0x8, R28 ;  /* 0x00000008ff1d7819 */ /* 0x000fe4000001161c */
[----:B------:R-:W-:Y:S01]  /*a3ba0*/  SHF.R.U32.HI R30, RZ, 0x8, R30 ;  /* 0x00000008ff1e7819 */ /* 0x000fe2000001161e */
[----:B------:R-:W-:Y:S01]  /*a3bb0*/  IMAD.X R9, R24, 0x1, R13, P2 ;  /* 0x0000000118097824 */ /* 0x000fe200010e060d */
[----:B------:R-:W-:Y:S02]  /*a3bc0*/  LOP3.LUT R29, R29, 0xffff, RZ, 0xc0, !PT ;  /* 0x0000ffff1d1d7812 */ /* 0x000fe400078ec0ff */
[----:B------:R-:W-:Y:S02]  /*a3bd0*/  LOP3.LUT R28, R30, 0xffff, RZ, 0xc0, !PT ;  /* 0x0000ffff1e1c7812 */ /* 0x000fe400078ec0ff */
[----:B------:R-:W-:Y:S01]  /*a3be0*/  LOP3.LUT R25, R25, 0xffff, RZ, 0xc0, !PT ;  /* 0x0000ffff19197812 */ /* 0x000fe200078ec0ff */
[----:B------:R0:W-:Y:S01]  /*a3bf0*/  STL.64 [R1+0x660], R8 ;  /* 0x0006600801007387 */ /* 0x0001e20000100a00 */
[----:B------:R-:W-:-:S02]  /*a3c00*/  PRMT R127, R29, 0x3340, R127 ;  /* 0x000033401d7f7816 */ /* 0x000fc4000000007f */
[----:B0-----:R-:W-:-:S05]  /*a3c10*/  PRMT R8, R28, 0x3340, R25 ;  /* 0x000033401c087816 */ /* 0x001fca0000000019 */
[----:B------:R0:W-:Y:S02]  /*a3c20*/  STL [R1+0x210], R8 ;  /* 0x0002100801007387 */ /* 0x0001e40000100800 */
[----:B0-----:R-:W-:-:S05]  /*a3c30*/  IADD3 R8, P2, R44, R0, RZ ;  /* 0x000000002c087210 */ /* 0x001fca0007f5e0ff */
[----:B------:R-:W-:Y:S01]  /*a3c40*/  IMAD.X R9, R24, 0x1, R7, P2 ;  /* 0x0000000118097824 */ /* 0x000fe200010e0607 */
[----:B--2---:R-:W-:Y:S02]  /*a3c50*/  LOP3.LUT R34, R137, 0xffff, RZ, 0xc0, !PT ;  /* 0x0000ffff89227812 */ /* 0x004fe400078ec0ff */
[----:B---3--:R-:W-:Y:S02]  /*a3c60*/  LOP3.LUT R29, R136, 0xffff, RZ, 0xc0, !PT ;  /* 0x0000ffff881d7812 */ /* 0x008fe400078ec0ff */
[----:B------:R-:W-:Y:S02]  /*a3c70*/  LOP3.LUT R30, R18, 0xffff, RZ, 0xc0, !PT ;  /* 0x0000ffff121e7812 */ /* 0x000fe400078ec0ff */
[----:B------:R-:W-:Y:S02]  /*a3c80*/  PRMT R25, R29, 0x3340, R0 ;  /* 0x000033401d197816 */ /* 0x000fe40000000000 */
[----:B------:R-:W-:-:S04]  /*a3c90*/  PRMT R28, R34, 0x3340, R30 ;  /* 0x00003340221c7816 */ /* 0x000fc8000000001e */
[----:B------:R-:W-:-:S05]  /*a3ca0*/  PRMT R10, R28, 0x5410, R25 ;  /* 0x000054101c0a7816 */ /* 0x000fca0000000019 */
[----:B------:R-:W-:Y:S04]  /*a3cb0*/  STL [R1+0x46f0], R10 ;  /* 0x0046f00a01007387 */ /* 0x000fe80000100800 */
[----:B------:R-:W2:Y:S04]  /*a3cc0*/  LDL.LU R43, [R1+0x4fd0] ;  /* 0x004fd000012b7983 */ /* 0x000ea80000300800 */
[----:B------:R-:W3:Y:S04]  /*a3cd0*/  LDL.LU R139, [R1+0x4820] ;  /* 0x00482000018b7983 */ /* 0x000ee80000300800 */
[----:B------:R-:W3:Y:S04]  /*a3ce0*/  LDL.LU R138, [R1+0x4b88] ;  /* 0x004b8800018a7983 */ /* 0x000ee80000300800 */
[----:B------:R0:W-:Y:S04]  /*a3cf0*/  STL.64 [R1+0x658], R8 ;  /* 0x0006580801007387 */ /* 0x0001e80000100a00 */
[----:B------:R-:W2:Y:S04]  /*a3d00*/  LDL.LU R137, [R1+0x4fd4] ;  /* 0x004fd40001897983 */ /* 0x000ea80000300800 */
[----:B------:R-:W3:Y:S04]  /*a3d10*/  LDL.LU R136, [R1+0x481c] ;  /* 0x00481c0001887983 */ /* 0x000ee80000300800 */
[----:B------:R-:W3:Y:S01]  /*a3d20*/  LDL.LU R18, [R1+0x4b90] ;  /* 0x004b900001127983 */ /* 0x000ee20000300800 */
[----:B------:R-:W-:-:S02]  /*a3d30*/  SHF.R.U32.HI R28, RZ, 0x8, R34 ;  /* 0x00000008ff1c7819 */ /* 0x000fc40000011622 */
[----:B------:R-:W-:Y:S02]  /*a3d40*/  SHF.R.U32.HI R25, RZ, 0x8, R30 ;  /* 0x00000008ff197819 */ /* 0x000fe4000001161e */
[----:B------:R-:W-:Y:S02]  /*a3d50*/  SHF.R.U32.HI R29, RZ, 0x8, R29 ;  /* 0x00000008ff1d7819 */ /* 0x000fe4000001161d */
[----:B------:R-:W-:Y:S02]  /*a3d60*/  LOP3.LUT R28, R28, 0xffff, RZ, 0xc0, !PT ;  /* 0x0000ffff1c1c7812 */ /* 0x000fe400078ec0ff */
[----:B------:R-:W-:Y:S02]  /*a3d70*/  LOP3.LUT R25, R25, 0xffff, RZ, 0xc0, !PT ;  /* 0x0000ffff19197812 */ /* 0x000fe400078ec0ff */
[----:B------:R-:W-:Y:S02]  /*a3d80*/  LOP3.LUT R29, R29, 0xffff, RZ, 0xc0, !PT ;  /* 0x0000ffff1d1d7812 */ /* 0x000fe400078ec0ff */
[----:B------:R-:W-:-:S02]  /*a3d90*/  SHF.R.U32.HI R214, RZ, 0x8, R174 ;  /* 0x00000008ffd67819 */ /* 0x000fc400000116ae */
[----:B0-----:R-:W-:Y:S02]  /*a3da0*/  PRMT R8, R28, 0x3340, R25 ;  /* 0x000033401c087816 */ /* 0x001fe40000000019 */
[----:B------:R-:W-:Y:S02]  /*a3db0*/  PRMT R109, R29, 0x3340, R109 ;  /* 0x000033401d6d7816 */ /* 0x000fe4000000006d */
[----:B------:R-:W-:Y:S01]  /*a3dc0*/  LOP3.LUT R174, R17, 0xffff, RZ, 0xc0, !PT ;  /* 0x0000ffff11ae7812 */ /* 0x000fe200078ec0ff */
[----:B------:R0:W-:Y:S03]  /*a3dd0*/  STL [R1+0x20c], R8 ;  /* 0x00020c0801007387 */ /* 0x0001e60000100800 */
[----:B------:R-:W-:Y:S01]  /*a3de0*/  PRMT R25, R174, 0x3340, R0 ;  /* 0x00003340ae197816 */ /* 0x000fe20000000000 */
[----:B------:R-:W3:Y:S01]  /*a3df0*/  LDL.LU R17, [R1+0x5544] ;  /* 0x0055440001117983 */ /* 0x000ee20000300800 */
[----:B0-----:R-:W-:-:S05]  /*a3e00*/  IADD3 R8, P2, R44, R6, RZ ;  /* 0x000000062c087210 */ /* 0x001fca0007f5e0ff */
[----:B------:R-:W-:Y:S01]  /*a3e10*/  IMAD.X R9, R24, 0x1, R5, P2 ;  /* 0x0000000118097824 */ /* 0x000fe200010e0605 */
[----:B----4-:R-:W-:Y:S02]  /*a3e20*/  LOP3.LUT R30, R45, 0xffff, RZ, 0xc0, !PT ;  /* 0x0000ffff2d1e7812 */ /* 0x010fe400078ec0ff */
[----:B------:R-:W-:-:S04]  /*a3e30*/  LOP3.LUT R29, R42, 0xffff, RZ, 0xc0, !PT ;  /* 0x0000ffff2a1d7812 */ /* 0x000fc800078ec0ff */
[----:B------:R-:W-:-:S04]  /*a3e40*/  PRMT R28, R30, 0x3340, R29 ;  /* 0x000033401e1c7816 */ /* 0x000fc8000000001d */
[----:B------:R-:W-:-:S05]  /*a3e50*/  PRMT R10, R28, 0x5410, R25 ;  /* 0x000054101c0a7816 */ /* 0x000fca0000000019 */
[----:B------:R-:W-:Y:S04]  /*a3e60*/  STL [R1+0x46ec], R10 ;  /* 0x0046ec0a01007387 */ /* 0x000fe80000100800 */
[----:B------:R-:W4:Y:S04]  /*a3e70*/  LDL.LU R42, [R1+0xd28] ;  /* 0x000d2800012a7983 */ /* 0x000f280000300800 */
        /* <DEDUP_REMOVED lines=8> */
[----:B------:R0:W-:Y:S04]  /*a3f00*/  STL.64 [R1+0x648], R8 ;  /* 0x0006480801007387 */ /* 0x0001e80000100a00 */
[----:B------:R-:W-:Y:S04]  /*a3f10*/  STL [R1+0x5410], R222 ;  /* 0x005410de01007387 */ /* 0x000fe80000100800 */
[----:B------:R-:W4:Y:S01]  /*a3f20*/  LDL.LU R44, [R1+0x4f58] ;  /* 0x004f5800012c7983 */ /* 0x000f220000300800 */
[----:B--2---:R-:W-:-:S03]  /*a3f30*/  LOP3.LUT R30, R137, 0xffff, RZ, 0xc0, !PT ;  /* 0x0000ffff891e7812 */ /* 0x004fc600078ec0ff */
[----:B------:R-:W2:Y:S01]  /*a3f40*/  LDL.LU R137, [R1+0x4a2c] ;  /* 0x004a2c0001897983 */ /* 0x000ea20000300800 */
[----:B------:R-:W-:Y:S02]  /*a3f50*/  LOP3.LUT R34, R43, 0xffff, RZ, 0xc0, !PT ;  /* 0x0000ffff2b227812 */ /* 0x000fe400078ec0ff */
[----:B---3--:R-:W-:Y:S02]  /*a3f60*/  LOP3.LUT R40, R139, 0xffff, RZ, 0xc0, !PT ;  /* 0x0000ffff8b287812 */ /* 0x008fe400078ec0ff */
[----:B------:R-:W-:Y:S02]  /*a3f70*/  LOP3.LUT R29, R138, 0xffff, RZ, 0xc0, !PT ;  /* 0x0000ffff8a1d7812 */ /* 0x000fe400078ec0ff */
[----:B------:R-:W-:Y:S02]  /*a3f80*/  PRMT R24, R40, 0x3340, R0 ;  /* 0x0000334028187816 */ /* 0x000fe40000000000 */
[----:B------:R-:W-:Y:S02]  /*a3f90*/  PRMT R25, R34, 0x3340, R29 ;  /* 0x0000334022197816 */ /* 0x000fe4000000001d */
[----:B------:R-:W-:-:S02]  /*a3fa0*/  SHF.R.U32.HI R144, RZ, 0x8, R37 ;  /* 0x00000008ff907819 */ /* 0x000fc40000011625 */
[----:B------:R-:W-:Y:S02]  /*a3fb0*/  LOP3.LUT R37, R136, 0xffff, RZ, 0xc0, !PT ;  /* 0x0000ffff88257812 */ /* 0x000fe400078ec0ff */
[----:B------:R-:W-:Y:S02]  /*a3fc0*/  LOP3.LUT R28, R18, 0xffff, RZ, 0xc0, !PT ;  /* 0x0000ffff121c7812 */ /* 0x000fe400078ec0ff */
[----:B0-----:R-:W-:Y:S02]  /*a3fd0*/  PRMT R8, R25, 0x5410, R24 ;  /* 0x0000541019087816 */ /* 0x001fe40000000018 */
[----:B------:R-:W-:Y:S02]  /*a3fe0*/  PRMT R24, R37, 0x3340, R0 ;  /* 0x0000334025187816 */ /* 0x000fe40000000000 */
[----:B------:R-:W-:Y:S01]  /*a3ff0*/  PRMT R25, R30, 0x3340, R28 ;  /* 0x000033401e197816 */ /* 0x000fe2000000001c */
[----:B------:R0:W-:Y:S01]  /*a4000*/  STL [R1+0x46e8], R8 ;  /* 0x0046e80801007387 */ /* 0x0001e20000100800 */
[----:B------:R-:W-:-:S02]  /*a4010*/  SHF.R.U32.HI R34, RZ, 0x8, R34 ;  /* 0x00000008ff227819 */ /* 0x000fc40000011622 */
[----:B0-----:R-:W-:Y:S02]  /*a4020*/  PRMT R8, R25, 0x5410, R24 ;  /* 0x0000541019087816 */ /* 0x001fe40000000018 */
[----:B------:R-:W-:Y:S02]  /*a4030*/  SHF.R.U32.HI R25, RZ, 0x8, R30 ;  /* 0x00000008ff197819 */ /* 0x000fe4000001161e */
[----:B------:R-:W-:Y:S02]  /*a4040*/  SHF.R.U32.HI R24, RZ, 0x8, R28 ;  /* 0x00000008ff187819 */ /* 0x000fe4000001161c */
[----:B------:R-:W-:Y:S02]  /*a4050*/  SHF.R.U32.HI R28, RZ, 0x8, R29 ;  /* 0x00000008ff1c7819 */ /* 0x000fe4000001161d */
[----:B------:R-:W-:Y:S02]  /*a4060*/  LOP3.LUT R25, R25, 0xffff, RZ, 0xc0, !PT ;  /* 0x0000ffff19197812 */ /* 0x000fe400078ec0ff */
[----:B------:R-:W-:Y:S01]  /*a4070*/  LOP3.LUT R24, R24, 0xffff, RZ, 0xc0, !PT ;  /* 0x0000ffff18187812 */ /* 0x000fe200078ec0ff */
[----:B------:R0:W-:Y:S01]  /*a4080*/  STL [R1+0x46e4], R8 ;  /* 0x0046e40801007387 */ /* 0x0001e20000100800 */
[----:B------:R-:W-:-:S02]  /*a4090*/  LOP3.LUT R29, R34, 0xffff, RZ, 0xc0, !PT ;  /* 0x0000ffff221d7812 */ /* 0x000fc400078ec0ff */
[----:B------:R-:W-:Y:S01]  /*a40a0*/  LOP3.LUT R28, R28, 0xffff, RZ, 0xc0, !PT ;  /* 0x0000ffff1c1c7812 */ /* 0x000fe200078ec0ff */
[----:B------:R-:W3:Y:S01]  /*a40b0*/  LDL.LU R136, [R1+0x4fec] ;  /* 0x004fec0001887983 */ /* 0x000ee20000300800 */
[----:B------:R-:W-:Y:S02]  /*a40c0*/  PRMT R9, R25, 0x3340, R24 ;  /* 0x0000334019097816 */ /* 0x000fe40000000018 */
[----:B0-----:R-:W-:-:S03]  /*a40d0*/  PRMT R8, R29, 0x3340, R28 ;  /* 0x000033401d087816 */ /* 0x001fc6000000001c */
[----:B------:R-:W-:Y:S04]  /*a40e0*/  STL [R1+0x208], R9 ;  /* 0x0002080901007387 */ /* 0x000fe80000100800 */
[----:B------:R-:W3:Y:S04]  /*a40f0*/  LDL.LU R43, [R1+0x4844] ;  /* 0x00484400012b7983 */ /* 0x000ee80000300800 */
[----:B------:R0:W-:Y:S04]  /*a4100*/  STL [R1+0x204], R8 ;  /* 0x0002040801007387 */ /* 0x0001e80000100800 */
[----:B------:R-:W3:Y:S04]  /*a4110*/  LDL.LU R139, [R1+0x4bc4] ;  /* 0x004bc400018b7983 */ /* 0x000ee80000300800 */
[----:B------:R-:W3:Y:S04]  /*a4120*/  LDL.LU R138, [R1+0x4f68] ;  /* 0x004f6800018a7983 */ /* 0x000ee80000300800 */
[----:B------:R-:W3:Y:S01]  /*a4130*/  LDL.LU R18, [R1+0x4a44] ;  /* 0x004a440001127983 */ /* 0x000ee20000300800 */
[----:B------:R-:W-:-:S02]  /*a4140*/  SHF.R.U32.HI R25, RZ, 0x8, R40 ;  /* 0x00000008ff197819 */ /* 0x000fc40000011628 */
[----:B------:R-:W-:Y:S02]  /*a4150*/  SHF.R.U32.HI R28, RZ, 0x8, R37 ;  /* 0x00000008ff1c7819 */ /* 0x000fe40000011625 */
[----:B----4-:R-:W-:Y:S02]  /*a4160*/  SHF.R.S32.HI R24, RZ, 0x1f, R42 ;  /* 0x0000001fff187819 */ /* 0x010fe4000001142a */
[----:B0-----:R-:W-:Y:S02]  /*a4170*/  IADD3 R8, P2, R42, R2, RZ ;  /* 0x000000022a087210 */ /* 0x001fe40007f5e0ff */
[----:B------:R-:W-:Y:S02]  /*a4180*/  LOP3.LUT R25, R25, 0xffff, RZ, 0xc0, !PT ;  /* 0x0000ffff19197812 */ /* 0x000fe400078ec0ff */
[----:B------:R-:W-:Y:S01]  /*a4190*/  LOP3.LUT R28, R28, 0xffff, RZ, 0xc0, !PT ;  /* 0x0000ffff1c1c7812 */ /* 0x000fe200078ec0ff */
[----:B------:R-:W-:Y:S01]  /*a41a0*/  IMAD.X R9, R24, 0x1, R13, P2 ;  /* 0x0000000118097824 */ /* 0x000fe200010e060d */
[----:B------:R-:W-:-:S02]  /*a41b0*/  LOP3.LUT R29, R16, 0xffff, RZ, 0xc0, !PT ;  /* 0x0000ffff101d7812 */ /* 0x000fc400078ec0ff */
[----:B------:R-:W-:Y:S02]  /*a41c0*/  PRMT R108, R25, 0x3340, R108 ;  /* 0x00003340196c7816 */ /* 0x000fe4000000006c */
[----:B------:R0:W-:Y:S01]  /*a41d0*/  STL.64 [R1+0x640], R8 ;  /* 0x0006400801007387 */ /* 0x0001e20000100a00 */
[----:B------:R-:W-:Y:S02]  /*a41e0*/  PRMT R107, R28, 0x3340, R107 ;  /* 0x000033401c6b7816 */ /* 0x000fe4000000006b */
[----:B------:R-:W-:Y:S01]  /*a41f0*/  PRMT R25, R29, 0x3340, R0 ;  /* 0x000033401d197816 */ /* 0x000fe20000000000 */
[----:B------:R-:W4:Y:S01]  /*a4200*/  LDL.LU R16, [R1+0x5540] ;  /* 0x0055400001107983 */ /* 0x000f220000300800 */
[----:B0-----:R-:W-:-:S05]  /*a4210*/  IADD3 R8, P2, R42, R0, RZ ;  /* 0x000000002a087210 */ /* 0x001fca0007f5e0ff */
[----:B------:R-:W-:Y:S01]  /*a4220*/  IMAD.X R9, R24, 0x1, R7, P2 ;  /* 0x0000000118097824 */ /* 0x000fe200010e0607 */
[----:B------:R-:W-:Y:S02]  /*a4230*/  LOP3.LUT R34, R44, 0xffff, RZ, 0xc0, !PT ;  /* 0x0000ffff2c227812 */ /* 0x000fe400078ec0ff */
[----:B--2---:R-:W-:-:S04]  /*a4240*/  LOP3.LUT R30, R137, 0xffff, RZ, 0xc0, !PT ;  /* 0x0000ffff891e7812 */ /* 0x004fc800078ec0ff */
[----:B------:R-:W-:-:S04]  /*a4250*/  PRMT R28, R34, 0x3340, R30 ;  /* 0x00003340221c7816 */ /* 0x000fc8000000001e */
[----:B------:R-:W-:-:S05]  /*a4260*/  PRMT R10, R28, 0x5410, R25 ;  /* 0x000054101c0a7816 */ /* 0x000fca0000000019 */
[----:B------:R-:W-:Y:S04]  /*a4270*/  STL [R1+0x46e0], R10 ;  /* 0x0046e00a01007387 */ /* 0x000fe80000100800 */
[----:B------:R0:W-:Y:S04]  /*a4280*/  STL.64 [R1+0x638], R8 ;  /* 0x0006380801007387 */ /* 0x0001e80000100a00 */
[----:B------:R-:W2:Y:S01]  /*a4290*/  LDL.LU R137, [R1+0x4f74] ;  /* 0x004f740001897983 */ /* 0x000ea20000300800 */
[----:B------:R-:W-:Y:S02]  /*a42a0*/  SHF.R.U32.HI R28, RZ, 0x8, R34 ;  /* 0x00000008ff1c7819 */ /* 0x000fe40000011622 */
[----:B------:R-:W-:-:S02]  /*a42b0*/  SHF.R.U32.HI R25, RZ, 0x8, R30 ;  /* 0x00000008ff197819 */ /* 0x000fc4000001161e */
[----:B------:R-:W-:Y:S02]  /*a42c0*/  LOP3.LUT R28, R28, 0xffff, RZ, 0xc0, !PT ;  /* 0x0000ffff1c1c7812 */ /* 0x000fe400078ec0ff */
[----:B------:R-:W-:-:S04]  /*a42d0*/  LOP3.LUT R25, R25, 0xffff, RZ, 0xc0, !PT ;  /* 0x0000ffff19197812 */ /* 0x000fc800078ec0ff */
[----:B0-----:R-:W-:Y:S02]  /*a42e0*/  PRMT R8, R28, 0x3340, R25 ;  /* 0x000033401c087816 */ /* 0x001fe40000000019 */
[----:B------:R-:W-:-:S03]  /*a42f0*/  SHF.R.U32.HI R29, RZ, 0x8, R29 ;  /* 0x00000008ff1d7819 */ /* 0x000fc6000001161d */
[----:B------:R0:W-:Y:S01]  /*a4300*/  STL [R1+0x200], R8 ;  /* 0x0002000801007387 */ /* 0x0001e20000100800 */
[----:B------:R-:W-:Y:S02]  /*a4310*/  LOP3.LUT R29, R29, 0xffff, RZ, 0xc0, !PT ;  /* 0x0000ffff1d1d7812 */ /* 0x000fe400078ec0ff */
[----:B---3--:R-:W-:Y:S02]  /*a4320*/  LOP3.LUT R30, R136, 0xffff, RZ, 0xc0, !PT ;  /* 0x0000ffff881e7812 */ /* 0x008fe400078ec0ff */
[----:B------:R-:W3:Y:S01]  /*a4330*/  LDL.LU R136, [R1+0x4a6c] ;  /* 0x004a6c0001887983 */ /* 0x000ee20000300800 */
[----:B------:R-:W-:Y:S02]  /*a4340*/  PRMT R106, R29, 0x3340, R106 ;  /* 0x000033401d6a7816 */ /* 0x000fe4000000006a */
[----:B------:R-:W-:-:S04]  /*a4350*/  LOP3.LUT R34, R43, 0xffff, RZ, 0xc0, !PT ;  /* 0x0000ffff2b227812 */ /* 0x000fc800078ec0ff */
[----:B------:R-:W-:Y:S02]  /*a4360*/  PRMT R25, R34, 0x3340, R0 ;  /* 0x0000334022197816 */ /* 0x000fe40000000000 */
[----:B------:R-:W-:-:S04]  /*a4370*/  LOP3.LUT R29, R139, 0xffff, RZ, 0xc0, !PT ;  /* 0x0000ffff8b1d7812 */ /* 0x000fc800078ec0ff */
[----:B------:R-:W-:-:S04]  /*a4380*/  PRMT R28, R30, 0x3340, R29 ;  /* 0x000033401e1c7816 */ /* 0x000fc8000000001d */
[----:B0-----:R-:W-:Y:S02]  /*a4390*/  PRMT R8, R28, 0x5410, R25 ;  /* 0x000054101c087816 */ /* 0x001fe40000000019 */
[----:B------:R-:W-:-:S03]  /*a43a0*/  LOP3.LUT R80, R138, 0xffff, RZ, 0xc0, !PT ;  /* 0x0000ffff8a507812 */ /* 0x000fc600078ec0ff */
[----:B------:R0:W-:Y:S01]  /*a43b0*/  STL [R1+0x46dc], R8 ;  /* 0x0046dc0801007387 */ /* 0x0001e20000100800 */
[----:B------:R-:W-:-:S03]  /*a43c0*/  LOP3.LUT R79, R18, 0xffff, RZ, 0xc0, !PT ;  /* 0x0000ffff124f7812 */ /* 0x000fc600078ec0ff */
[----:B------:R-:W4:Y:S04]  /*a43d0*/  LDL.LU R139, [R1+0x4ff8] ;  /* 0x004ff800018b7983 */ /* 0x000f280000300800 */
[----:B------:R-:W4:Y:S04]  /*a43e0*/  LDL.LU R138, [R1+0x4858] ;  /* 0x00485800018a7983 */ /* 0x000f280000300800 */
[----:B------:R-:W4:Y:S01]  /*a43f0*/  LDL.LU R18, [R1+0x4be4] ;  /* 0x004be40001127983 */ /* 0x000f220000300800 */
[----:B------:R-:W-:Y:S02]  /*a4400*/  SHF.R.U32.HI R28, RZ, 0x8, R80 ;  /* 0x00000008ff1c7819 */ /* 0x000fe40000011650 */
[----:B------:R-:W-:Y:S01]  /*a4410*/  SHF.R.U32.HI R25, RZ, 0x8, R79 ;  /* 0x00000008ff197819 */ /* 0x000fe2000001164f */
[----:B------:R-:W4:Y:S01]  /*a4420*/  LDL.LU R43, [R1+0xd2c] ;  /* 0x000d2c00012b7983 */ /* 0x000f220000300800 */
[----:B------:R-:W-:-:S02]  /*a4430*/  SHF.R.U32.HI R30, RZ, 0x8, R30 ;  /* 0x00000008ff1e7819 */ /* 0x000fc4000001161e */
[----:B------:R-:W-:Y:S02]  /*a4440*/  SHF.R.U32.HI R29, RZ, 0x8, R29 ;  /* 0x00000008ff1d7819 */ /* 0x000fe4000001161d */
[----:B------:R-:W-:Y:S02]  /*a4450*/  LOP3.LUT R28, R28, 0xffff, RZ, 0xc0, !PT ;  /* 0x0000ffff1c1c7812 */ /* 0x000fe400078ec0ff */
[----:B------:R-:W-:Y:S02]  /*a4460*/  LOP3.LUT R25, R25, 0xffff, RZ, 0xc0, !PT ;  /* 0x0000ffff19197812 */ /* 0x000fe400078ec0ff */
[----:B------:R-:W-:Y:S02]  /*a4470*/  LOP3.LUT R30, R30, 0xffff, RZ, 0xc0, !PT ;  /* 0x0000ffff1e1e7812 */ /* 0x000fe400078ec0ff */
[----:B------:R-:W-:Y:S02]  /*a4480*/  LOP3.LUT R29, R29, 0xffff, RZ, 0xc0, !PT ;  /* 0x0000ffff1d1d7812 */ /* 0x000fe400078ec0ff */
[----:B0-----:R-:W-:-:S02]  /*a4490*/  IADD3 R8, P2, R42, R6, RZ ;  /* 0x000000062a087210 */ /* 0x001fc40007f5e0ff */
[----:B------:R-:W-:Y:S02]  /*a44a0*/  PRMT R11, R28, 0x3340, R25 ;  /* 0x000033401c0b7816 */ /* 0x000fe40000000019 */
[----:B------:R-:W-:Y:S01]  /*a44b0*/  PRMT R10, R30, 0x3340, R29 ;  /* 0x000033401e0a7816 */ /* 0x000fe2000000001d */
[----:B------:R-:W-:Y:S02]  /*a44c0*/  IMAD.X R9, R24, 0x1, R5, P2 ;  /* 0x0000000118097824 */ /* 0x000fe400010e0605 */
[----:B------:R-:W-:Y:S04]  /*a44d0*/  STL [R1+0x29c], R11 ;  /* 0x00029c0b01007387 */ /* 0x000fe80000100800 */
[----:B------:R-:W-:Y:S04]  /*a44e0*/  STL [R1+0x1fc], R10 ;  /* 0x0001fc0a01007387 */ /* 0x000fe80000100800 */
[----:B------:R0:W-:Y:S01]  /*a44f0*/  STL.64 [R1+0x630], R8 ;  /* 0x0006300801007387 */ /* 0x0001e20000100a00 */
[----:B------:R-:W-:-:S02]  /*a4500*/  LOP3.LUT R28, R17, 0xffff, RZ, 0xc0, !PT ;  /* 0x0000ffff111c7812 */ /* 0x000fc400078ec0ff */
[----:B0-----:R-:W-:-:S05]  /*a4510*/  IADD3 R8, P2, R42, R4, RZ ;  /* 0x000000042a087210 */ /* 0x001fca0007f5e0ff */
[----:B------:R-:W-:-:S05]  /*a4520*/  IMAD.X R9, R24, 0x1, R3, P2 ;  /* 0x0000000118097824 */ /* 0x000fca00010e0603 */
[----:B------:R0:W-:Y:S04]  /*a4530*/  STL.64 [R1+0x628], R8 ;  /* 0x0006280801007387 */ /* 0x0001e80000100a00 */
[----:B------:R-:W4:Y:S01]  /*a4540*/  LDL.LU R17, [R1+0x553c] ;  /* 0x00553c0001117983 */ /* 0x000f220000300800 */
[----:B--2---:R-:W-:-:S03]  /*a4550*/  LOP3.LUT R30, R137, 0xffff, RZ, 0xc0, !PT ;  /* 0x0000ffff891e7812 */ /* 0x004fc600078ec0ff */
[----:B------:R-:W2:Y:S01]  /*a4560*/  LDL.LU R137, [R1+0x4f80] ;  /* 0x004f800001897983 */ /* 0x000ea20000300800 */
[----:B------:R-:W-:-:S04]  /*a4570*/  SHF.R.U32.HI R24, RZ, 0x8, R34 ;  /* 0x00000008ff187819 */ /* 0x000fc80000011622 */
[----:B------:R-:W-:-:S04]  /*a4580*/  LOP3.LUT R24, R24, 0xffff, RZ, 0xc0, !PT ;  /* 0x0000ffff18187812 */ /* 0x000fc800078ec0ff */
[----:B------:R-:W-:Y:S02]  /*a4590*/  PRMT R105, R24, 0x3340, R105 ;  /* 0x0000334018697816 */ /* 0x000fe40000000069 */
[----:B------:R-:W-:Y:S02]  /*a45a0*/  PRMT R24, R28, 0x3340, R0 ;  /* 0x000033401c187816 */ /* 0x000fe40000000000 */
[----:B---3--:R-:W-:Y:S02]  /*a45b0*/  LOP3.LUT R29, R136, 0xffff, RZ, 0xc0, !PT ;  /* 0x0000ffff881d7812 */ /* 0x008fe400078ec0ff */
[----:B------:R-:W3:Y:S02]  /*a45c0*/  LDL.LU R136, [R1+0x4a9c] ;  /* 0x004a9c0001887983 */ /* 0x000ee40000300800 */
[----:B------:R-:W-:-:S04]  /*a45d0*/  PRMT R25, R30, 0x3340, R29 ;  /* 0x000033401e197816 */ /* 0x000fc8000000001d */
[----:B0-----:R-:W-:Y:S02]  /*a45e0*/  PRMT R8, R25, 0x5410, R24 ;  /* 0x0000541019087816 */ /* 0x001fe40000000018 */
[----:B------:R-:W-:Y:S02]  /*a45f0*/  SHF.R.U32.HI R25, RZ, 0x8, R30 ;  /* 0x00000008ff197819 */ /* 0x000fe4000001161e */
[----:B------:R-:W-:Y:S02]  /*a4600*/  SHF.R.U32.HI R24, RZ, 0x8, R29 ;  /* 0x00000008ff187819 */ /* 0x000fe4000001161d */
[----:B------:R-:W-:Y:S02]  /*a4610*/  LOP3.LUT R25, R25, 0xffff, RZ, 0xc0, !PT ;  /* 0x0000ffff19197812 */ /* 0x000fe400078ec0ff */
[----:B------:R-:W-:Y:S02]  /*a4620*/  LOP3.LUT R24, R24, 0xffff, RZ, 0xc0, !PT ;  /* 0x0000ffff18187812 */ /* 0x000fe400078ec0ff */
[----:B------:R-:W-:Y:S01]  /*a4630*/  SHF.R.U32.HI R28, RZ, 0x8, R28 ;  /* 0x00000008ff1c7819 */ /* 0x000fe2000001161c */
[----:B------:R0:W-:Y:S03]  /*a4640*/  STL [R1+0x46d8], R8 ;  /* 0x0046d80801007387 */ /* 0x0001e60000100800 */
[----:B------:R-:W-:-:S02]  /*a4650*/  LOP3.LUT R28, R28, 0xffff, RZ, 0xc0, !PT ;  /* 0x0000ffff1c1c7812 */ /* 0x000fc400078ec0ff */
[----:B0-----:R-:W-:Y:S02]  /*a4660*/  PRMT R8, R25, 0x3340, R24 ;  /* 0x0000334019087816 */ /* 0x001fe40000000018 */
[----:B------:R-:W-:Y:S02]  /*a4670*/  PRMT R104, R28, 0x3340, R104 ;  /* 0x000033401c687816 */ /* 0x000fe40000000068 */
[----:B----4-:R-:W-:Y:S01]  /*a4680*/  LOP3.LUT R30, R139, 0xffff, RZ, 0xc0, !PT ;  /* 0x0000ffff8b1e7812 */ /* 0x010fe200078ec0ff */
[----:B------:R0:W-:Y:S01]  /*a4690*/  STL [R1+0x1f8], R8 ;  /* 0x0001f80801007387 */ /* 0x0001e20000100800 */
[----:B------:R-:W-:-:S03]  /*a46a0*/  LOP3.LUT R28, R138, 0xffff, RZ, 0xc0, !PT ;  /* 0x0000ffff8a1c7812 */ /* 0x000fc600078ec0ff */
[----:B------:R-:W4:Y:S01]  /*a46b0*/  LDL.LU R139, [R1+0x5008] ;  /* 0x00500800018b7983 */ /* 0x000f220000300800 */
[----:B------:R-:W-:-:S03]  /*a46c0*/  LOP3.LUT R29, R18, 0xffff, RZ, 0xc0, !PT ;  /* 0x0000ffff121d7812 */ /* 0x000fc600078ec0ff */
[----:B------:R-:W4:Y:S04]  /*a46d0*/  LDL.LU R138, [R1+0x48b0] ;  /* 0x0048b000018a7983 */ /* 0x000f280000300800 */
[----:B------:R-:W4:Y:S01]  /*a46e0*/  LDL.LU R18, [R1+0x4c1c] ;  /* 0x004c1c0001127983 */ /* 0x000f220000300800 */
[----:B------:R-:W-:Y:S02]  /*a46f0*/  PRMT R24, R28, 0x3340, R0 ;  /* 0x000033401c187816 */ /* 0x000fe40000000000 */
[----:B------:R-:W-:Y:S02]  /*a4700*/  PRMT R25, R30, 0x3340, R29 ;  /* 0x000033401e197816 */ /* 0x000fe4000000001d */
[----:B0-----:R-:W-:Y:S02]  /*a4710*/  IADD3 R8, P2, R43, R2, RZ ;  /* 0x000000022b087210 */ /* 0x001fe40007f5e0ff */
[----:B------:R-:W-:-:S02]  /*a4720*/  PRMT R10, R25, 0x5410, R24 ;  /* 0x00005410190a7816 */ /* 0x000fc40000000018 */
[----:B------:R-:W-:Y:S02]  /*a4730*/  SHF.R.S32.HI R24, RZ, 0x1f, R43 ;  /* 0x0000001fff187819 */ /* 0x000fe4000001142b */
[----:B------:R-:W-:Y:S02]  /*a4740*/  SHF.R.U32.HI R30, RZ, 0x8, R30 ;  /* 0x00000008ff1e7819 */ /* 0x000fe4000001161e */
[----:B------:R-:W-:Y:S01]  /*a4750*/  SHF.R.U32.HI R25, RZ, 0x8, R29 ;  /* 0x00000008ff197819 */ /* 0x000fe2000001161d */
[----:B------:R-:W-:Y:S01]  /*a4760*/  IMAD.X R9, R24, 0x1, R13, P2 ;  /* 0x0000000118097824 */ /* 0x000fe200010e060d */
[----:B------:R-:W-:Y:S02]  /*a4770*/  SHF.R.U32.HI R29, RZ, 0x8, R28 ;  /* 0x00000008ff1d7819 */ /* 0x000fe4000001161c */
[----:B------:R-:W-:Y:S02]  /*a4780*/  LOP3.LUT R28, R30, 0xffff, RZ, 0xc0, !PT ;  /* 0x0000ffff1e1c7812 */ /* 0x000fe400078ec0ff */
[----:B------:R-:W-:Y:S01]  /*a4790*/  LOP3.LUT R25, R25, 0xffff, RZ, 0xc0, !PT ;  /* 0x0000ffff19197812 */ /* 0x000fe200078ec0ff */
[----:B------:R-:W-:Y:S04]  /*a47a0*/  STL [R1+0x46d4], R10 ;  /* 0x0046d40a01007387 */ /* 0x000fe80000100800 */
[----:B------:R0:W-:Y:S02]  /*a47b0*/  STL.64 [R1+0x620], R8 ;  /* 0x0006200801007387 */ /* 0x0001e40000100a00 */
[----:B0-----:R-:W-:-:S05]  /*a47c0*/  PRMT R8, R28, 0x3340, R25 ;  /* 0x000033401c087816 */ /* 0x001fca0000000019 */
[----:B------:R0:W-:Y:S01]  /*a47d0*/  STL [R1+0x1f4], R8 ;  /* 0x0001f40801007387 */ /* 0x0001e20000100800 */
[----:B--2---:R-:W-:-:S03]  /*a47e0*/  LOP3.LUT R28, R137, 0xffff, RZ, 0xc0, !PT ;  /* 0x0000ffff891c7812 */ /* 0x004fc600078ec0ff */
[----:B------:R-:W2:Y:S01]  /*a47f0*/  LDL.LU R137, [R1+0x4f94] ;  /* 0x004f940001897983 */ /* 0x000ea20000300800 */
[----:B------:R-:W-:Y:S02]  /*a4800*/  LOP3.LUT R29, R29, 0xffff, RZ, 0xc0, !PT ;  /* 0x0000ffff1d1d7812 */ /* 0x000fe400078ec0ff */
[----:B------:R-:W-:Y:S02]  /*a4810*/  LOP3.LUT R78, R15, 0xffff, RZ, 0xc0, !PT ;  /* 0x0000ffff0f4e7812 */ /* 0x000fe400078ec0ff */
[----:B------:R-:W2:Y:S01]  /*a4820*/  LDL.LU R15, [R1+0x5538] ;  /* 0x00553800010f7983 */ /* 0x000ea20000300800 */
[----:B------:R-:W-:Y:S02]  /*a4830*/  PRMT R103, R29, 0x3340, R103 ;  /* 0x000033401d677816 */ /* 0x000fe40000000067 */
[----:B------:R-:W-:Y:S02]  /*a4840*/  SHF.R.U32.HI R29, RZ, 0x8, R28 ;  /* 0x00000008ff1d7819 */ /* 0x000fe4000001161c */
[----:B------:R-:W-:-:S02]  /*a4850*/  SHF.R.U32.HI R30, RZ, 0x8, R78 ;  /* 0x00000008ff1e7819 */ /* 0x000fc4000001164e */
[----:B---3--:R-:W-:Y:S02]  /*a4860*/  LOP3.LUT R25, R136, 0xffff, RZ, 0xc0, !PT ;  /* 0x0000ffff88197812 */ /* 0x008fe400078ec0ff */
[----:B------:R-:W3:Y:S02]  /*a4870*/  LDL.LU R136, [R1+0x4ad4] ;  /* 0x004ad40001887983 */ /* 0x000ee40000300800 */
[--C-:B------:R-:W-:Y:S02]  /*a4880*/  PRMT R88, R28, 0x3340, R25.reuse ;  /* 0x000033401c587816 */ /* 0x100fe40000000019 */
[----:B------:R-:W-:Y:S02]  /*a4890*/  SHF.R.U32.HI R25, RZ, 0x8, R25 ;  /* 0x00000008ff197819 */ /* 0x000fe40000011619 */
[----:B------:R-:W-:Y:S02]  /*a48a0*/  LOP3.LUT R28, R29, 0xffff, RZ, 0xc0, !PT ;  /* 0x0000ffff1d1c7812 */ /* 0x000fe400078ec0ff */
[----:B------:R-:W-:-:S02]  /*a48b0*/  LOP3.LUT R29, R30, 0xffff, RZ, 0xc0, !PT ;  /* 0x0000ffff1e1d7812 */ /* 0x000fc400078ec0ff */
[----:B------:R-:W-:Y:S02]  /*a48c0*/  LOP3.LUT R25, R25, 0xffff, RZ, 0xc0, !PT ;  /* 0x0000ffff19197812 */ /* 0x000fe400078ec0ff */
[----:B------:R-:W-:Y:S02]  /*a48d0*/  PRMT R102, R29, 0x3340, R102 ;  /* 0x000033401d667816 */ /* 0x000fe40000000066 */
[----:B0-----:R-:W-:-:S05]  /*a48e0*/  PRMT R8, R28, 0x3340, R25 ;  /* 0x000033401c087816 */ /* 0x001fca0000000019 */
[----:B------:R0:W-:Y:S01]  /*a48f0*/  STL [R1+0x1f0], R8 ;  /* 0x0001f00801007387 */ /* 0x0001e20000100800 */
[----:B----4-:R-:W-:-:S03]  /*a4900*/  LOP3.LUT R34, R139, 0xffff, RZ, 0xc0, !PT ;  /* 0x0000ffff8b227812 */ /* 0x010fc600078ec0ff */
[----:B------:R-:W4:Y:S01]  /*a4910*/  LDL.LU R139, [R1+0x5010] ;  /* 0x00501000018b7983 */ /* 0x000f220000300800 */
[----:B------:R-:W-:-:S03]  /*a4920*/  LOP3.LUT R29, R138, 0xffff, RZ, 0xc0, !PT ;  /* 0x0000ffff8a1d7812 */ /* 0x000fc600078ec0ff */
[----:B------:R-:W4:Y:S01]  /*a4930*/  LDL.LU R138, [R1+0x4880] ;  /* 0x00488000018a7983 */ /* 0x000f220000300800 */
[----:B------:R-:W-:Y:S02]  /*a4940*/  LOP3.LUT R30, R18, 0xffff, RZ, 0xc0, !PT ;  /* 0x0000ffff121e7812 */ /* 0x000fe400078ec0ff */
[----:B------:R-:W-:Y:S02]  /*a4950*/  PRMT R25, R29, 0x3340, R0 ;  /* 0x000033401d197816 */ /* 0x000fe40000000000 */
[----:B------:R-:W-:-:S04]  /*a4960*/  PRMT R28, R34, 0x3340, R30 ;  /* 0x00003340221c7816 */ /* 0x000fc8000000001e */
[----:B0-----:R-:W-:-:S05]  /*a4970*/  PRMT R8, R28, 0x5410, R25 ;  /* 0x000054101c087816 */ /* 0x001fca0000000019 */
[----:B------:R0:W-:Y:S04]  /*a4980*/  STL [R1+0x46d0], R8 ;  /* 0x0046d00801007387 */ /* 0x0001e80000100800 */
[----:B------:R-:W4:Y:S01]  /*a4990*/  LDL.LU R18, [R1+0x4c58] ;  /* 0x004c580001127983 */ /* 0x000f220000300800 */
[----:B------:R-:W-:Y:S02]  /*a49a0*/  SHF.R.U32.HI R28, RZ, 0x8, R34 ;  /* 0x00000008ff1c7819 */ /* 0x000fe40000011622 */
[----:B------:R-:W-:Y:S02]  /*a49b0*/  SHF.R.U32.HI R25, RZ, 0x8, R30 ;  /* 0x00000008ff197819 */ /* 0x000fe4000001161e */
[----:B0-----:R-:W-:Y:S02]  /*a49c0*/  IADD3 R8, P2, R43, R0, RZ ;  /* 0x000000002b087210 */ /* 0x001fe40007f5e0ff */
[----:B------:R-:W-:-:S03]  /*a49d0*/  LOP3.LUT R28, R28, 0xffff, RZ, 0xc0, !PT ;  /* 0x0000ffff1c1c7812 */ /* 0x000fc600078ec0ff */
[----:B------:R-:W-:Y:S01]  /*a49e0*/  IMAD.X R9, R24, 0x1, R7, P2 ;  /* 0x0000000118097824 */ /* 0x000fe200010e0607 */
[----:B------:R-:W-:-:S04]  /*a49f0*/  LOP3.LUT R25, R25, 0xffff, RZ, 0xc0, !PT ;  /* 0x0000ffff19197812 */ /* 0x000fc800078ec0ff */
[----:B------:R0:W-:Y:S01]  /*a4a00*/  STL.64 [R1+0x618], R8 ;  /* 0x0006180801007387 */ /* 0x0001e20000100a00 */
[----:B------:R-:W-:Y:S02]  /*a4a10*/  LOP3.LUT R34, R17, 0xffff, RZ, 0xc0, !PT ;  /* 0x0000ffff11227812 */ /* 0x000fe400078ec0ff */
[----:B0-----:R-:W-:-:S05]  /*a4a20*/  PRMT R8, R28, 0x3340, R25 ;  /* 0x000033401c087816 */ /* 0x001fca0000000019 */
[----:B------:R0:W-:Y:S04]  /*a4a30*/  STL [R1+0x1e8], R8 ;  /* 0x0001e80801007387 */ /* 0x0001e80000100800 */
[----:B------:R-:W4:Y:S01]  /*a4a40*/  LDL.LU R17, [R1+0x5534] ;  /* 0x0055340001117983 */ /* 0x000f220000300800 */
[----:B--2---:R-:W-:-:S03]  /*a4a50*/  LOP3.LUT R30, R137, 0xffff, RZ, 0xc0, !PT ;  /* 0x0000ffff891e7812 */ /* 0x004fc600078ec0ff */
[----:B------:R-:W2:Y:S01]  /*a4a60*/  LDL.LU R137, [R1+0x4fa8] ;  /* 0x004fa80001897983 */ /* 0x000ea20000300800 */
[----:B------:R-:W-:-:S04]  /*a4a70*/  SHF.R.U32.HI R29, RZ, 0x8, R29 ;  /* 0x00000008ff1d7819 */ /* 0x000fc8000001161d */
[----:B------:R-:W-:-:S04]  /*a4a80*/  LOP3.LUT R29, R29, 0xffff, RZ, 0xc0, !PT ;  /* 0x0000ffff1d1d7812 */ /* 0x000fc800078ec0ff */
[----:B------:R-:W-:Y:S02]  /*a4a90*/  PRMT R101, R29, 0x3340, R101 ;  /* 0x000033401d657816 */ /* 0x000fe40000000065 */
[----:B------:R-:W-:Y:S02]  /*a4aa0*/  PRMT R25, R34, 0x3340, R0 ;  /* 0x0000334022197816 */ /* 0x000fe40000000000 */
[----:B0-----:R-:W-:Y:S02]  /*a4ab0*/  IADD3 R8, P2, R43, R6, RZ ;  /* 0x000000062b087210 */ /* 0x001fe40007f5e0ff */
[----:B---3--:R-:W-:-:S03]  /*a4ac0*/  LOP3.LUT R29, R136, 0xffff, RZ, 0xc0, !PT ;  /* 0x0000ffff881d7812 */ /* 0x008fc600078ec0ff */
[----:B------:R-:W-:Y:S01]  /*a4ad0*/  IMAD.X R9, R24, 0x1, R5, P2 ;  /* 0x0000000118097824 */ /* 0x000fe200010e0605 */
[----:B------:R-:W3:Y:S01]  /*a4ae0*/  LDL.LU R136, [R1+0x4af4] ;  /* 0x004af40001887983 */ /* 0x000ee20000300800 */
[----:B------:R-:W-:-:S03]  /*a4af0*/  PRMT R28, R30, 0x3340, R29 ;  /* 0x000033401e1c7816 */ /* 0x000fc6000000001d */
[----:B------:R-:W3:Y:S01]  /*a4b00*/  LDL.LU R42, [R1+0xd30] ;  /* 0x000d3000012a7983 */ /* 0x000ee20000300800 */
        /* <DEDUP_REMOVED lines=10> */
[----:B----4-:R-:W-:Y:S02]  /*a4bb0*/  LOP3.LUT R29, R139, 0xffff, RZ, 0xc0, !PT ;  /* 0x0000ffff8b1d7812 */ /* 0x010fe400078ec0ff */
[----:B------:R-:W-:Y:S02]  /*a4bc0*/  LOP3.LUT R30, R138, 0xffff, RZ, 0xc0, !PT ;  /* 0x0000ffff8a1e7812 */ /* 0x000fe400078ec0ff */
[----:B0-----:R-:W-:-:S02]  /*a4bd0*/  PRMT R8, R25, 0x3340, R24 ;  /* 0x0000334019087816 */ /* 0x001fc40000000018 */
[----:B------:R-:W-:Y:S02]  /*a4be0*/  PRMT R24, R30, 0x3340, R0 ;  /* 0x000033401e187816 */ /* 0x000fe40000000000 */
[----:B------:R-:W-:Y:S01]  /*a4bf0*/  LOP3.LUT R28, R18, 0xffff, RZ, 0xc0, !PT ;  /* 0x0000ffff121c7812 */ /* 0x000fe200078ec0ff */
[----:B------:R0:W-:Y:S03]  /*a4c00*/  STL [R1+0x1e4], R8 ;  /* 0x0001e40801007387 */ /* 0x0001e60000100800 */
[----:B------:R-:W-:Y:S01]  /*a4c10*/  PRMT R25, R29, 0x3340, R28 ;  /* 0x000033401d197816 */ /* 0x000fe2000000001c */
[----:B------:R-:W4:Y:S04]  /*a4c20*/  LDL.LU R43, [R1+0x501c] ;  /* 0x00501c00012b7983 */ /* 0x000f280000300800 */
[----:B------:R-:W4:Y:S01]  /*a4c30*/  LDL.LU R138, [R1+0x48d4] ;  /* 0x0048d400018a7983 */ /* 0x000f220000300800 */
[----:B0-----:R-:W-:-:S05]  /*a4c40*/  PRMT R8, R25, 0x5410, R24 ;  /* 0x0000541019087816 */ /* 0x001fca0000000018 */
[----:B------:R0:W-:Y:S04]  /*a4c50*/  STL [R1+0x46c8], R8 ;  /* 0x0046c80801007387 */ /* 0x0001e80000100800 */
[----:B------:R-:W4:Y:S01]  /*a4c60*/  LDL.LU R18, [R1+0x4c90] ;  /* 0x004c900001127983 */ /* 0x000f220000300800 */
[----:B------:R-:W-:Y:S02]  /*a4c70*/  SHF.R.U32.HI R29, RZ, 0x8, R29 ;  /* 0x00000008ff1d7819 */ /* 0x000fe4000001161d */
[----:B------:R-:W-:Y:S02]  /*a4c80*/  SHF.R.U32.HI R25, RZ, 0x8, R28 ;  /* 0x00000008ff197819 */ /* 0x000fe4000001161c */
[----:B------:R-:W-:Y:S02]  /*a4c90*/  LOP3.LUT R28, R29, 0xffff, RZ, 0xc0, !PT ;  /* 0x0000ffff1d1c7812 */ /* 0x000fe400078ec0ff */
[----:B------:R-:W-:-:S04]  /*a4ca0*/  LOP3.LUT R25, R25, 0xffff, RZ, 0xc0, !PT ;  /* 0x0000ffff19197812 */ /* 0x000fc800078ec0ff */
[----:B0-----:R-:W-:Y:S02]  /*a4cb0*/  PRMT R8, R28, 0x3340, R25 ;  /* 0x000033401c087816 */ /* 0x001fe40000000019 */
[----:B------:R-:W-:-:S03]  /*a4cc0*/  LOP3.LUT R126, R16, 0xffff, RZ, 0xc0, !PT ;  /* 0x0000ffff107e7812 */ /* 0x000fc600078ec0ff */
[----:B------:R0:W-:Y:S04]  /*a4cd0*/  STL [R1+0x1e0], R8 ;  /* 0x0001e00801007387 */ /* 0x0001e80000100800 */
[----:B------:R-:W4:Y:S04]  /*a4ce0*/  LDL.LU R16, [R1+0x5530] ;  /* 0x0055300001107983 */ /* 0x000f280000300800 */
[----:B------:R-:W4:Y:S01]  /*a4cf0*/  LDL.LU R139, [R1+0x5024] ;  /* 0x00502400018b7983 */ /* 0x000f220000300800 */
[----:B--2---:R-:W-:-:S03]  /*a4d00*/  LOP3.LUT R29, R137, 0xffff, RZ, 0xc0, !PT ;  /* 0x0000ffff891d7812 */ /* 0x004fc600078ec0ff */
[----:B------:R-:W2:Y:S01]  /*a4d10*/  LDL.LU R137, [R1+0x48e0] ;  /* 0x0048e00001897983 */ /* 0x000ea20000300800 */
[----:B------:R-:W-:-:S04]  /*a4d20*/  SHF.R.U32.HI R24, RZ, 0x8, R34 ;  /* 0x00000008ff187819 */ /* 0x000fc80000011622 */
[----:B------:R-:W-:-:S04]  /*a4d30*/  LOP3.LUT R24, R24, 0xffff, RZ, 0xc0, !PT ;  /* 0x0000ffff18187812 */ /* 0x000fc800078ec0ff */
[----:B------:R-:W-:Y:S02]  /*a4d40*/  PRMT R100, R24, 0x3340, R100 ;  /* 0x0000334018647816 */ /* 0x000fe40000000064 */
[----:B------:R-:W-:Y:S02]  /*a4d50*/  PRMT R24, R126, 0x3340, R0 ;  /* 0x000033407e187816 */ /* 0x000fe40000000000 */
[----:B---3--:R-:W-:-:S04]  /*a4d60*/  LOP3.LUT R28, R136, 0xffff, RZ, 0xc0, !PT ;  /* 0x0000ffff881c7812 */ /* 0x008fc800078ec0ff */
        /* <DEDUP_REMOVED lines=9> */
[----:B------:R-:W-:Y:S02]  /*a4e00*/  SHF.R.U32.HI R25, RZ, 0x8, R30 ;  /* 0x00000008ff197819 */ /* 0x000fe4000001161e */
[----:B------:R-:W-:Y:S02]  /*a4e10*/  LOP3.LUT R29, R29, 0xffff, RZ, 0xc0, !PT ;  /* 0x0000ffff1d1d7812 */ /* 0x000fe400078ec0ff */
[----:B------:R-:W-:Y:S01]  /*a4e20*/  LOP3.LUT R28, R28, 0xffff, RZ, 0xc0, !PT ;  /* 0x0000ffff1c1c7812 */ /* 0x000fe200078ec0ff */
[----:B------:R0:W-:Y:S01]  /*a4e30*/  STL.64 [R1+0x600], R8 ;  /* 0x0006000801007387 */ /* 0x0001e20000100a00 */
[----:B------:R-:W-:-:S04]  /*a4e40*/  LOP3.LUT R25, R25, 0xffff, RZ, 0xc0, !PT ;  /* 0x0000ffff19197812 */ /* 0x000fc800078ec0ff */
[----:B------:R-:W-:Y:S02]  /*a4e50*/  PRMT R99, R25, 0x3340, R99 ;  /* 0x0000334019637816 */ /* 0x000fe40000000063 */
[----:B0-----:R-:W-:-:S05]  /*a4e60*/  PRMT R8, R29, 0x3340, R28 ;  /* 0x000033401d087816 */ /* 0x001fca000000001c */
[----:B------:R0:W-:Y:S01]  /*a4e70*/  STL [R1+0x288], R8 ;  /* 0x0002880801007387 */ /* 0x0001e20000100800 */
[----:B----4-:R-:W-:Y:S02]  /*a4e80*/  LOP3.LUT R34, R43, 0xffff, RZ, 0xc0, !PT ;  /* 0x0000ffff2b227812 */ /* 0x010fe400078ec0ff */
[----:B------:R-:W-:Y:S02]  /*a4e90*/  LOP3.LUT R29, R138, 0xffff, RZ, 0xc0, !PT ;  /* 0x0000ffff8a1d7812 */ /* 0x000fe400078ec0ff */
[----:B0-----:R-:W-:Y:S01]  /*a4ea0*/  IADD3 R8, P2, R42, R0, RZ ;  /* 0x000000002a087210 */ /* 0x001fe20007f5e0ff */
[----:B------:R-:W4:Y:S01]  /*a4eb0*/  LDL.LU R138, [R1+0x4fc0] ;  /* 0x004fc000018a7983 */ /* 0x000f220000300800 */
[----:B------:R-:W-:Y:S02]  /*a4ec0*/  PRMT R25, R29, 0x3340, R0 ;  /* 0x000033401d197816 */ /* 0x000fe40000000000 */
[----:B------:R-:W-:Y:S02]  /*a4ed0*/  LOP3.LUT R30, R18, 0xffff, RZ, 0xc0, !PT ;  /* 0x0000ffff121e7812 */ /* 0x000fe400078ec0ff */
[----:B------:R-:W4:Y:S02]  /*a4ee0*/  LDL.LU R18, [R1+0x4b40] ;  /* 0x004b400001127983 */ /* 0x000f240000300800 */
[----:B------:R-:W-:Y:S01]  /*a4ef0*/  PRMT R28, R34, 0x3340, R30 ;  /* 0x00003340221c7816 */ /* 0x000fe2000000001e */
[----:B------:R-:W-:-:S03]  /*a4f00*/  IMAD.X R9, R24, 0x1, R7, P2 ;  /* 0x0000000118097824 */ /* 0x000fc600010e0607 */
        /* <DEDUP_REMOVED lines=17> */
[----:B0-----:R-:W-:-:S05]  /*a5020*/  IADD3 R8, P2, R42, R6, RZ ;  /* 0x000000062a087210 */ /* 0x001fca0007f5e0ff */
[----:B------:R-:W-:Y:S01]  /*a5030*/  IMAD.X R9, R24, 0x1, R5, P2 ;  /* 0x0000000118097824 */ /* 0x000fe200010e0605 */
[----:B---3--:R-:W-:Y:S02]  /*a5040*/  LOP3.LUT R29, R136, 0xffff, RZ, 0xc0, !PT ;  /* 0x0000ffff881d7812 */ /* 0x008fe400078ec0ff */
[----:B------:R-:W3:Y:S02]  /*a5050*/  LDL.LU R136, [R1+0xd34] ;  /* 0x000d340001887983 */ /* 0x000ee40000300800 */
        /* <DEDUP_REMOVED lines=12> */
[----:B----4-:R-:W-:Y:S02]  /*a5120*/  LOP3.LUT R30, R138, 0xffff, RZ, 0xc0, !PT ;  /* 0x0000ffff8a1e7812 */ /* 0x010fe400078ec0ff */
[----:B0-----:R-:W-:-:S02]  /*a5130*/  PRMT R8, R25, 0x3340, R24 ;  /* 0x0000334019087816 */ /* 0x001fc40000000018 */
[----:B------:R-:W-:Y:S02]  /*a5140*/  PRMT R24, R28, 0x3340, R0 ;  /* 0x000033401c187816 */ /* 0x000fe40000000000 */
[----:B------:R-:W-:Y:S01]  /*a5150*/  LOP3.LUT R29, R18, 0xffff, RZ, 0xc0, !PT ;  /* 0x0000ffff121d7812 */ /* 0x000fe200078ec0ff */
[----:B------:R0:W-:Y:S03]  /*a5160*/  STL [R1+0x1cc], R8 ;  /* 0x0001cc0801007387 */ /* 0x0001e60000100800 */
[----:B------:R-:W-:Y:S01]  /*a5170*/  PRMT R25, R30, 0x3340, R29 ;  /* 0x000033401e197816 */ /* 0x000fe2000000001d */
[----:B------:R-:W4:Y:S04]  /*a5180*/  LDL.LU R17, [R1+0x552c] ;  /* 0x00552c0001117983 */ /* 0x000f280000300800 */
[----:B------:R-:W4:Y:S01]  /*a5190*/  LDL.LU R43, [R1+0x502c] ;  /* 0x00502c00012b7983 */ /* 0x000f220000300800 */
[----:B0-----:R-:W-:-:S02]  /*a51a0*/  PRMT R8, R25, 0x5410, R24 ;  /* 0x0000541019087816 */ /* 0x001fc40000000018 */
[----:B------:R-:W-:Y:S01]  /*a51b0*/  SHF.R.U32.HI R25, RZ, 0x8, R30 ;  /* 0x00000008ff197819 */ /* 0x000fe2000001161e */
[----:B------:R-:W4:Y:S01]  /*a51c0*/  LDL.LU R138, [R1+0x4920] ;  /* 0x00492000018a7983 */ /* 0x000f220000300800 */
[----:B------:R-:W-:Y:S02]  /*a51d0*/  SHF.R.U32.HI R24, RZ, 0x8, R29 ;  /* 0x00000008ff187819 */ /* 0x000fe4000001161d */
[----:B------:R-:W-:Y:S01]  /*a51e0*/  LOP3.LUT R25, R25, 0xffff, RZ, 0xc0, !PT ;  /* 0x0000ffff19197812 */ /* 0x000fe200078ec0ff */
[----:B------:R0:W-:Y:S01]  /*a51f0*/  STL [R1+0x46b8], R8 ;  /* 0x0046b80801007387 */ /* 0x0001e20000100800 */
[----:B------:R-:W-:Y:S02]  /*a5200*/  LOP3.LUT R24, R24, 0xffff, RZ, 0xc0, !PT ;  /* 0x0000ffff18187812 */ /* 0x000fe400078ec0ff */
[----:B------:R-:W-:Y:S01]  /*a5210*/  LOP3.LUT R128, R15, 0xffff, RZ, 0xc0, !PT ;  /* 0x0000ffff0f807812 */ /* 0x000fe200078ec0ff */
[----:B------:R-:W4:Y:S01]  /*a5220*/  LDL.LU R18, [R1+0x4cf8] ;  /* 0x004cf80001127983 */ /* 0x000f220000300800 */
[----:B0-----:R-:W-:-:S02]  /*a5230*/  PRMT R8, R25, 0x3340, R24 ;  /* 0x0000334019087816 */ /* 0x001fc40000000018 */
[----:B------:R-:W-:-:S03]  /*a5240*/  PRMT R24, R128, 0x3340, R0 ;  /* 0x0000334080187816 */ /* 0x000fc60000000000 */
[----:B------:R0:W-:Y:S04]  /*a5250*/  STL [R1+0x1c4], R8 ;  /* 0x0001c40801007387 */ /* 0x0001e80000100800 */
[----:B------:R-:W4:Y:S01]  /*a5260*/  LDL.LU R15, [R1+0x5528] ;  /* 0x00552800010f7983 */ /* 0x000f220000300800 */
[----:B------:R-:W-:-:S03]  /*a5270*/  LOP3.LUT R30, R139, 0xffff, RZ, 0xc0, !PT ;  /* 0x0000ffff8b1e7812 */ /* 0x000fc600078ec0ff */
[----:B------:R-:W4:Y:S04]  /*a5280*/  LDL.LU R42, [R1+0x5030] ;  /* 0x00503000012a7983 */ /* 0x000f280000300800 */
[----:B------:R-:W4:Y:S01]  /*a5290*/  LDL.LU R139, [R1+0x4934] ;  /* 0x00493400018b7983 */ /* 0x000f220000300800 */
[----:B--2---:R-:W-:-:S04]  /*a52a0*/  LOP3.LUT R29, R137, 0xffff, RZ, 0xc0, !PT ;  /* 0x0000ffff891d7812 */ /* 0x004fc800078ec0ff */
[----:B------:R-:W-:-:S04]  /*a52b0*/  PRMT R25, R30, 0x3340, R29 ;  /* 0x000033401e197816 */ /* 0x000fc8000000001d */
[----:B0-----:R-:W-:-:S05]  /*a52c0*/  PRMT R8, R25, 0x5410, R24 ;  /* 0x0000541019087816 */ /* 0x001fca0000000018 */
[----:B------:R0:W-:Y:S04]  /*a52d0*/  STL [R1+0x46b4], R8 ;  /* 0x0046b40801007387 */ /* 0x0001e80000100800 */
[----:B------:R-:W2:Y:S01]  /*a52e0*/  LDL.LU R137, [R1+0x4d08] ;  /* 0x004d080001897983 */ /* 0x000ea20000300800 */
[----:B------:R-:W-:-:S04]  /*a52f0*/  SHF.R.U32.HI R28, RZ, 0x8, R28 ;  /* 0x00000008ff1c7819 */ /* 0x000fc8000001161c */
[----:B------:R-:W-:-:S04]  /*a5300*/  LOP3.LUT R28, R28, 0xffff, RZ, 0xc0, !PT ;  /* 0x0000ffff1c1c7812 */ /* 0x000fc800078ec0ff */
[----:B------:R-:W-:Y:S02]  /*a5310*/  PRMT R97, R28, 0x3340, R97 ;  /* 0x000033401c617816 */ /* 0x000fe40000000061 */
[----:B------:R-:W-:Y:S02]  /*a5320*/  SHF.R.U32.HI R30, RZ, 0x8, R30 ;  /* 0x00000008ff1e7819 */ /* 0x000fe4000001161e */
[----:B------:R-:W-:Y:S02]  /*a5330*/  SHF.R.U32.HI R25, RZ, 0x8, R29 ;  /* 0x00000008ff197819 */ /* 0x000fe4000001161d */
[----:B------:R-:W-:Y:S02]  /*a5340*/  LOP3.LUT R29, R30, 0xffff, RZ, 0xc0, !PT ;  /* 0x0000ffff1e1d7812 */ /* 0x000fe400078ec0ff */
[----:B------:R-:W-:Y:S02]  /*a5350*/  LOP3.LUT R25, R25, 0xffff, RZ, 0xc0, !PT ;  /* 0x0000ffff19197812 */ /* 0x000fe400078ec0ff */
[----:B---3--:R-:W-:-:S02]  /*a5360*/  SHF.R.S32.HI R28, RZ, 0x1f, R136 ;  /* 0x0000001fff1c7819 */ /* 0x008fc40000011488 */
[----:B0-----:R-:W-:-:S05]  /*a5370*/  IADD3 R8, P2, R136, R2, RZ ;  /* 0x0000000288087210 */ /* 0x001fca0007f5e0ff */
[----:B------:R-:W-:Y:S01]  /*a5380*/  IMAD.X R9, R28, 0x1, R13, P2 ;  /* 0x000000011c097824 */ /* 0x000fe200010e060d */
[----:B------:R-:W-:-:S04]  /*a5390*/  SHF.R.U32.HI R24, RZ, 0x8, R34 ;  /* 0x00000008ff187819 */ /* 0x000fc80000011622 */
[----:B------:R0:W-:Y:S02]  /*a53a0*/  STL.64 [R1+0x5e0], R8 ;  /* 0x0005e00801007387 */ /* 0x0001e40000100a00 */
[----:B0-----:R-:W-:-:S05]  /*a53b0*/  PRMT R8, R29, 0x3340, R25 ;  /* 0x000033401d087816 */ /* 0x001fca0000000019 */
[----:B------:R0:W-:Y:S02]  /*a53c0*/  STL [R1+0x274], R8 ;  /* 0x0002740801007387 */ /* 0x0001e40000100800 */
[----:B0-----:R-:W-:-:S05]  /*a53d0*/  IADD3 R8, P2, R136, R0, RZ ;  /* 0x0000000088087210 */ /* 0x001fca0007f5e0ff */
[----:B------:R-:W-:Y:S01]  /*a53e0*/  IMAD.X R9, R28, 0x1, R7, P2 ;  /* 0x000000011c097824 */ /* 0x000fe200010e0607 */
[----:B----4-:R-:W-:Y:S02]  /*a53f0*/  LOP3.LUT R37, R43, 0xffff, RZ, 0xc0, !PT ;  /* 0x0000ffff2b257812 */ /* 0x010fe400078ec0ff */
[----:B------:R-:W-:-:S04]  /*a5400*/  LOP3.LUT R30, R138, 0xffff, RZ, 0xc0, !PT ;  /* 0x0000ffff8a1e7812 */ /* 0x000fc800078ec0ff */
[----:B------:R-:W-:Y:S02]  /*a5410*/  PRMT R25, R30, 0x3340, R0 ;  /* 0x000033401e197816 */ /* 0x000fe40000000000 */
[----:B------:R-:W-:-:S04]  /*a5420*/  LOP3.LUT R34, R18, 0xffff, RZ, 0xc0, !PT ;  /* 0x0000ffff12227812 */ /* 0x000fc800078ec0ff */
[----:B------:R-:W-:Y:S02]  /*a5430*/  PRMT R29, R37, 0x3340, R34 ;  /* 0x00003340251d7816 */ /* 0x000fe40000000022 */
[----:B------:R-:W-:Y:S02]  /*a5440*/  SHF.R.U32.HI R30, RZ, 0x8, R30 ;  /* 0x00000008ff1e7819 */ /* 0x000fe4000001161e */
[----:B------:R-:W-:Y:S02]  /*a5450*/  PRMT R10, R29, 0x5410, R25 ;  /* 0x000054101d0a7816 */ /* 0x000fe40000000019 */
[----:B------:R-:W-:Y:S02]  /*a5460*/  SHF.R.U32.HI R29, RZ, 0x8, R37 ;  /* 0x00000008ff1d7819 */ /* 0x000fe40000011625 */
[----:B------:R-:W-:Y:S01]  /*a5470*/  SHF.R.U32.HI R25, RZ, 0x8, R34 ;  /* 0x00000008ff197819 */ /* 0x000fe20000011622 */
[----:B------:R-:W-:Y:S01]  /*a5480*/  STL [R1+0x46b0], R10 ;  /* 0x0046b00a01007387 */ /* 0x000fe20000100800 */
[----:B------:R-:W-:-:S02]  /*a5490*/  LOP3.LUT R29, R29, 0xffff, RZ, 0xc0, !PT ;  /* 0x0000ffff1d1d7812 */ /* 0x000fc400078ec0ff */
[----:B------:R-:W-:Y:S01]  /*a54a0*/  LOP3.LUT R25, R25, 0xffff, RZ, 0xc0, !PT ;  /* 0x0000ffff19197812 */ /* 0x000fe200078ec0ff */
[----:B------:R-:W3:Y:S01]  /*a54b0*/  LDL.LU R138, [R1+0x4fe0] ;  /* 0x004fe000018a7983 */ /* 0x000ee20000300800 */
[----:B------:R-:W-:Y:S02]  /*a54c0*/  LOP3.LUT R30, R30, 0xffff, RZ, 0xc0, !PT ;  /* 0x0000ffff1e1e7812 */ /* 0x000fe400078ec0ff */
[----:B------:R-:W-:Y:S01]  /*a54d0*/  LOP3.LUT R37, R42, 0xffff, RZ, 0xc0, !PT ;  /* 0x0000ffff2a257812 */ /* 0x000fe200078ec0ff */
[----:B------:R-:W4:Y:S01]  /*a54e0*/  LDL.LU R18, [R1+0x4b84] ;  /* 0x004b840001127983 */ /* 0x000f220000300800 */
[----:B------:R-:W-:-:S03]  /*a54f0*/  LOP3.LUT R40, R139, 0xffff, RZ, 0xc0, !PT ;  /* 0x0000ffff8b287812 */ /* 0x000fc600078ec0ff */
[----:B------:R0:W-:Y:S02]  /*a5500*/  STL.64 [R1+0x5d8], R8 ;  /* 0x0005d80801007387 */ /* 0x0001e40000100a00 */
[----:B0-----:R-:W-:Y:S02]  /*a5510*/  PRMT R8, R29, 0x3340, R25 ;  /* 0x000033401d087816 */ /* 0x001fe40000000019 */
[--C-:B------:R-:W-:Y:S02]  /*a5520*/  PRMT R25, R30, 0x3340, R0.reuse ;  /* 0x000033401e197816 */ /* 0x100fe40000000000 */
[----:B------:R-:W-:Y:S01]  /*a5530*/  PRMT R29, R40, 0x3340, R0 ;  /* 0x00003340281d7816 */ /* 0x000fe20000000000 */
[----:B------:R0:W-:Y:S04]  /*a5540*/  STL [R1+0x1c0], R8 ;  /* 0x0001c00801007387 */ /* 0x0001e80000100800 */
[----:B------:R-:W3:Y:S04]  /*a5550*/  LDL.LU R45, [R1+0x4fe8] ;  /* 0x004fe800012d7983 */ /* 0x000ee80000300800 */
[----:B------:R-:W3:Y:S01]  /*a5560*/  LDL.LU R44, [R1+0x4b8c] ;  /* 0x004b8c00012c7983 */ /* 0x000ee20000300800 */
[----:B--2---:R-:W-:-:S04]  /*a5570*/  LOP3.LUT R34, R137, 0xffff, RZ, 0xc0, !PT ;  /* 0x0000ffff89227812 */ /* 0x004fc800078ec0ff */
[----:B------:R-:W-:-:S04]  /*a5580*/  PRMT R30, R37, 0x3340, R34 ;  /* 0x00003340251e7816 */ /* 0x000fc80000000022 */
[----:B0-----:R-:W-:-:S05]  /*a5590*/  PRMT R8, R30, 0x5410, R29 ;  /* 0x000054101e087816 */ /* 0x001fca000000001d */
[----:B------:R0:W-:Y:S02]  /*a55a0*/  STL [R1+0x46ac], R8 ;  /* 0x0046ac0801007387 */ /* 0x0001e40000100800 */
[----:B0-----:R-:W-:-:S05]  /*a55b0*/  IADD3 R8, P2, R136, R6, RZ ;  /* 0x0000000688087210 */ /* 0x001fca0007f5e0ff */
[----:B------:R-:W-:-:S05]  /*a55c0*/  IMAD.X R9, R28, 0x1, R5, P2 ;  /* 0x000000011c097824 */ /* 0x000fca00010e0605 */
        /* <DEDUP_REMOVED lines=8> */
[----:B------:R-:W2:Y:S04]  /*a5650*/  LDL.LU R42, [R1+0x503c] ;  /* 0x00503c00012a7983 */ /* 0x000ea80000300800 */
[----:B------:R-:W2:Y:S01]  /*a5660*/  LDL.LU R43, [R1+0x49f0] ;  /* 0x0049f000012b7983 */ /* 0x000ea20000300800 */
[----:B0-----:R-:W-:-:S05]  /*a5670*/  PRMT R8, R29, 0x3340, R28 ;  /* 0x000033401d087816 */ /* 0x001fca000000001c */
[----:B------:R0:W-:Y:S04]  /*a5680*/  STL [R1+0x1bc], R8 ;  /* 0x0001bc0801007387 */ /* 0x0001e80000100800 */
[----:B------:R-:W2:Y:S04]  /*a5690*/  LDL.LU R139, [R1+0x4d40] ;  /* 0x004d4000018b7983 */ /* 0x000ea80000300800 */
[----:B------:R-:W2:Y:S04]  /*a56a0*/  LDL.LU R137, [R1+0x5040] ;  /* 0x0050400001897983 */ /* 0x000ea80000300800 */
[----:B------:R-:W2:Y:S01]  /*a56b0*/  LDL.LU R136, [R1+0x4970] ;  /* 0x0049700001887983 */ /* 0x000ea20000300800 */
[----:B------:R-:W-:-:S03]  /*a56c0*/  LOP3.LUT R37, R16, 0xffff, RZ, 0xc0, !PT ;  /* 0x0000ffff10257812 */ /* 0x000fc600078ec0ff */
[----:B------:R-:W2:Y:S01]  /*a56d0*/  LDL.LU R16, [R1+0x5524] ;  /* 0x0055240001107983 */ /* 0x000ea20000300800 */
[----:B------:R-:W-:Y:S02]  /*a56e0*/  PRMT R28, R37, 0x3340, R0 ;  /* 0x00003340251c7816 */ /* 0x000fe40000000000 */
[----:B----4-:R-:W-:Y:S02]  /*a56f0*/  LOP3.LUT R30, R18, 0xffff, RZ, 0xc0, !PT ;  /* 0x0000ffff121e7812 */ /* 0x010fe400078ec0ff */
[----:B------:R-:W4:Y:S01]  /*a5700*/  LDL.LU R18, [R1+0x4d44] ;  /* 0x004d440001127983 */ /* 0x000f220000300800 */
[----:B---3--:R-:W-:-:S03]  /*a5710*/  LOP3.LUT R34, R138, 0xffff, RZ, 0xc0, !PT ;  /* 0x0000ffff8a227812 */ /* 0x008fc600078ec0ff */
[----:B------:R-:W3:Y:S01]  /*a5720*/  LDL.LU R138, [R1+0xd38] ;  /* 0x000d3800018a7983 */ /* 0x000ee20000300800 */
[----:B------:R-:W-:Y:S02]  /*a5730*/  PRMT R29, R34, 0x3340, R30 ;  /* 0x00003340221d7816 */ /* 0x000fe4000000001e */
[----:B------:R-:W-:Y:S02]  /*a5740*/  SHF.R.U32.HI R34, RZ, 0x8, R34 ;  /* 0x00000008ff227819 */ /* 0x000fe40000011622 */
[----:B0-----:R-:W-:Y:S02]  /*a5750*/  PRMT R8, R29, 0x5410, R28 ;  /* 0x000054101d087816 */ /* 0x001fe4000000001c */
[----:B------:R-:W-:Y:S02]  /*a5760*/  SHF.R.U32.HI R29, RZ, 0x8, R30 ;  /* 0x00000008ff1d7819 */ /* 0x000fe4000001161e */
[----:B------:R-:W-:Y:S02]  /*a5770*/  LOP3.LUT R30, R34, 0xffff, RZ, 0xc0, !PT ;  /* 0x0000ffff221e7812 */ /* 0x000fe400078ec0ff */
[----:B------:R-:W-:Y:S01]  /*a5780*/  LOP3.LUT R29, R29, 0xffff, RZ, 0xc0, !PT ;  /* 0x0000ffff1d1d7812 */ /* 0x000fe200078ec0ff */
[----:B------:R0:W-:Y:S01]  /*a5790*/  STL [R1+0x46a8], R8 ;  /* 0x0046a80801007387 */ /* 0x0001e20000100800 */
[----:B------:R-:W-:-:S02]  /*a57a0*/  LOP3.LUT R77, R45, 0xffff, RZ, 0xc0, !PT ;  /* 0x0000ffff2d4d7812 */ /* 0x000fc400078ec0ff */
[----:B------:R-:W-:Y:S02]  /*a57b0*/  LOP3.LUT R76, R44, 0xffff, RZ, 0xc0, !PT ;  /* 0x0000ffff2c4c7812 */ /* 0x000fe400078ec0ff */
        /* <DEDUP_REMOVED lines=8> */
[----:B--2---:R-:W-:Y:S02]  /*a5840*/  LOP3.LUT R44, R43, 0xffff, RZ, 0xc0, !PT ;  /* 0x0000ffff2b2c7812 */ /* 0x004fe400078ec0ff */
[----:B------:R-:W-:Y:S02]  /*a5850*/  LOP3.LUT R43, R136, 0xffff, RZ, 0xc0, !PT ;  /* 0x0000ffff882b7812 */ /* 0x000fe400078ec0ff */
[----:B------:R-:W2:Y:S01]  /*a5860*/  LDL.LU R136, [R1+0x4ffc] ;  /* 0x004ffc0001887983 */ /* 0x000ea20000300800 */
[----:B------:R-:W-:-:S04]  /*a5870*/  SHF.R.U32.HI R28, RZ, 0x8, R40 ;  /* 0x00000008ff1c7819 */ /* 0x000fc80000011628 */
[----:B------:R-:W-:-:S04]  /*a5880*/  LOP3.LUT R28, R28, 0xffff, RZ, 0xc0, !PT ;  /* 0x0000ffff1c1c7812 */ /* 0x000fc800078ec0ff */
[----:B------:R-:W-:Y:S02]  /*a5890*/  PRMT R26, R28, 0x3340, R26 ;  /* 0x000033401c1a7816 */ /* 0x000fe4000000001a */
[----:B------:R-:W-:Y:S02]  /*a58a0*/  SHF.R.U32.HI R28, RZ, 0x8, R37 ;  /* 0x00000008ff1c7819 */ /* 0x000fe40000011625 */
[----:B------:R-:W-:Y:S02]  /*a58b0*/  LOP3.LUT R37, R139, 0xffff, RZ, 0xc0, !PT ;  /* 0x0000ffff8b257812 */ /* 0x000fe400078ec0ff */
[----:B------:R-:W2:Y:S01]  /*a58c0*/  LDL.LU R139, [R1+0x4bc8] ;  /* 0x004bc800018b7983 */ /* 0x000ea20000300800 */
[----:B------:R-:W-:Y:S02]  /*a58d0*/  LOP3.LUT R28, R28, 0xffff, RZ, 0xc0, !PT ;  /* 0x0000ffff1c1c7812 */ /* 0x000fe400078ec0ff */
[----:B------:R-:W-:Y:S02]  /*a58e0*/  LOP3.LUT R42, R42, 0xffff, RZ, 0xc0, !PT ;  /* 0x0000ffff2a2a7812 */ /* 0x000fe400078ec0ff */
[----:B------:R-:W-:-:S02]  /*a58f0*/  PRMT R27, R28, 0x3340, R27 ;  /* 0x000033401c1b7816 */ /* 0x000fc4000000001b */
[----:B------:R-:W-:Y:S02]  /*a5900*/  PRMT R28, R44, 0x3340, R0 ;  /* 0x000033402c1c7816 */ /* 0x000fe40000000000 */
[----:B------:R-:W-:Y:S02]  /*a5910*/  PRMT R29, R42, 0x3340, R37 ;  /* 0x000033402a1d7816 */ /* 0x000fe40000000025 */
[----:B------:R-:W-:Y:S02]  /*a5920*/  LOP3.LUT R40, R137, 0xffff, RZ, 0xc0, !PT ;  /* 0x0000ffff89287812 */ /* 0x000fe400078ec0ff */
[----:B0-----:R-:W-:Y:S02]  /*a5930*/  PRMT R8, R29, 0x5410, R28 ;  /* 0x000054101d087816 */ /* 0x001fe4000000001c */
[----:B------:R-:W-:-:S03]  /*a5940*/  PRMT R28, R43, 0x3340, R0 ;  /* 0x000033402b1c7816 */ /* 0x000fc60000000000 */
[----:B------:R0:W-:Y:S01]  /*a5950*/  STL [R1+0x46a4], R8 ;  /* 0x0046a40801007387 */ /* 0x0001e20000100800 */
[----:B----4-:R-:W-:-:S04]  /*a5960*/  LOP3.LUT R34, R18, 0xffff, RZ, 0xc0, !PT ;  /* 0x0000ffff12227812 */ /* 0x010fc800078ec0ff */
[----:B------:R-:W-:Y:S02]  /*a5970*/  PRMT R29, R40, 0x3340, R34 ;  /* 0x00003340281d7816 */ /* 0x000fe40000000022 */
[----:B---3--:R-:W-:Y:S02]  /*a5980*/  SHF.R.S32.HI R30, RZ, 0x1f, R138 ;  /* 0x0000001fff1e7819 */ /* 0x008fe4000001148a */
[----:B0-----:R-:W-:Y:S02]  /*a5990*/  IADD3 R8, P2, R138, R2, RZ ;  /* 0x000000028a087210 */ /* 0x001fe40007f5e0ff */
[----:B------:R-:W-:Y:S02]  /*a59a0*/  PRMT R10, R29, 0x5410, R28 ;  /* 0x000054101d0a7816 */ /* 0x000fe4000000001c */
[----:B------:R-:W-:Y:S02]  /*a59b0*/  SHF.R.U32.HI R29, RZ, 0x8, R40 ;  /* 0x00000008ff1d7819 */ /* 0x000fe40000011628 */
[----:B------:R-:W-:Y:S01]  /*a59c0*/  SHF.R.U32.HI R28, RZ, 0x8, R34 ;  /* 0x00000008ff1c7819 */ /* 0x000fe20000011622 */
[----:B------:R-:W-:Y:S01]  /*a59d0*/  IMAD.X R9, R30, 0x1, R13, P2 ;  /* 0x000000011e097824 */ /* 0x000fe200010e060d */
[----:B------:R-:W-:Y:S01]  /*a59e0*/  LOP3.LUT R29, R29, 0xffff, RZ, 0xc0, !PT ;  /* 0x0000ffff1d1d7812 */ /* 0x000fe200078ec0ff */
[----:B------:R-:W-:Y:S01]  /*a59f0*/  STL [R1+0x46a0], R10 ;  /* 0x0046a00a01007387 */ /* 0x000fe20000100800 */
[----:B------:R-:W-:-:S03]  /*a5a00*/  LOP3.LUT R28, R28, 0xffff, RZ, 0xc0, !PT ;  /* 0x0000ffff1c1c7812 */ /* 0x000fc600078ec0ff */
[----:B------:R-:W3:Y:S01]  /*a5a10*/  LDL.LU R137, [R1+0x5000] ;  /* 0x0050000001897983 */ /* 0x000ee20000300800 */
[----:B------:R-:W-:-:S03]  /*a5a20*/  SHF.R.U32.HI R42, RZ, 0x8, R42 ;  /* 0x00000008ff2a7819 */ /* 0x000fc6000001162a */
[----:B------:R0:W-:Y:S01]  /*a5a30*/  STL.64 [R1+0x5c0], R8 ;  /* 0x0005c00801007387 */ /* 0x0001e20000100a00 */
[----:B------:R-:W-:-:S03]  /*a5a40*/  SHF.R.U32.HI R34, RZ, 0x8, R37 ;  /* 0x00000008ff227819 */ /* 0x000fc60000011625 */
[----:B------:R-:W4:Y:S01]  /*a5a50*/  LDL.LU R18, [R1+0x4bd4] ;  /* 0x004bd40001127983 */ /* 0x000f220000300800 */
[----:B------:R-:W-:Y:S02]  /*a5a60*/  LOP3.LUT R37, R42, 0xffff, RZ, 0xc0, !PT ;  /* 0x0000ffff2a257812 */ /* 0x000fe400078ec0ff */
[----:B0-----:R-:W-:Y:S02]  /*a5a70*/  PRMT R8, R29, 0x3340, R28 ;  /* 0x000033401d087816 */ /* 0x001fe4000000001c */
[----:B------:R-:W-:-:S03]  /*a5a80*/  LOP3.LUT R34, R34, 0xffff, RZ, 0xc0, !PT ;  /* 0x0000ffff22227812 */ /* 0x000fc600078ec0ff */
[----:B------:R0:W-:Y:S01]  /*a5a90*/  STL [R1+0x1a0], R8 ;  /* 0x0001a00801007387 */ /* 0x0001e20000100800 */
[----:B------:R-:W-:Y:S02]  /*a5aa0*/  PRMT R10, R37, 0x3340, R34 ;  /* 0x00003340250a7816 */ /* 0x000fe40000000022 */
[----:B0-----:R-:W-:-:S03]  /*a5ab0*/  IADD3 R8, P2, R138, R0, RZ ;  /* 0x000000008a087210 */ /* 0x001fc60007f5e0ff */
[----:B------:R-:W-:Y:S02]  /*a5ac0*/  STL [R1+0x19c], R10 ;  /* 0x00019c0a01007387 */ /* 0x000fe40000100800 */
[----:B------:R-:W-:Y:S01]  /*a5ad0*/  IMAD.X R9, R30, 0x1, R7, P2 ;  /* 0x000000011e097824 */ /* 0x000fe200010e0607 */
[----:B------:R-:W-:-:S04]  /*a5ae0*/  LOP3.LUT R42, R15, 0xffff, RZ, 0xc0, !PT ;  /* 0x0000ffff0f2a7812 */ /* 0x000fc800078ec0ff */
[----:B------:R0:W-:Y:S04]  /*a5af0*/  STL.64 [R1+0x5b8], R8 ;  /* 0x0005b80801007387 */ /* 0x0001e80000100a00 */
[----:B------:R-:W4:Y:S04]  /*a5b00*/  LDL.LU R15, [R1+0x5520] ;  /* 0x00552000010f7983 */ /* 0x000f280000300800 */
[----:B------:R-:W4:Y:S04]  /*a5b10*/  LDL.LU R46, [R1+0x504c] ;  /* 0x00504c00012e7983 */ /* 0x000f280000300800 */
[----:B------:R-:W4:Y:S01]  /*a5b20*/  LDL.LU R45, [R1+0x4a60] ;  /* 0x004a6000012d7983 */ /* 0x000f220000300800 */
[----:B--2---:R-:W-:-:S03]  /*a5b30*/  LOP3.LUT R40, R136, 0xffff, RZ, 0xc0, !PT ;  /* 0x0000ffff88287812 */ /* 0x004fc600078ec0ff */
[----:B------:R-:W2:Y:S01]  /*a5b40*/  LDL.LU R136, [R1+0x4d78] ;  /* 0x004d780001887983 */ /* 0x000ea20000300800 */
[----:B------:R-:W-:Y:S02]  /*a5b50*/  PRMT R31, R42, 0x3340, R31 ;  /* 0x000033402a1f7816 */ /* 0x000fe4000000001f */
[----:B0-----:R-:W-:Y:S02]  /*a5b60*/  IADD3 R8, P2, R138, R6, RZ ;  /* 0x000000068a087210 */ /* 0x001fe40007f5e0ff */
[----:B------:R-:W-:-:S04]  /*a5b70*/  LOP3.LUT R37, R139, 0xffff, RZ, 0xc0, !PT ;  /* 0x0000ffff8b257812 */ /* 0x000fc800078ec0ff */
[----:B------:R-:W-:Y:S01]  /*a5b80*/  PRMT R34, R40, 0x3340, R37 ;  /* 0x0000334028227816 */ /* 0x000fe20000000025 */
[----:B------:R-:W-:-:S03]  /*a5b90*/  IMAD.X R9, R30, 0x1, R5, P2 ;  /* 0x000000011e097824 */ /* 0x000fc600010e0605 */
        /* <DEDUP_REMOVED lines=10> */
[----:B------:R-:W2:Y:S01]  /*a5c40*/  LDL.LU R139, [R1+0x5050] ;  /* 0x00505000018b7983 */ /* 0x000ea20000300800 */
[----:B0-----:R-:W-:-:S02]  /*a5c50*/  PRMT R8, R31, 0x3340, R30 ;  /* 0x000033401f087816 */ /* 0x001fc4000000001e */
[----:B---3--:R-:W-:-:S03]  /*a5c60*/  LOP3.LUT R31, R137, 0xffff, RZ, 0xc0, !PT ;  /* 0x0000ffff891f7812 */ /* 0x008fc600078ec0ff */
[----:B------:R0:W-:Y:S04]  /*a5c70*/  STL [R1+0x198], R8 ;  /* 0x0001980801007387 */ /* 0x0001e80000100800 */
[----:B------:R-:W3:Y:S01]  /*a5c80*/  LDL.LU R138, [R1+0x4a74] ;  /* 0x004a7400018a7983 */ /* 0x000ee20000300800 */
[----:B----4-:R-:W-:-:S03]  /*a5c90*/  LOP3.LUT R30, R18, 0xffff, RZ, 0xc0, !PT ;  /* 0x0000ffff121e7812 */ /* 0x010fc600078ec0ff */
[----:B------:R-:W4:Y:S01]  /*a5ca0*/  LDL.LU R137, [R1+0x4d88] ;  /* 0x004d880001897983 */ /* 0x000f220000300800 */
[----:B------:R-:W-:Y:S02]  /*a5cb0*/  SHF.R.U32.HI R34, RZ, 0x8, R31 ;  /* 0x00000008ff227819 */ /* 0x000fe4000001161f */
[--C-:B------:R-:W-:Y:S01]  /*a5cc0*/  PRMT R87, R31, 0x3340, R30.reuse ;  /* 0x000033401f577816 */ /* 0x100fe2000000001e */
[----:B------:R-:W4:Y:S01]  /*a5cd0*/  LDL.LU R18, [R1+0xd3c] ;  /* 0x000d3c0001127983 */ /* 0x000f220000300800 */
[----:B------:R-:W-:Y:S02]  /*a5ce0*/  SHF.R.U32.HI R31, RZ, 0x8, R30 ;  /* 0x00000008ff1f7819 */ /* 0x000fe4000001161e */
[----:B------:R-:W-:Y:S02]  /*a5cf0*/  LOP3.LUT R34, R34, 0xffff, RZ, 0xc0, !PT ;  /* 0x0000ffff22227812 */ /* 0x000fe400078ec0ff */
[----:B------:R-:W-:-:S04]  /*a5d00*/  LOP3.LUT R31, R31, 0xffff, RZ, 0xc0, !PT ;  /* 0x0000ffff1f1f7812 */ /* 0x000fc800078ec0ff */
[----:B0-----:R-:W-:Y:S02]  /*a5d10*/  PRMT R8, R34, 0x3340, R31 ;  /* 0x0000334022087816 */ /* 0x001fe4000000001f */
[----:B------:R-:W-:-:S03]  /*a5d20*/  LOP3.LUT R75, R17, 0xffff, RZ, 0xc0, !PT ;  /* 0x0000ffff114b7812 */ /* 0x000fc600078ec0ff */
[----:B------:R0:W-:Y:S01]  /*a5d30*/  STL [R1+0x194], R8 ;  /* 0x0001940801007387 */ /* 0x0001e20000100800 */
[----:B--2---:R-:W-:-:S03]  /*a5d40*/  LOP3.LUT R37, R136, 0xffff, RZ, 0xc0, !PT ;  /* 0x0000ffff88257812 */ /* 0x004fc600078ec0ff */
[----:B------:R-:W2:Y:S04]  /*a5d50*/  LDL.LU R136, [R1+0x5014] ;  /* 0x0050140001887983 */ /* 0x000ea80000300800 */
[----:B------:R-:W2:Y:S01]  /*a5d60*/  LDL.LU R17, [R1+0x4c18] ;  /* 0x004c180001117983 */ /* 0x000ea20000300800 */
[----:B------:R-:W-:Y:S02]  /*a5d70*/  SHF.R.U32.HI R42, RZ, 0x8, R42 ;  /* 0x00000008ff2a7819 */ /* 0x000fe4000001162a */
[----:B------:R-:W-:Y:S02]  /*a5d80*/  LOP3.LUT R40, R46, 0xffff, RZ, 0xc0, !PT ;  /* 0x0000ffff2e287812 */ /* 0x000fe400078ec0ff */
[----:B------:R-:W-:Y:S02]  /*a5d90*/  LOP3.LUT R30, R42, 0xffff, RZ, 0xc0, !PT ;  /* 0x0000ffff2a1e7812 */ /* 0x000fe400078ec0ff */
[----:B------:R-:W-:-:S02]  /*a5da0*/  LOP3.LUT R42, R45, 0xffff, RZ, 0xc0, !PT ;  /* 0x0000ffff2d2a7812 */ /* 0x000fc400078ec0ff */
[----:B------:R-:W-:Y:S02]  /*a5db0*/  PRMT R34, R40, 0x3340, R37 ;  /* 0x0000334028227816 */ /* 0x000fe40000000025 */
[----:B------:R-:W-:Y:S02]  /*a5dc0*/  PRMT R31, R42, 0x3340, R0 ;  /* 0x000033402a1f7816 */ /* 0x000fe40000000000 */
[----:B------:R-:W-:Y:S02]  /*a5dd0*/  SHF.R.U32.HI R40, RZ, 0x8, R40 ;  /* 0x00000008ff287819 */ /* 0x000fe40000011628 */
[----:B0-----:R-:W-:Y:S02]  /*a5de0*/  PRMT R8, R34, 0x5410, R31 ;  /* 0x0000541022087816 */ /* 0x001fe4000000001f */
[----:B------:R-:W-:Y:S02]  /*a5df0*/  SHF.R.U32.HI R34, RZ, 0x8, R37 ;  /* 0x00000008ff227819 */ /* 0x000fe40000011625 */
[----:B------:R-:W-:-:S02]  /*a5e00*/  LOP3.LUT R37, R40, 0xffff, RZ, 0xc0, !PT ;  /* 0x0000ffff28257812 */ /* 0x000fc400078ec0ff */
[----:B------:R-:W-:Y:S01]  /*a5e10*/  LOP3.LUT R34, R34, 0xffff, RZ, 0xc0, !PT ;  /* 0x0000ffff22227812 */ /* 0x000fe200078ec0ff */
[----:B------:R0:W-:Y:S01]  /*a5e20*/  STL [R1+0x4698], R8 ;  /* 0x0046980801007387 */ /* 0x0001e20000100800 */
[----:B------:R-:W-:Y:S02]  /*a5e30*/  SHF.R.U32.HI R28, RZ, 0x8, R44 ;  /* 0x00000008ff1c7819 */ /* 0x000fe4000001162c */
[----:B0-----:R-:W-:-:S05]  /*a5e40*/  PRMT R8, R37, 0x3340, R34 ;  /* 0x0000334025087816 */ /* 0x001fca0000000022 */
[----:B------:R0:W-:Y:S01]  /*a5e50*/  STL [R1+0x178], R8 ;  /* 0x0001780801007387 */ /* 0x0001e20000100800 */
[----:B------:R-:W-:Y:S02]  /*a5e60*/  LOP3.LUT R40, R139, 0xffff, RZ, 0xc0, !PT ;  /* 0x0000ffff8b287812 */ /* 0x000fe400078ec0ff */
[----:B---3--:R-:W-:Y:S02]  /*a5e70*/  LOP3.LUT R44, R138, 0xffff, RZ, 0xc0, !PT ;  /* 0x0000ffff8a2c7812 */ /* 0x008fe400078ec0ff */
[----:B----4-:R-:W-:Y:S02]  /*a5e80*/  LOP3.LUT R37, R137, 0xffff, RZ, 0xc0, !PT ;  /* 0x0000ffff89257812 */ /* 0x010fe400078ec0ff */
[----:B------:R-:W-:Y:S02]  /*a5e90*/  PRMT R32, R44, 0x3340, R32 ;  /* 0x000033402c207816 */ /* 0x000fe40000000020 */
[----:B------:R-:W-:Y:S02]  /*a5ea0*/  PRMT R34, R40, 0x3340, R37 ;  /* 0x0000334028227816 */ /* 0x000fe40000000025 */
[----:B0-----:R-:W-:-:S02]  /*a5eb0*/  IADD3 R8, P2, R18, R2, RZ ;  /* 0x0000000212087210 */ /* 0x001fc40007f5e0ff */
[----:B------:R-:W-:Y:S02]  /*a5ec0*/  PRMT R10, R34, 0x5410, R32 ;  /* 0x00005410220a7816 */ /* 0x000fe40000000020 */
[----:B------:R-:W-:Y:S02]  /*a5ed0*/  SHF.R.S32.HI R34, RZ, 0x1f, R18 ;  /* 0x0000001fff227819 */ /* 0x000fe40000011412 */
[----:B------:R-:W-:Y:S02]  /*a5ee0*/  SHF.R.U32.HI R40, RZ, 0x8, R40 ;  /* 0x00000008ff287819 */ /* 0x000fe40000011628 */
[----:B------:R-:W-:Y:S01]  /*a5ef0*/  SHF.R.U32.HI R37, RZ, 0x8, R37 ;  /* 0x00000008ff257819 */ /* 0x000fe20000011625 */
[----:B------:R-:W-:Y:S01]  /*a5f00*/  IMAD.X R9, R34, 0x1, R13, P2 ;  /* 0x0000000122097824 */ /* 0x000fe200010e060d */
[----:B------:R-:W-:Y:S02]  /*a5f10*/  LOP3.LUT R40, R40, 0xffff, RZ, 0xc0, !PT ;  /* 0x0000ffff28287812 */ /* 0x000fe400078ec0ff */
[----:B------:R-:W-:Y:S01]  /*a5f20*/  LOP3.LUT R37, R37, 0xffff, RZ, 0xc0, !PT ;  /* 0x0000ffff25257812 */ /* 0x000fe200078ec0ff */
[----:B------:R-:W-:Y:S01]  /*a5f30*/  STL [R1+0x4694], R10 ;  /* 0x0046940a01007387 */ /* 0x000fe20000100800 */
[----:B------:R-:W-:-:S03]  /*a5f40*/  SHF.R.U32.HI R29, RZ, 0x8, R43 ;  /* 0x00000008ff1d7819 */ /* 0x000fc6000001162b */
[----:B------:R0:W-:Y:S01]  /*a5f50*/  STL.64 [R1+0x5a0], R8 ;  /* 0x0005a00801007387 */ /* 0x0001e20000100a00 */
[----:B------:R-:W-:-:S03]  /*a5f60*/  SHF.R.U32.HI R32, RZ, 0x8, R42 ;  /* 0x00000008ff207819 */ /* 0x000fc6000001162a */
[----:B------:R-:W3:Y:S01]  /*a5f70*/  LDL.LU R46, [R1+0x5018] ;  /* 0x00501800012e7983 */ /* 0x000ee20000300800 */
[----:B0-----:R-:W-:Y:S02]  /*a5f80*/  PRMT R8, R40, 0x3340, R37 ;  /* 0x0000334028087816 */ /* 0x001fe40000000025 */
[----:B------:R-:W-:-:S03]  /*a5f90*/  LOP3.LUT R40, R15, 0xffff, RZ, 0xc0, !PT ;  /* 0x0000ffff0f287812 */ /* 0x000fc600078ec0ff */
[----:B------:R0:W-:Y:S01]  /*a5fa0*/  STL [R1+0x174], R8 ;  /* 0x0001740801007387 */ /* 0x0001e20000100800 */
[----:B------:R-:W-:-:S03]  /*a5fb0*/  PRMT R33, R40, 0x3340, R33 ;  /* 0x0000334028217816 */ /* 0x000fc60000000021 */
[----:B------:R-:W4:Y:S04]  /*a5fc0*/  LDL.LU R45, [R1+0x4c38] ;  /* 0x004c3800012d7983 */ /* 0x000f280000300800 */
[----:B------:R-:W4:Y:S01]  /*a5fd0*/  LDL.LU R139, [R1+0x505c] ;  /* 0x00505c00018b7983 */ /* 0x000f220000300800 */
[----:B0-----:R-:W-:-:S05]  /*a5fe0*/  IADD3 R8, P2, R18, R0, RZ ;  /* 0x0000000012087210 */ /* 0x001fca0007f5e0ff */
[----:B------:R-:W-:Y:S01]  /*a5ff0*/  IMAD.X R9, R34, 0x1, R7, P2 ;  /* 0x0000000122097824 */ /* 0x000fe200010e0607 */
[----:B------:R-:W-:Y:S02]  /*a6000*/  LOP3.LUT R130, R16, 0xffff, RZ, 0xc0, !PT ;  /* 0x0000ffff10827812 */ /* 0x000fe400078ec0ff */
[----:B--2---:R-:W-:Y:S02]  /*a6010*/  LOP3.LUT R43, R136, 0xffff, RZ, 0xc0, !PT ;  /* 0x0000ffff882b7812 */ /* 0x004fe400078ec0ff */
[----:B------:R-:W2:Y:S01]  /*a6020*/  LDL.LU R136, [R1+0x4acc] ;  /* 0x004acc0001887983 */ /* 0x000ea20000300800 */
[----:B------:R-:W-:-:S03]  /*a6030*/  LOP3.LUT R42, R17, 0xffff, RZ, 0xc0, !PT ;  /* 0x0000ffff112a7812 */ /* 0x000fc600078ec0ff */
[----:B------:R-:W2:Y:S01]  /*a6040*/  LDL.LU R15, [R1+0x551c] ;  /* 0x00551c00010f7983 */ /* 0x000ea20000300800 */
[----:B------:R-:W-:-:S03]  /*a6050*/  PRMT R37, R43, 0x3340, R42 ;  /* 0x000033402b257816 */ /* 0x000fc6000000002a */
[----:B------:R-:W2:Y:S01]  /*a6060*/  LDL.LU R17, [R1+0x4da8] ;  /* 0x004da80001117983 */ /* 0x000ea20000300800 */
[----:B------:R-:W-:Y:S02]  /*a6070*/  PRMT R10, R37, 0x5410, R33 ;  /* 0x00005410250a7816 */ /* 0x000fe40000000021 */
[----:B------:R-:W-:Y:S02]  /*a6080*/  SHF.R.U32.HI R37, RZ, 0x8, R43 ;  /* 0x00000008ff257819 */ /* 0x000fe4000001162b */
[----:B------:R-:W-:Y:S01]  /*a6090*/  SHF.R.U32.HI R33, RZ, 0x8, R42 ;  /* 0x00000008ff217819 */ /* 0x000fe2000001162a */
[----:B------:R0:W-:Y:S01]  /*a60a0*/  STL [R1+0x4690], R10 ;  /* 0x0046900a01007387 */ /* 0x0001e20000100800 */
[----:B------:R-:W-:Y:S02]  /*a60b0*/  LOP3.LUT R37, R37, 0xffff, RZ, 0xc0, !PT ;  /* 0x0000ffff25257812 */ /* 0x000fe400078ec0ff */
[----:B------:R-:W-:Y:S01]  /*a60c0*/  LOP3.LUT R33, R33, 0xffff, RZ, 0xc0, !PT ;  /* 0x0000ffff21217812 */ /* 0x000fe200078ec0ff */
[----:B------:R1:W-:Y:S03]  /*a60d0*/  STL.64 [R1+0x598], R8 ;  /* 0x0005980801007387 */ /* 0x0003e60000100a00 */
[----:B0-----:R-:W-:-:S02]  /*a60e0*/  PRMT R10, R37, 0x3340, R33 ;  /* 0x00003340250a7816 */ /* 0x001fc40000000021 */
[----:B-1----:R-:W-:-:S03]  /*a60f0*/  IADD3 R8, P2, R18, R6, RZ ;  /* 0x0000000612087210 */ /* 0x002fc60007f5e0ff */
[----:B------:R-:W-:Y:S02]  /*a6100*/  STL [R1+0x170], R10 ;  /* 0x0001700a01007387 */ /* 0x000fe40000100800 */
[----:B------:R-:W-:-:S05]  /*a6110*/  IMAD.X R9, R34, 0x1, R5, P2 ;  /* 0x0000000122097824 */ /* 0x000fca00010e0605 */
[----:B------:R0:W-:Y:S04]  /*a6120*/  STL.64 [R1+0x590], R8 ;  /* 0x0005900801007387 */ /* 0x0001e80000100a00 */
[----:B------:R-:W2:Y:S04]  /*a6130*/  LDL.LU R138, [R1+0x5020] ;  /* 0x00502000018a7983 */ /* 0x000ea80000300800 */
[----:B------:R-:W2:Y:S01]  /*a6140*/  LDL.LU R137, [R1+0x4c78] ;  /* 0x004c780001897983 */ /* 0x000ea20000300800 */
[----:B0-----:R-:W-:-:S03]  /*a6150*/  IADD3 R8, P2, R18, R4, RZ ;  /* 0x0000000412087210 */ /* 0x001fc60007f5e0ff */
[----:B------:R-:W2:Y:S02]  /*a6160*/  LDL.LU R18, [R1+0xd40] ;  /* 0x000d400001127983 */ /* 0x000ea40000300800 */
[----:B------:R-:W-:-:S05]  /*a6170*/  IMAD.X R9, R34, 0x1, R3, P2 ;  /* 0x0000000122097824 */ /* 0x000fca00010e0603 */
[----:B------:R0:W-:Y:S04]  /*a6180*/  STL.64 [R1+0x588], R8 ;  /* 0x0005880801007387 */ /* 0x0001e80000100a00 */
[----:B------:R-:W2:Y:S01]  /*a6190*/  LDL.LU R16, [R1+0x5518] ;  /* 0x0055180001107983 */ /* 0x000ea20000300800 */
[----:B------:R-:W-:Y:S02]  /*a61a0*/  SHF.R.U32.HI R40, RZ, 0x8, R40 ;  /* 0x00000008ff287819 */ /* 0x000fe40000011628 */
[----:B------:R-:W-:Y:S02]  /*a61b0*/  SHF.R.U32.HI R34, RZ, 0x8, R44 ;  /* 0x00000008ff227819 */ /* 0x000fe4000001162c */
[----:B------:R-:W-:Y:S02]  /*a61c0*/  LOP3.LUT R40, R40, 0xffff, RZ, 0xc0, !PT ;  /* 0x0000ffff28287812 */ /* 0x000fe400078ec0ff */
[----:B------:R-:W-:-:S02]  /*a61d0*/  PRMT R35, R130, 0x3340, R35 ;  /* 0x0000334082237816 */ /* 0x000fc40000000023 */
[----:B------:R-:W-:Y:S02]  /*a61e0*/  PRMT R33, R40, 0x3340, R0 ;  /* 0x0000334028217816 */ /* 0x000fe40000000000 */
[----:B---3--:R-:W-:Y:S02]  /*a61f0*/  LOP3.LUT R44, R46, 0xffff, RZ, 0xc0, !PT ;  /* 0x0000ffff2e2c7812 */ /* 0x008fe400078ec0ff */
[----:B----4-:R-:W-:-:S04]  /*a6200*/  LOP3.LUT R42, R45, 0xffff, RZ, 0xc0, !PT ;  /* 0x0000ffff2d2a7812 */ /* 0x010fc800078ec0ff */
[----:B------:R-:W-:Y:S02]  /*a6210*/  PRMT R37, R44, 0x3340, R42 ;  /* 0x000033402c257816 */ /* 0x000fe4000000002a */
[----:B------:R-:W-:Y:S02]  /*a6220*/  LOP3.LUT R43, R139, 0xffff, RZ, 0xc0, !PT ;  /* 0x0000ffff8b2b7812 */ /* 0x000fe400078ec0ff */
[----:B0-----:R-:W-:-:S05]  /*a6230*/  PRMT R8, R37, 0x5410, R35 ;  /* 0x0000541025087816 */ /* 0x001fca0000000023 */
[----:B------:R0:W-:Y:S01]  /*a6240*/  STL [R1+0x468c], R8 ;  /* 0x00468c0801007387 */ /* 0x0001e20000100800 */
[----:B--2---:R-:W-:-:S03]  /*a6250*/  LOP3.LUT R45, R136, 0xffff, RZ, 0xc0, !PT ;  /* 0x0000ffff882d7812 */ /* 0x004fc600078ec0ff */
[----:B------:R-:W2:Y:S01]  /*a6260*/  LDL.LU R136, [R1+0x5060] ;  /* 0x0050600001887983 */ /* 0x000ea20000300800 */
[----:B------:R-:W-:Y:S02]  /*a6270*/  PRMT R35, R45, 0x3340, R0 ;  /* 0x000033402d237816 */ /* 0x000fe40000000000 */
[----:B------:R-:W-:Y:S02]  /*a6280*/  LOP3.LUT R40, R17, 0xffff, RZ, 0xc0, !PT ;  /* 0x0000ffff11287812 */ /* 0x000fe400078ec0ff */
[----:B------:R-:W3:Y:S02]  /*a6290*/  LDL.LU R17, [R1+0x4dc0] ;  /* 0x004dc00001117983 */ /* 0x000ee40000300800 */
[--C-:B------:R-:W-:Y:S02]  /*a62a0*/  PRMT R37, R43, 0x3340, R40.reuse ;  /* 0x000033402b257816 */ /* 0x100fe40000000028 */
[----:B------:R-:W-:Y:S02]  /*a62b0*/  SHF.R.U32.HI R40, RZ, 0x8, R40 ;  /* 0x00000008ff287819 */ /* 0x000fe40000011628 */
[----:B0-----:R-:W-:-:S02]  /*a62c0*/  PRMT R8, R37, 0x5410, R35 ;  /* 0x0000541025087816 */ /* 0x001fc40000000023 */
[----:B------:R-:W-:Y:S02]  /*a62d0*/  SHF.R.U32.HI R37, RZ, 0x8, R44 ;  /* 0x00000008ff257819 */ /* 0x000fe4000001162c */
[----:B------:R-:W-:Y:S02]  /*a62e0*/  SHF.R.U32.HI R35, RZ, 0x8, R42 ;  /* 0x00000008ff237819 */ /* 0x000fe4000001162a */
[----:B------:R-:W-:Y:S02]  /*a62f0*/  SHF.R.U32.HI R42, RZ, 0x8, R43 ;  /* 0x00000008ff2a7819 */ /* 0x000fe4000001162b */
[----:B------:R-:W-:Y:S02]  /*a6300*/  LOP3.LUT R37, R37, 0xffff, RZ, 0xc0, !PT ;  /* 0x0000ffff25257812 */ /* 0x000fe400078ec0ff */
[----:B------:R-:W-:Y:S02]  /*a6310*/  LOP3.LUT R35, R35, 0xffff, RZ, 0xc0, !PT ;  /* 0x0000ffff23237812 */ /* 0x000fe400078ec0ff */
[----:B------:R-:W-:-:S02]  /*a6320*/  LOP3.LUT R42, R42, 0xffff, RZ, 0xc0, !PT ;  /* 0x0000ffff2a2a7812 */ /* 0x000fc400078ec0ff */
[----:B------:R-:W-:Y:S01]  /*a6330*/  LOP3.LUT R40, R40, 0xffff, RZ, 0xc0, !PT ;  /* 0x0000ffff28287812 */ /* 0x000fe200078ec0ff */
[----:B------:R0:W-:Y:S01]  /*a6340*/  STL [R1+0x4688], R8 ;  /* 0x0046880801007387 */ /* 0x0001e20000100800 */
[----:B------:R-:W-:-:S05]  /*a6350*/  PRMT R222, R37, 0x3340, R35 ;  /* 0x0000334025de7816 */ /* 0x000fca0000000023 */
[----:B------:R-:W-:Y:S01]  /*a6360*/  STL [R1+0x5414], R222 ;  /* 0x005414de01007387 */ /* 0x000fe20000100800 */
[----:B0-----:R-:W-:-:S05]  /*a6370*/  PRMT R8, R42, 0x3340, R40 ;  /* 0x000033402a087816 */ /* 0x001fca0000000028 */
[----:B------:R0:W-:Y:S01]  /*a6380*/  STL [R1+0x158], R8 ;  /* 0x0001580801007387 */ /* 0x0001e20000100800 */
[----:B------:R-:W-:-:S03]  /*a6390*/  LOP3.LUT R44, R16, 0xffff, RZ, 0xc0, !PT ;  /* 0x0000ffff102c7812 */ /* 0x000fc600078ec0ff */
[----:B------:R-:W4:Y:S01]  /*a63a0*/  LDL.LU R16, [R1+0x5514] ;  /* 0x0055140001107983 */ /* 0x000f220000300800 */
[----:B------:R-:W-:Y:S02]  /*a63b0*/  LOP3.LUT R42, R138, 0xffff, RZ, 0xc0, !PT ;  /* 0x0000ffff8a2a7812 */ /* 0x000fe400078ec0ff */
[----:B------:R-:W-:Y:S02]  /*a63c0*/  LOP3.LUT R40, R137, 0xffff, RZ, 0xc0, !PT ;  /* 0x0000ffff89287812 */ /* 0x000fe400078ec0ff */
        /* <DEDUP_REMOVED lines=12> */
[----:B------:R0:W-:Y:S04]  /*a6490*/  STL.64 [R1+0x580], R8 ;  /* 0x0005800801007387 */ /* 0x0001e80000100a00 */
[----:B------:R-:W4:Y:S01]  /*a64a0*/  LDL.LU R47, [R1+0x5028] ;  /* 0x00502800012f7983 */ /* 0x000f220000300800 */
[----:B0-----:R-:W-:-:S05]  /*a64b0*/  PRMT R8, R42, 0x3340, R40 ;  /* 0x000033402a087816 */ /* 0x001fca0000000028 */
[----:B------:R0:W-:Y:S04]  /*a64c0*/  STL [R1+0x154], R8 ;  /* 0x0001540801007387 */ /* 0x0001e80000100800 */
[----:B------:R-:W4:Y:S04]  /*a64d0*/  LDL.LU R46, [R1+0x4cb8] ;  /* 0x004cb800012e7983 */ /* 0x000f280000300800 */
[----:B------:R-:W4:Y:S01]  /*a64e0*/  LDL.LU R138, [R1+0x5068] ;  /* 0x00506800018a7983 */ /* 0x000f220000300800 */
[----:B0-----:R-:W-:-:S05]  /*a64f0*/  IADD3 R8, P2, R18, R0, RZ ;  /* 0x0000000012087210 */ /* 0x001fca0007f5e0ff */
[----:B------:R-:W-:Y:S01]  /*a6500*/  IMAD.X R9, R37, 0x1, R7, P2 ;  /* 0x0000000125097824 */ /* 0x000fe200010e0607 */
[----:B--2---:R-:W-:Y:S02]  /*a6510*/  LOP3.LUT R43, R136, 0xffff, RZ, 0xc0, !PT ;  /* 0x0000ffff882b7812 */ /* 0x004fe400078ec0ff */
[----:B---3--:R-:W-:-:S04]  /*a6520*/  LOP3.LUT R42, R17, 0xffff, RZ, 0xc0, !PT ;  /* 0x0000ffff112a7812 */ /* 0x008fc800078ec0ff */
[----:B------:R-:W-:Y:S02]  /*a6530*/  PRMT R40, R43, 0x3340, R42 ;  /* 0x000033402b287816 */ /* 0x000fe4000000002a */
[----:B------:R-:W-:Y:S02]  /*a6540*/  SHF.R.U32.HI R43, RZ, 0x8, R43 ;  /* 0x00000008ff2b7819 */ /* 0x000fe4000001162b */
[----:B----4-:R-:W-:Y:S02]  /*a6550*/  LOP3.LUT R45, R16, 0xffff, RZ, 0xc0, !PT ;  /* 0x0000ffff102d7812 */ /* 0x010fe400078ec0ff */
[----:B------:R-:W2:Y:S02]  /*a6560*/  LDL.LU R16, [R1+0x5510] ;  /* 0x0055100001107983 */ /* 0x000ea40000300800 */
[----:B------:R-:W-:Y:S02]  /*a6570*/  PRMT R36, R45, 0x3340, R36 ;  /* 0x000033402d247816 */ /* 0x000fe40000000024 */
[----:B------:R-:W3:Y:S02]  /*a6580*/  LDL.LU R17, [R1+0x4dd0] ;  /* 0x004dd00001117983 */ /* 0x000ee40000300800 */
[----:B------:R-:W-:-:S02]  /*a6590*/  PRMT R10, R40, 0x5410, R36 ;  /* 0x00005410280a7816 */ /* 0x000fc40000000024 */
[----:B------:R-:W-:-:S03]  /*a65a0*/  SHF.R.U32.HI R40, RZ, 0x8, R42 ;  /* 0x00000008ff287819 */ /* 0x000fc6000001162a */
[----:B------:R0:W-:Y:S01]  /*a65b0*/  STL [R1+0x4680], R10 ;  /* 0x0046800a01007387 */ /* 0x0001e20000100800 */
[----:B------:R-:W-:Y:S02]  /*a65c0*/  LOP3.LUT R42, R43, 0xffff, RZ, 0xc0, !PT ;  /* 0x0000ffff2b2a7812 */ /* 0x000fe400078ec0ff */
[----:B------:R-:W-:Y:S01]  /*a65d0*/  LOP3.LUT R40, R40, 0xffff, RZ, 0xc0, !PT ;  /* 0x0000ffff28287812 */ /* 0x000fe200078ec0ff */
[----:B------:R1:W-:Y:S03]  /*a65e0*/  STL.64 [R1+0x578], R8 ;  /* 0x0005780801007387 */ /* 0x0003e60000100a00 */
[----:B0-----:R-:W-:Y:S02]  /*a65f0*/  PRMT R10, R42, 0x3340, R40 ;  /* 0x000033402a0a7816 */ /* 0x001fe40000000028 */
[----:B-1----:R-:W-:-:S03]  /*a6600*/  IADD3 R8, P2, R18, R6, RZ ;  /* 0x0000000612087210 */ /* 0x002fc60007f5e0ff */
[----:B------:R-:W-:Y:S02]  /*a6610*/  STL [R1+0x150], R10 ;  /* 0x0001500a01007387 */ /* 0x000fe40000100800 */
[----:B------:R-:W-:-:S05]  /*a6620*/  IMAD.X R9, R37, 0x1, R5, P2 ;  /* 0x0000000125097824 */ /* 0x000fca00010e0605 */
[----:B------:R0:W-:Y:S04]  /*a6630*/  STL.64 [R1+0x570], R8 ;  /* 0x0005700801007387 */ /* 0x0001e80000100a00 */
[----:B------:R-:W4:Y:S04]  /*a6640*/  LDL.LU R139, [R1+0x5070] ;  /* 0x00507000018b7983 */ /* 0x000f280000300800 */
[----:B------:R-:W4:Y:S01]  /*a6650*/  LDL.LU R136, [R1+0x4b68] ;  /* 0x004b680001887983 */ /* 0x000f220000300800 */
[----:B0-----:R-:W-:-:S03]  /*a6660*/  IADD3 R8, P2, R18, R4, RZ ;  /* 0x0000000412087210 */ /* 0x001fc60007f5e0ff */
[----:B------:R-:W4:Y:S02]  /*a6670*/  LDL.LU R18, [R1+0x4de4] ;  /* 0x004de40001127983 */ /* 0x000f240000300800 */
[----:B------:R-:W-:-:S05]  /*a6680*/  IMAD.X R9, R37, 0x1, R3, P2 ;  /* 0x0000000125097824 */ /* 0x000fca00010e0603 */
[----:B------:R0:W-:Y:S04]  /*a6690*/  STL.64 [R1+0x568], R8 ;  /* 0x0005680801007387 */ /* 0x0001e80000100a00 */
[----:B------:R-:W4:Y:S01]  /*a66a0*/  LDL.LU R137, [R1+0xd44] ;  /* 0x000d440001897983 */ /* 0x000f220000300800 */
[----:B------:R-:W-:Y:S02]  /*a66b0*/  SHF.R.U32.HI R37, RZ, 0x8, R45 ;  /* 0x00000008ff257819 */ /* 0x000fe4000001162d */
[----:B------:R-:W-:Y:S02]  /*a66c0*/  LOP3.LUT R45, R47, 0xffff, RZ, 0xc0, !PT ;  /* 0x0000ffff2f2d7812 */ /* 0x000fe400078ec0ff */
[----:B------:R-:W-:Y:S02]  /*a66d0*/  LOP3.LUT R131, R15, 0xffff, RZ, 0xc0, !PT ;  /* 0x0000ffff0f837812 */ /* 0x000fe400078ec0ff */
[----:B------:R-:W-:Y:S01]  /*a66e0*/  LOP3.LUT R43, R46, 0xffff, RZ, 0xc0, !PT ;  /* 0x0000ffff2e2b7812 */ /* 0x000fe200078ec0ff */
[----:B------:R-:W4:Y:S01]  /*a66f0*/  LDL.LU R15, [R1+0x550c] ;  /* 0x00550c00010f7983 */ /* 0x000f220000300800 */
[----:B------:R-:W-:-:S02]  /*a6700*/  SHF.R.U32.HI R36, RZ, 0x8, R44 ;  /* 0x00000008ff247819 */ /* 0x000fc4000001162c */
[----:B------:R-:W-:Y:S02]  /*a6710*/  LOP3.LUT R44, R138, 0xffff, RZ, 0xc0, !PT ;  /* 0x0000ffff8a2c7812 */ /* 0x000fe400078ec0ff */
[----:B------:R-:W-:Y:S01]  /*a6720*/  PRMT R38, R131, 0x3340, R38 ;  /* 0x0000334083267816 */ /* 0x000fe20000000026 */
[----:B------:R-:W4:Y:S01]  /*a6730*/  LDL.LU R138, [R1+0x5034] ;  /* 0x00503400018a7983 */ /* 0x000f220000300800 */
[----:B------:R-:W-:-:S04]  /*a6740*/  PRMT R40, R45, 0x3340, R43 ;  /* 0x000033402d287816 */ /* 0x000fc8000000002b */
[----:B0-----:R-:W-:Y:S02]  /*a6750*/  PRMT R8, R40, 0x5410, R38 ;  /* 0x0000541028087816 */ /* 0x001fe40000000026 */
[----:B--2---:R-:W-:Y:S02]  /*a6760*/  LOP3.LUT R46, R16, 0xffff, RZ, 0xc0, !PT ;  /* 0x0000ffff102e7812 */ /* 0x004fe400078ec0ff */
[----:B------:R-:W2:Y:S01]  /*a6770*/  LDL.LU R16, [R1+0x4cf4] ;  /* 0x004cf40001107983 */ /* 0x000ea20000300800 */
[----:B---3--:R-:W-:Y:S02]  /*a6780*/  LOP3.LUT R42, R17, 0xffff, RZ, 0xc0, !PT ;  /* 0x0000ffff112a7812 */ /* 0x008fe400078ec0ff */
[----:B------:R-:W-:Y:S02]  /*a6790*/  PRMT R38, R46, 0x3340, R0 ;  /* 0x000033402e267816 */ /* 0x000fe40000000000 */
[--C-:B------:R-:W-:Y:S02]  /*a67a0*/  PRMT R40, R44, 0x3340, R42.reuse ;  /* 0x000033402c287816 */ /* 0x100fe4000000002a */
[----:B------:R-:W-:-:S02]  /*a67b0*/  SHF.R.U32.HI R42, RZ, 0x8, R42 ;  /* 0x00000008ff2a7819 */ /* 0x000fc4000001162a */
[----:B------:R-:W-:Y:S02]  /*a67c0*/  PRMT R17, R40, 0x5410, R38 ;  /* 0x0000541028117816 */ /* 0x000fe40000000026 */
[----:B------:R-:W-:Y:S02]  /*a67d0*/  SHF.R.U32.HI R38, RZ, 0x8, R43 ;  /* 0x00000008ff267819 */ /* 0x000fe4000001162b */
[----:B------:R-:W-:Y:S02]  /*a67e0*/  SHF.R.U32.HI R43, RZ, 0x8, R44 ;  /* 0x00000008ff2b7819 */ /* 0x000fe4000001162c */
[----:B------:R-:W-:Y:S02]  /*a67f0*/  SHF.R.U32.HI R40, RZ, 0x8, R45 ;  /* 0x00000008ff287819 */ /* 0x000fe4000001162d */
[----:B------:R-:W-:Y:S02]  /*a6800*/  LOP3.LUT R43, R43, 0xffff, RZ, 0xc0, !PT ;  /* 0x0000ffff2b2b7812 */ /* 0x000fe400078ec0ff */
[----:B------:R-:W-:Y:S01]  /*a6810*/  LOP3.LUT R42, R42, 0xffff, RZ, 0xc0, !PT ;  /* 0x0000ffff2a2a7812 */ /* 0x000fe200078ec0ff */
[----:B------:R0:W-:Y:S01]  /*a6820*/  STL [R1+0x4670], R8 ;  /* 0x0046700801007387 */ /* 0x0001e20000100800 */
[----:B------:R-:W-:-:S02]  /*a6830*/  LOP3.LUT R40, R40, 0xffff, RZ, 0xc0, !PT ;  /* 0x0000ffff28287812 */ /* 0x000fc400078ec0ff */
[----:B------:R-:W-:-:S04]  /*a6840*/  LOP3.LUT R38, R38, 0xffff, RZ, 0xc0, !PT ;  /* 0x0000ffff26267812 */ /* 0x000fc800078ec0ff */
[----:B------:R-:W-:Y:S02]  /*a6850*/  PRMT R9, R40, 0x3340, R38 ;  /* 0x0000334028097816 */ /* 0x000fe40000000026 */
[----:B0-----:R-:W-:Y:S01]  /*a6860*/  PRMT R8, R43, 0x3340, R42 ;  /* 0x000033402b087816 */ /* 0x001fe2000000002a */
[----:B------:R-:W-:Y:S01]  /*a6870*/  STL [R1+0x53a4], R17 ;  /* 0x0053a41101007387 */ /* 0x000fe20000100800 */
[----:B----4-:R-:W-:Y:S02]  /*a6880*/  LOP3.LUT R44, R139, 0xffff, RZ, 0xc0, !PT ;  /* 0x0000ffff8b2c7812 */ /* 0x010fe400078ec0ff */
[----:B------:R-:W-:Y:S02]  /*a6890*/  LOP3.LUT R42, R136, 0xffff, RZ, 0xc0, !PT ;  /* 0x0000ffff882a7812 */ /* 0x000fe400078ec0ff */
[----:B------:R-:W-:Y:S02]  /*a68a0*/  LOP3.LUT R43, R18, 0xffff, RZ, 0xc0, !PT ;  /* 0x0000ffff122b7812 */ /* 0x000fe400078ec0ff */
[----:B------:R-:W-:-:S02]  /*a68b0*/  PRMT R38, R42, 0x3340, R0 ;  /* 0x000033402a267816 */ /* 0x000fc40000000000 */
[----:B------:R-:W-:Y:S01]  /*a68c0*/  PRMT R40, R44, 0x3340, R43 ;  /* 0x000033402c287816 */ /* 0x000fe2000000002b */
[----:B------:R-:W-:Y:S03]  /*a68d0*/  STL [R1+0x1ec], R9 ;  /* 0x0001ec0901007387 */ /* 0x000fe60000100800 */
[----:B------:R-:W-:Y:S01]  /*a68e0*/  PRMT R18, R40, 0x5410, R38 ;  /* 0x0000541028127816 */ /* 0x000fe20000000026 */
[----:B------:R0:W-:Y:S01]  /*a68f0*/  STL [R1+0x14c], R8 ;  /* 0x00014c0801007387 */ /* 0x0001e20000100800 */
[----:B------:R-:W-:Y:S02]  /*a6900*/  SHF.R.S32.HI R40, RZ, 0x1f, R137 ;  /* 0x0000001fff287819 */ /* 0x000fe40000011489 */
[----:B0-----:R-:W-:Y:S01]  /*a6910*/  IADD3 R8, P2, R137, R2, RZ ;  /* 0x0000000289087210 */ /* 0x001fe20007f5e0ff */
[----:B------:R-:W-:Y:S04]  /*a6920*/  STL [R1+0x53a8], R18 ;  /* 0x0053a81201007387 */ /* 0x000fe80000100800 */
[----:B------:R-:W-:-:S05]  /*a6930*/  IMAD.X R9, R40, 0x1, R13, P2 ;  /* 0x0000000128097824 */ /* 0x000fca00010e060d */
[----:B------:R0:W-:Y:S04]  /*a6940*/  STL.64 [R1+0x560], R8 ;  /* 0x0005600801007387 */ /* 0x0001e80000100a00 */
[----:B------:R-:W3:Y:S01]  /*a6950*/  LDL.LU R136, [R1+0x5078] ;  /* 0x0050780001887983 */ /* 0x000ee20000300800 */
[----:B------:R-:W-:Y:S02]  /*a6960*/  SHF.R.U32.HI R44, RZ, 0x8, R44 ;  /* 0x00000008ff2c7819 */ /* 0x000fe4000001162c */
[----:B------:R-:W-:Y:S02]  /*a6970*/  SHF.R.U32.HI R38, RZ, 0x8, R43 ;  /* 0x00000008ff267819 */ /* 0x000fe4000001162b */
[----:B------:R-:W-:Y:S02]  /*a6980*/  SHF.R.U32.HI R43, RZ, 0x8, R42 ;  /* 0x00000008ff2b7819 */ /* 0x000fe4000001162a */
[----:B------:R-:W-:-:S02]  /*a6990*/  LOP3.LUT R42, R44, 0xffff, RZ, 0xc0, !PT ;  /* 0x0000ffff2c2a7812 */ /* 0x000fc400078ec0ff */
[----:B------:R-:W-:Y:S02]  /*a69a0*/  LOP3.LUT R38, R38, 0xffff, RZ, 0xc0, !PT ;  /* 0x0000ffff26267812 */ /* 0x000fe400078ec0ff */
[----:B------:R-:W-:Y:S02]  /*a69b0*/  LOP3.LUT R43, R43, 0xffff, RZ, 0xc0, !PT ;  /* 0x0000ffff2b2b7812 */ /* 0x000fe400078ec0ff */
[----:B0-----:R-:W-:Y:S02]  /*a69c0*/  PRMT R8, R42, 0x3340, R38 ;  /* 0x000033402a087816 */ /* 0x001fe40000000026 */
[----:B------:R-:W-:Y:S02]  /*a69d0*/  PRMT R38, R43, 0x3340, R0 ;  /* 0x000033402b267816 */ /* 0x000fe40000000000 */
[----:B------:R-:W-:Y:S01]  /*a69e0*/  LOP3.LUT R44, R138, 0xffff, RZ, 0xc0, !PT ;  /* 0x0000ffff8a2c7812 */ /* 0x000fe200078ec0ff */
[----:B------:R0:W-:Y:S01]  /*a69f0*/  STL [R1+0x144], R8 ;  /* 0x0001440801007387 */ /* 0x0001e20000100800 */
[----:B------:R-:W-:-:S03]  /*a6a00*/  LOP3.LUT R45, R15, 0xffff, RZ, 0xc0, !PT ;  /* 0x0000ffff0f2d7812 */ /* 0x000fc600078ec0ff */
[----:B------:R-:W4:Y:S01]  /*a6a10*/  LDL.LU R48, [R1+0x4b9c] ;  /* 0x004b9c0001307983 */ /* 0x000f220000300800 */
[----:B------:R-:W-:-:S03]  /*a6a20*/  PRMT R39, R45, 0x3340, R39 ;  /* 0x000033402d277816 */ /* 0x000fc60000000027 */
[----:B------:R-:W4:Y:S01]  /*a6a30*/  LDL.LU R49, [R1+0x4e04] ;  /* 0x004e040001317983 */ /* 0x000f220000300800 */
[----:B0-----:R-:W-:-:S03]  /*a6a40*/  IADD3 R8, P2, R137, R0, RZ ;  /* 0x0000000089087210 */ /* 0x001fc60007f5e0ff */
[----:B------:R-:W4:Y:S04]  /*a6a50*/  LDL.LU R47, [R1+0x5038] ;  /* 0x00503800012f7983 */ /* 0x000f280000300800 */
[----:B------:R-:W4:Y:S01]  /*a6a60*/  LDL.LU R139, [R1+0xc0] ;  /* 0x0000c000018b7983 */ /* 0x000f220000300800 */
[----:B------:R-:W-:-:S03]  /*a6a70*/  IMAD.X R9, R40, 0x1, R7, P2 ;  /* 0x0000000128097824 */ /* 0x000fc600010e0607 */
[----:B------:R-:W4:Y:S01]  /*a6a80*/  LDL.LU R15, [R1+0x4d0c] ;  /* 0x004d0c00010f7983 */ /* 0x000f220000300800 */
[----:B--2---:R-:W-:-:S04]  /*a6a90*/  LOP3.LUT R43, R16, 0xffff, RZ, 0xc0, !PT ;  /* 0x0000ffff102b7812 */ /* 0x004fc800078ec0ff */
[----:B------:R-:W-:-:S04]  /*a6aa0*/  PRMT R42, R44, 0x3340, R43 ;  /* 0x000033402c2a7816 */ /* 0x000fc8000000002b */
[----:B------:R-:W-:Y:S02]  /*a6ab0*/  PRMT R16, R42, 0x5410, R39 ;  /* 0x000054102a107816 */ /* 0x000fe40000000027 */
[----:B------:R-:W-:Y:S02]  /*a6ac0*/  SHF.R.U32.HI R44, RZ, 0x8, R44 ;  /* 0x00000008ff2c7819 */ /* 0x000fe4000001162c */
[----:B------:R-:W-:Y:S01]  /*a6ad0*/  SHF.R.U32.HI R42, RZ, 0x8, R43 ;  /* 0x00000008ff2a7819 */ /* 0x000fe2000001162b */
[----:B------:R-:W-:Y:S01]  /*a6ae0*/  STL [R1+0x53ac], R16 ;  /* 0x0053ac1001007387 */ /* 0x000fe20000100800 */
[----:B------:R-:W-:Y:S02]  /*a6af0*/  LOP3.LUT R43, R44, 0xffff, RZ, 0xc0, !PT ;  /* 0x0000ffff2c2b7812 */ /* 0x000fe400078ec0ff */
[----:B------:R-:W-:Y:S01]  /*a6b00*/  LOP3.LUT R42, R42, 0xffff, RZ, 0xc0, !PT ;  /* 0x0000ffff2a2a7812 */ /* 0x000fe200078ec0ff */
[----:B------:R0:W-:Y:S03]  /*a6b10*/  STL.64 [R1+0x558], R8 ;  /* 0x0005580801007387 */ /* 0x0001e60000100a00 */
[----:B------:R-:W-:-:S02]  /*a6b20*/  PRMT R10, R43, 0x3340, R42 ;  /* 0x000033402b0a7816 */ /* 0x000fc4000000002a */
[----:B0-----:R-:W-:-:S03]  /*a6b30*/  IADD3 R8, P2, R137, R6, RZ ;  /* 0x0000000689087210 */ /* 0x001fc60007f5e0ff */
[----:B------:R-:W-:Y:S02]  /*a6b40*/  STL [R1+0x130], R10 ;  /* 0x0001300a01007387 */ /* 0x000fe40000100800 */
[----:B------:R-:W-:-:S05]  /*a6b50*/  IMAD.X R9, R40, 0x1, R5, P2 ;  /* 0x0000000128097824 */ /* 0x000fca00010e0605 */
[----:B------:R0:W-:Y:S01]  /*a6b60*/  STL.64 [R1+0x550], R8 ;  /* 0x0005500801007387 */ /* 0x0001e20000100a00 */
[----:B------:R-:W-:Y:S02]  /*a6b70*/  SHF.R.U32.HI R39, RZ, 0x8, R46 ;  /* 0x00000008ff277819 */ /* 0x000fe4000001162e */
[----:B0-----:R-:W-:-:S05]  /*a6b80*/  IADD3 R8, P2, R137, R4, RZ ;  /* 0x0000000489087210 */ /* 0x001fca0007f5e0ff */
[----:B------:R-:W-:-:S05]  /*a6b90*/  IMAD.X R9, R40, 0x1, R3, P2 ;  /* 0x0000000128097824 */ /* 0x000fca00010e0603 */
[----:B------:R0:W-:Y:S04]  /*a6ba0*/  STL.64 [R1+0x548], R8 ;  /* 0x0005480801007387 */ /* 0x0001e80000100a00 */
[----:B------:R-:W2:Y:S04]  /*a6bb0*/  LDL.LU R138, [R1+0x5044] ;  /* 0x00504400018a7983 */ /* 0x000ea80000300800 */
[----:B------:R-:W2:Y:S01]  /*a6bc0*/  LDL.LU R137, [R1+0xc4] ;  /* 0x0000c40001897983 */ /* 0x000ea20000300800 */
[----:B---3--:R-:W-:-:S03]  /*a6bd0*/  LOP3.LUT R46, R136, 0xffff, RZ, 0xc0, !PT ;  /* 0x0000ffff882e7812 */ /* 0x008fc600078ec0ff */
[----:B------:R-:W3:Y:S04]  /*a6be0*/  LDL.LU R136, [R1+0x4d30] ;  /* 0x004d300001887983 */ /* 0x000ee80000300800 */
[----:B------:R-:W3:Y:S04]  /*a6bf0*/  LDL.LU R52, [R1+0xd48] ;  /* 0x000d480001347983 */ /* 0x000ee80000300800 */
[----:B------:R-:W3:Y:S01]  /*a6c00*/  LDL.LU R50, [R1+0x5080] ;  /* 0x0050800001327983 */ /* 0x000ee20000300800 */
[----:B------:R-:W-:Y:S02]  /*a6c10*/  SHF.R.U32.HI R40, RZ, 0x8, R45 ;  /* 0x00000008ff287819 */ /* 0x000fe4000001162d */
[----:B----4-:R-:W-:-:S02]  /*a6c20*/  LOP3.LUT R44, R49, 0xffff, RZ, 0xc0, !PT ;  /* 0x0000ffff312c7812 */ /* 0x010fc400078ec0ff */
[----:B------:R-:W4:Y:S01]  /*a6c30*/  LDL.LU R49, [R1+0x4bbc] ;  /* 0x004bbc0001317983 */ /* 0x000f220000300800 */
[----:B------:R-:W-:-:S03]  /*a6c40*/  LOP3.LUT R132, R139, 0xffff, RZ, 0xc0, !PT ;  /* 0x0000ffff8b847812 */ /* 0x000fc600078ec0ff */
[----:B------:R-:W4:Y:S01]  /*a6c50*/  LDL.LU R139, [R1+0x4e14] ;  /* 0x004e1400018b7983 */ /* 0x000f220000300800 */
[----:B------:R-:W-:Y:S02]  /*a6c60*/  LOP3.LUT R48, R48, 0xffff, RZ, 0xc0, !PT ;  /* 0x0000ffff30307812 */ /* 0x000fe400078ec0ff */
[----:B------:R-:W-:Y:S02]  /*a6c70*/  PRMT R42, R46, 0x3340, R44 ;  /* 0x000033402e2a7816 */ /* 0x000fe4000000002c */
[----:B------:R-:W-:Y:S02]  /*a6c80*/  PRMT R41, R48, 0x3340, R41 ;  /* 0x0000334030297816 */ /* 0x000fe40000000029 */
[----:B------:R-:W-:Y:S02]  /*a6c90*/  LOP3.LUT R45, R47, 0xffff, RZ, 0xc0, !PT ;  /* 0x0000ffff2f2d7812 */ /* 0x000fe400078ec0ff */
[----:B------:R-:W-:Y:S02]  /*a6ca0*/  LOP3.LUT R43, R15, 0xffff, RZ, 0xc0, !PT ;  /* 0x0000ffff0f2b7812 */ /* 0x000fe400078ec0ff */
[----:B------:R-:W-:-:S02]  /*a6cb0*/  PRMT R235, R42, 0x5410, R41 ;  /* 0x000054102aeb7816 */ /* 0x000fc40000000029 */
[----:B------:R-:W-:Y:S02]  /*a6cc0*/  PRMT R41, R132, 0x3340, R0 ;  /* 0x0000334084297816 */ /* 0x000fe40000000000 */
[----:B------:R-:W-:Y:S02]  /*a6cd0*/  PRMT R42, R45, 0x3340, R43 ;  /* 0x000033402d2a7816 */ /* 0x000fe4000000002b */
[----:B------:R-:W-:Y:S02]  /*a6ce0*/  SHF.R.U32.HI R46, RZ, 0x8, R46 ;  /* 0x00000008ff2e7819 */ /* 0x000fe4000001162e */
[----:B------:R-:W-:Y:S02]  /*a6cf0*/  PRMT R15, R42, 0x5410, R41 ;  /* 0x000054102a0f7816 */ /* 0x000fe40000000029 */
[----:B------:R-:W-:Y:S02]  /*a6d00*/  SHF.R.U32.HI R41, RZ, 0x8, R43 ;  /* 0x00000008ff297819 */ /* 0x000fe4000001162b */
[----:B------:R-:W-:-:S02]  /*a6d10*/  SHF.R.U32.HI R43, RZ, 0x8, R44 ;  /* 0x00000008ff2b7819 */ /* 0x000fc4000001162c */
[----:B------:R-:W-:Y:S02]  /*a6d20*/  SHF.R.U32.HI R42, RZ, 0x8, R45 ;  /* 0x00000008ff2a7819 */ /* 0x000fe4000001162d */
[----:B------:R-:W-:Y:S02]  /*a6d30*/  LOP3.LUT R44, R46, 0xffff, RZ, 0xc0, !PT ;  /* 0x0000ffff2e2c7812 */ /* 0x000fe400078ec0ff */
[----:B------:R-:W-:Y:S02]  /*a6d40*/  LOP3.LUT R43, R43, 0xffff, RZ, 0xc0, !PT ;  /* 0x0000ffff2b2b7812 */ /* 0x000fe400078ec0ff */
[----:B------:R-:W-:Y:S02]  /*a6d50*/  LOP3.LUT R42, R42, 0xffff, RZ, 0xc0, !PT ;  /* 0x0000ffff2a2a7812 */ /* 0x000fe400078ec0ff */
[----:B------:R-:W-:Y:S02]  /*a6d60*/  LOP3.LUT R41, R41, 0xffff, RZ, 0xc0, !PT ;  /* 0x0000ffff29297812 */ /* 0x000fe400078ec0ff */
[----:B0-----:R-:W-:-:S02]  /*a6d70*/  PRMT R8, R44, 0x3340, R43 ;  /* 0x000033402c087816 */ /* 0x001fc4000000002b */
[----:B------:R-:W-:Y:S01]  /*a6d80*/  PRMT R222, R42, 0x3340, R41 ;  /* 0x000033402ade7816 */ /* 0x000fe20000000029 */
[----:B------:R-:W-:Y:S04]  /*a6d90*/  STL [R1+0x53b0], R235 ;  /* 0x0053b0eb01007387 */ /* 0x000fe80000100800 */
[----:B------:R-:W-:Y:S04]  /*a6da0*/  STL [R1+0x53b4], R15 ;  /* 0x0053b40f01007387 */ /* 0x000fe80000100800 */
[----:B------:R-:W-:Y:S04]  /*a6db0*/  STL [R1+0x5424], R222 ;  /* 0x005424de01007387 */ /* 0x000fe80000100800 */
[----:B------:R0:W-:Y:S01]  /*a6dc0*/  STL [R1+0x128], R8 ;  /* 0x0001280801007387 */ /* 0x0001e20000100800 */
[----:B--2---:R-:W-:-:S02]  /*a6dd0*/  LOP3.LUT R44, R138, 0xffff, RZ, 0xc0, !PT ;  /* 0x0000ffff8a2c7812 */ /* 0x004fc400078ec0ff */
[----:B------:R-:W-:-:S04]  /*a6de0*/  LOP3.LUT R47, R137, 0xffff, RZ, 0xc0, !PT ;  /* 0x0000ffff892f7812 */ /* 0x000fc800078ec0ff */
[----:B------:R-:W-:Y:S02]  /*a6df0*/  PRMT R41, R47, 0x3340, R0 ;  /* 0x000033402f297816 */ /* 0x000fe40000000000 */
[----:B---3--:R-:W-:-:S04]  /*a6e00*/  LOP3.LUT R43, R136, 0xffff, RZ, 0xc0, !PT ;  /* 0x0000ffff882b7812 */ /* 0x008fc800078ec0ff */
[----:B------:R-:W-:Y:S02]  /*a6e10*/  PRMT R42, R44, 0x3340, R43 ;  /* 0x000033402c2a7816 */ /* 0x000fe4000000002b */
[----:B0-----:R-:W-:Y:S02]  /*a6e20*/  IADD3 R8, P2, R52, R2, RZ ;  /* 0x0000000234087210 */ /* 0x001fe40007f5e0ff */
[----:B------:R-:W-:Y:S02]  /*a6e30*/  PRMT R249, R42, 0x5410, R41 ;  /* 0x000054102af97816 */ /* 0x000fe40000000029 */
[----:B------:R-:W-:Y:S02]  /*a6e40*/  SHF.R.S32.HI R42, RZ, 0x1f, R52 ;  /* 0x0000001fff2a7819 */ /* 0x000fe40000011434 */
[----:B------:R-:W-:Y:S02]  /*a6e50*/  SHF.R.U32.HI R44, RZ, 0x8, R44 ;  /* 0x00000008ff2c7819 */ /* 0x000fe4000001162c */
[----:B------:R-:W-:Y:S01]  /*a6e60*/  SHF.R.U32.HI R43, RZ, 0x8, R43 ;  /* 0x00000008ff2b7819 */ /* 0x000fe2000001162b */
[----:B------:R-:W-:Y:S01]  /*a6e70*/  IMAD.X R9, R42, 0x1, R13, P2 ;  /* 0x000000012a097824 */ /* 0x000fe200010e060d */
[----:B------:R-:W-:-:S02]  /*a6e80*/  LOP3.LUT R44, R44, 0xffff, RZ, 0xc0, !PT ;  /* 0x0000ffff2c2c7812 */ /* 0x000fc400078ec0ff */
[----:B------:R-:W-:Y:S01]  /*a6e90*/  LOP3.LUT R43, R43, 0xffff, RZ, 0xc0, !PT ;  /* 0x0000ffff2b2b7812 */ /* 0x000fe200078ec0ff */
[----:B------:R-:W-:Y:S04]  /*a6ea0*/  STL [R1+0x53b8], R249 ;  /* 0x0053b8f901007387 */ /* 0x000fe80000100800 */
[----:B------:R0:W-:Y:S04]  /*a6eb0*/  STL.64 [R1+0x540], R8 ;  /* 0x0005400801007387 */ /* 0x0001e80000100a00 */
[----:B------:R-:W2:Y:S04]  /*a6ec0*/  LDL.LU R138, [R1+0x5048] ;  /* 0x00504800018a7983 */ /* 0x000ea80000300800 */
[----:B------:R-:W3:Y:S01]  /*a6ed0*/  LDL.LU R137, [R1+0xc8] ;  /* 0x0000c80001897983 */ /* 0x000ee20000300800 */
[----:B0-----:R-:W-:-:S05]  /*a6ee0*/  PRMT R8, R44, 0x3340, R43 ;  /* 0x000033402c087816 */ /* 0x001fca000000002b */
[----:B------:R0:W-:Y:S04]  /*a6ef0*/  STL [R1+0x124], R8 ;  /* 0x0001240801007387 */ /* 0x0001e80000100800 */
[----:B------:R-:W3:Y:S01]  /*a6f00*/  LDL.LU R136, [R1+0x4d50] ;  /* 0x004d500001887983 */ /* 0x000ee20000300800 */
[----:B------:R-:W-:Y:S02]  /*a6f10*/  SHF.R.U32.HI R41, RZ, 0x8, R48 ;  /* 0x00000008ff297819 */ /* 0x000fe40000011630 */
[----:B------:R-:W-:Y:S02]  /*a6f20*/  LOP3.LUT R46, R50, 0xffff, RZ, 0xc0, !PT ;  /* 0x0000ffff322e7812 */ /* 0x000fe400078ec0ff */
[----:B----4-:R-:W-:Y:S02]  /*a6f30*/  LOP3.LUT R48, R49, 0xffff, RZ, 0xc0, !PT ;  /* 0x0000ffff31307812 */ /* 0x010fe400078ec0ff */
[----:B------:R-:W-:-:S02]  /*a6f40*/  LOP3.LUT R45, R139, 0xffff, RZ, 0xc0, !PT ;  /* 0x0000ffff8b2d7812 */ /* 0x000fc400078ec0ff */
[----:B------:R-:W-:Y:S02]  /*a6f50*/  PRMT R43, R48, 0x3340, R0 ;  /* 0x00003340302b7816 */ /* 0x000fe40000000000 */
[----:B------:R-:W-:-:S04]  /*a6f60*/  PRMT R44, R46, 0x3340, R45 ;  /* 0x000033402e2c7816 */ /* 0x000fc8000000002d */
[----:B------:R-:W-:-:S05]  /*a6f70*/  PRMT R221, R44, 0x5410, R43 ;  /* 0x000054102cdd7816 */ /* 0x000fca000000002b */
[----:B------:R-:W-:Y:S04]  /*a6f80*/  STL [R1+0x53bc], R221 ;  /* 0x0053bcdd01007387 */ /* 0x000fe80000100800 */
[----:B------:R-:W4:Y:S04]  /*a6f90*/  LDL.LU R49, [R1+0x508c] ;  /* 0x00508c0001317983 */ /* 0x000f280000300800 */
[----:B------:R-:W4:Y:S04]  /*a6fa0*/  LDL.LU R51, [R1+0x4bec] ;  /* 0x004bec0001337983 */ /* 0x000f280000300800 */
[----:B------:R-:W4:Y:S01]  /*a6fb0*/  LDL.LU R50, [R1+0x4e28] ;  /* 0x004e280001327983 */ /* 0x000f220000300800 */
[----:B0-----:R-:W-:-:S02]  /*a6fc0*/  IADD3 R8, P2, R52, R0, RZ ;  /* 0x0000000034087210 */ /* 0x001fc40007f5e0ff */
[----:B------:R-:W-:-:S03]  /*a6fd0*/  SHF.R.U32.HI R44, RZ, 0x8, R46 ;  /* 0x00000008ff2c7819 */ /* 0x000fc6000001162e */
[----:B------:R-:W-:Y:S01]  /*a6fe0*/  IMAD.X R9, R42, 0x1, R7, P2 ;  /* 0x000000012a097824 */ /* 0x000fe200010e0607 */
[----:B------:R-:W-:Y:S02]  /*a6ff0*/  SHF.R.U32.HI R43, RZ, 0x8, R45 ;  /* 0x00000008ff2b7819 */ /* 0x000fe4000001162d */
[----:B------:R-:W-:Y:S02]  /*a7000*/  LOP3.LUT R44, R44, 0xffff, RZ, 0xc0, !PT ;  /* 0x0000ffff2c2c7812 */ /* 0x000fe400078ec0ff */
[----:B------:R0:W-:Y:S01]  /*a7010*/  STL.64 [R1+0x538], R8 ;  /* 0x0005380801007387 */ /* 0x0001e20000100a00 */
[----:B------:R-:W-:-:S03]  /*a7020*/  LOP3.LUT R43, R43, 0xffff, RZ, 0xc0, !PT ;  /* 0x0000ffff2b2b7812 */ /* 0x000fc600078ec0ff */
[----:B------:R-:W4:Y:S01]  /*a7030*/  LDL.LU R139, [R1+0xd4c] ;  /* 0x000d4c00018b7983 */ /* 0x000f220000300800 */
[----:B------:R-:W-:Y:S02]  /*a7040*/  PRMT R10, R44, 0x3340, R43 ;  /* 0x000033402c0a7816 */ /* 0x000fe4000000002b */
[----:B0-----:R-:W-:-:S03]  /*a7050*/  IADD3 R8, P2, R52, R6, RZ ;  /* 0x0000000634087210 */ /* 0x001fc60007f5e0ff */
[----:B------:R-:W-:Y:S02]  /*a7060*/  STL [R1+0x120], R10 ;  /* 0x0001200a01007387 */ /* 0x000fe40000100800 */
[----:B------:R-:W-:-:S05]  /*a7070*/  IMAD.X R9, R42, 0x1, R5, P2 ;  /* 0x000000012a097824 */ /* 0x000fca00010e0605 */
[----:B------:R0:W-:Y:S01]  /*a7080*/  STL.64 [R1+0x530], R8 ;  /* 0x0005300801007387 */ /* 0x0001e20000100a00 */
[----:B------:R-:W-:Y:S02]  /*a7090*/  SHF.R.U32.HI R47, RZ, 0x8, R47 ;  /* 0x00000008ff2f7819 */ /* 0x000fe4000001162f */
[----:B------:R-:W-:Y:S02]  /*a70a0*/  SHF.R.U32.HI R43, RZ, 0x8, R48 ;  /* 0x00000008ff2b7819 */ /* 0x000fe40000011630 */
[----:B0-----:R-:W-:-:S05]  /*a70b0*/  IADD3 R8, P2, R52, R4, RZ ;  /* 0x0000000434087210 */ /* 0x001fca0007f5e0ff */
[----:B------:R-:W-:Y:S01]  /*a70c0*/  IMAD.X R9, R42, 0x1, R3, P2 ;  /* 0x000000012a097824 */ /* 0x000fe200010e0603 */
[----:B------:R-:W-:-:S04]  /*a70d0*/  LOP3.LUT R45, R47, 0xffff, RZ, 0xc0, !PT ;  /* 0x0000ffff2f2d7812 */ /* 0x000fc800078ec0ff */
[----:B------:R0:W-:Y:S01]  /*a70e0*/  STL.64 [R1+0x528], R8 ;  /* 0x0005280801007387 */ /* 0x0001e20000100a00 */
        /* <DEDUP_REMOVED lines=9> */
[----:B------:R-:W-:Y:S02]  /*a7180*/  PRMT R20, R44, 0x5410, R42 ;  /* 0x000054102c147816 */ /* 0x000fe4000000002a */
[----:B------:R-:W-:Y:S02]  /*a7190*/  SHF.R.U32.HI R44, RZ, 0x8, R48 ;  /* 0x00000008ff2c7819 */ /* 0x000fe40000011630 */
[----:B------:R-:W-:-:S02]  /*a71a0*/  SHF.R.U32.HI R42, RZ, 0x8, R47 ;  /* 0x00000008ff2a7819 */ /* 0x000fc4000001162f */
[----:B------:R-:W-:Y:S02]  /*a71b0*/  LOP3.LUT R44, R44, 0xffff, RZ, 0xc0, !PT ;  /* 0x0000ffff2c2c7812 */ /* 0x000fe400078ec0ff */
[----:B------:R-:W-:Y:S02]  /*a71c0*/  LOP3.LUT R42, R42, 0xffff, RZ, 0xc0, !PT ;  /* 0x0000ffff2a2a7812 */ /* 0x000fe400078ec0ff */
[----:B------:R-:W-:Y:S02]  /*a71d0*/  LOP3.LUT R46, R46, 0xffff, RZ, 0xc0, !PT ;  /* 0x0000ffff2e2e7812 */ /* 0x000fe400078ec0ff */
[----:B0-----:R-:W-:Y:S02]  /*a71e0*/  PRMT R8, R44, 0x3340, R42 ;  /* 0x000033402c087816 */ /* 0x001fe4000000002a */
[----:B----4-:R-:W-:Y:S02]  /*a71f0*/  LOP3.LUT R49, R49, 0xffff, RZ, 0xc0, !PT ;  /* 0x0000ffff31317812 */ /* 0x010fe400078ec0ff */
[----:B------:R-:W-:-:S02]  /*a7200*/  LOP3.LUT R47, R51, 0xffff, RZ, 0xc0, !PT ;  /* 0x0000ffff332f7812 */ /* 0x000fc400078ec0ff */
[----:B------:R-:W-:Y:S02]  /*a7210*/  LOP3.LUT R48, R50, 0xffff, RZ, 0xc0, !PT ;  /* 0x0000ffff32307812 */ /* 0x000fe400078ec0ff */
[--C-:B------:R-:W-:Y:S02]  /*a7220*/  PRMT R44, R46, 0x3340, R0.reuse ;  /* 0x000033402e2c7816 */ /* 0x100fe40000000000 */
[----:B------:R-:W-:Y:S02]  /*a7230*/  PRMT R42, R47, 0x3340, R0 ;  /* 0x000033402f2a7816 */ /* 0x000fe40000000000 */
[----:B------:R-:W-:Y:S01]  /*a7240*/  PRMT R46, R49, 0x3340, R48 ;  /* 0x00003340312e7816 */ /* 0x000fe20000000030 */
[----:B------:R-:W-:Y:S03]  /*a7250*/  STL [R1+0x53c0], R20 ;  /* 0x0053c01401007387 */ /* 0x000fe60000100800 */
[----:B------:R-:W-:Y:S01]  /*a7260*/  PRMT R238, R46, 0x5410, R42 ;  /* 0x000054102eee7816 */ /* 0x000fe2000000002a */
[----:B------:R0:W-:Y:S04]  /*a7270*/  STL [R1+0x11c], R8 ;  /* 0x00011c0801007387 */ /* 0x0001e80000100800 */
[----:B------:R-:W-:Y:S04]  /*a7280*/  STL [R1+0x53c4], R238 ;  /* 0x0053c4ee01007387 */ /* 0x000fe80000100800 */
[----:B------:R-:W4:Y:S04]  /*a7290*/  LDL.LU R54, [R1+0x5090] ;  /* 0x0050900001367983 */ /* 0x000f280000300800 */
[----:B------:R-:W4:Y:S04]  /*a72a0*/  LDL.LU R52, [R1+0x4c20] ;  /* 0x004c200001347983 */ /* 0x000f280000300800 */
[----:B------:R-:W4:Y:S01]  /*a72b0*/  LDL.LU R53, [R1+0x4e38] ;  /* 0x004e380001357983 */ /* 0x000f220000300800 */
[----:B------:R-:W-:-:S02]  /*a72c0*/  SHF.R.S32.HI R46, RZ, 0x1f, R139 ;  /* 0x0000001fff2e7819 */ /* 0x000fc4000001148b */
[----:B0-----:R-:W-:Y:S02]  /*a72d0*/  IADD3 R8, P2, R139, R2, RZ ;  /* 0x000000028b087210 */ /* 0x001fe40007f5e0ff */
[----:B------:R-:W-:Y:S02]  /*a72e0*/  SHF.R.U32.HI R49, RZ, 0x8, R49 ;  /* 0x00000008ff317819 */ /* 0x000fe40000011631 */
[----:B------:R-:W-:Y:S01]  /*a72f0*/  SHF.R.U32.HI R42, RZ, 0x8, R48 ;  /* 0x00000008ff2a7819 */ /* 0x000fe20000011630 */
[----:B------:R-:W-:Y:S01]  /*a7300*/  IMAD.X R9, R46, 0x1, R13, P2 ;  /* 0x000000012e097824 */ /* 0x000fe200010e060d */
[----:B------:R-:W-:Y:S02]  /*a7310*/  SHF.R.U32.HI R48, RZ, 0x8, R47 ;  /* 0x00000008ff307819 */ /* 0x000fe4000001162f */
[----:B------:R-:W-:Y:S02]  /*a7320*/  LOP3.LUT R47, R49, 0xffff, RZ, 0xc0, !PT ;  /* 0x0000ffff312f7812 */ /* 0x000fe400078ec0ff */
[----:B------:R-:W-:-:S02]  /*a7330*/  LOP3.LUT R42, R42, 0xffff, RZ, 0xc0, !PT ;  /* 0x0000ffff2a2a7812 */ /* 0x000fc400078ec0ff */
[----:B------:R-:W-:Y:S01]  /*a7340*/  LOP3.LUT R48, R48, 0xffff, RZ, 0xc0, !PT ;  /* 0x0000ffff30307812 */ /* 0x000fe200078ec0ff */
[----:B------:R0:W-:Y:S02]  /*a7350*/  STL.64 [R1+0x520], R8 ;  /* 0x0005200801007387 */ /* 0x0001e40000100a00 */
[----:B0-----:R-:W-:Y:S02]  /*a7360*/  PRMT R8, R47, 0x3340, R42 ;  /* 0x000033402f087816 */ /* 0x001fe4000000002a */
[----:B------:R-:W-:-:S03]  /*a7370*/  PRMT R42, R48, 0x3340, R0 ;  /* 0x00003340302a7816 */ /* 0x000fc60000000000 */
[----:B------:R0:W-:Y:S01]  /*a7380*/  STL [R1+0x118], R8 ;  /* 0x0001180801007387 */ /* 0x0001e20000100800 */
[----:B--2---:R-:W-:Y:S02]  /*a7390*/  LOP3.LUT R51, R138, 0xffff, RZ, 0xc0, !PT ;  /* 0x0000ffff8a337812 */ /* 0x004fe400078ec0ff */
[----:B---3--:R-:W-:-:S04]  /*a73a0*/  LOP3.LUT R49, R137, 0xffff, RZ, 0xc0, !PT ;  /* 0x0000ffff89317812 */ /* 0x008fc800078ec0ff */
[----:B------:R-:W-:Y:S02]  /*a73b0*/  PRMT R47, R49, 0x3340, R0 ;  /* 0x00003340312f7816 */ /* 0x000fe40000000000 */
[----:B------:R-:W-:-:S04]  /*a73c0*/  LOP3.LUT R50, R136, 0xffff, RZ, 0xc0, !PT ;  /* 0x0000ffff88327812 */ /* 0x000fc800078ec0ff */
[----:B------:R-:W-:-:S04]  /*a73d0*/  PRMT R48, R51, 0x3340, R50 ;  /* 0x0000334033307816 */ /* 0x000fc80000000032 */
[----:B------:R-:W-:-:S05]  /*a73e0*/  PRMT R10, R48, 0x5410, R47 ;  /* 0x00005410300a7816 */ /* 0x000fca000000002f */
[----:B------:R-:W-:Y:S04]  /*a73f0*/  STL [R1+0x53c8], R10 ;  /* 0x0053c80a01007387 */ /* 0x000fe80000100800 */
[----:B------:R-:W2:Y:S04]  /*a7400*/  LDL.LU R138, [R1+0x5058] ;  /* 0x00505800018a7983 */ /* 0x000ea80000300800 */
[----:B------:R-:W3:Y:S04]  /*a7410*/  LDL.LU R137, [R1+0xd4] ;  /* 0x0000d40001897983 */ /* 0x000ee80000300800 */
[----:B------:R-:W3:Y:S01]  /*a7420*/  LDL.LU R136, [R1+0x4da0] ;  /* 0x004da00001887983 */ /* 0x000ee20000300800 */
[----:B0-----:R-:W-:-:S02]  /*a7430*/  IADD3 R8, P2, R139, R0, RZ ;  /* 0x000000008b087210 */ /* 0x001fc40007f5e0ff */
[----:B------:R-:W-:Y:S02]  /*a7440*/  SHF.R.U32.HI R48, RZ, 0x8, R51 ;  /* 0x00000008ff307819 */ /* 0x000fe40000011633 */
[----:B------:R-:W-:Y:S01]  /*a7450*/  SHF.R.U32.HI R47, RZ, 0x8, R50 ;  /* 0x00000008ff2f7819 */ /* 0x000fe20000011632 */
[----:B------:R-:W-:Y:S01]  /*a7460*/  IMAD.X R9, R46, 0x1, R7, P2 ;  /* 0x000000012e097824 */ /* 0x000fe200010e0607 */
[----:B------:R-:W-:Y:S02]  /*a7470*/  SHF.R.U32.HI R49, RZ, 0x8, R49 ;  /* 0x00000008ff317819 */ /* 0x000fe40000011631 */
[----:B------:R-:W-:Y:S02]  /*a7480*/  LOP3.LUT R48, R48, 0xffff, RZ, 0xc0, !PT ;  /* 0x0000ffff30307812 */ /* 0x000fe400078ec0ff */
[----:B------:R-:W-:Y:S01]  /*a7490*/  LOP3.LUT R47, R47, 0xffff, RZ, 0xc0, !PT ;  /* 0x0000ffff2f2f7812 */ /* 0x000fe200078ec0ff */
[----:B------:R0:W-:Y:S01]  /*a74a0*/  STL.64 [R1+0x518], R8 ;  /* 0x0005180801007387 */ /* 0x0001e20000100a00 */
[----:B------:R-:W-:-:S02]  /*a74b0*/  LOP3.LUT R49, R49, 0xffff, RZ, 0xc0, !PT ;  /* 0x0000ffff31317812 */ /* 0x000fc400078ec0ff */
[----:B----4-:R-:W-:Y:S02]  /*a74c0*/  LOP3.LUT R51, R54, 0xffff, RZ, 0xc0, !PT ;  /* 0x0000ffff36337812 */ /* 0x010fe400078ec0ff */
[----:B0-----:R-:W-:Y:S02]  /*a74d0*/  PRMT R8, R48, 0x3340, R47 ;  /* 0x0000334030087816 */ /* 0x001fe4000000002f */
[----:B------:R-:W-:Y:S02]  /*a74e0*/  LOP3.LUT R52, R52, 0xffff, RZ, 0xc0, !PT ;  /* 0x0000ffff34347812 */ /* 0x000fe400078ec0ff */
[----:B------:R-:W-:Y:S02]  /*a74f0*/  LOP3.LUT R50, R53, 0xffff, RZ, 0xc0, !PT ;  /* 0x0000ffff35327812 */ /* 0x000fe400078ec0ff */
[--C-:B------:R-:W-:Y:S02]  /*a7500*/  PRMT R48, R49, 0x3340, R0.reuse ;  /* 0x0000334031307816 */ /* 0x100fe40000000000 */
[----:B------:R-:W-:-:S02]  /*a7510*/  PRMT R47, R52, 0x3340, R0 ;  /* 0x00003340342f7816 */ /* 0x000fc40000000000 */
[----:B------:R-:W-:Y:S01]  /*a7520*/  PRMT R49, R51, 0x3340, R50 ;  /* 0x0000334033317816 */ /* 0x000fe20000000032 */
[----:B------:R0:W-:Y:S03]  /*a7530*/  STL [R1+0x114], R8 ;  /* 0x0001140801007387 */ /* 0x0001e60000100800 */
[----:B------:R-:W-:Y:S01]  /*a7540*/  PRMT R245, R49, 0x5410, R47 ;  /* 0x0000541031f57816 */ /* 0x000fe2000000002f */
[----:B------:R-:W4:Y:S01]  /*a7550*/  LDL.LU R60, [R1+0xd50] ;  /* 0x000d5000013c7983 */ /* 0x000f220000300800 */
[----:B0-----:R-:W-:-:S03]  /*a7560*/  IADD3 R8, P2, R139, R6, RZ ;  /* 0x000000068b087210 */ /* 0x001fc60007f5e0ff */
[----:B------:R-:W-:Y:S02]  /*a7570*/  STL [R1+0x53cc], R245 ;  /* 0x0053ccf501007387 */ /* 0x000fe40000100800 */
[----:B------:R-:W-:Y:S02]  /*a7580*/  IMAD.X R9, R46, 0x1, R5, P2 ;  /* 0x000000012e097824 */ /* 0x000fe400010e0605 */
[----:B------:R-:W4:Y:S04]  /*a7590*/  LDL.LU R57, [R1+0x509c] ;  /* 0x00509c0001397983 */ /* 0x000f280000300800 */
[----:B------:R-:W4:Y:S04]  /*a75a0*/  LDL.LU R56, [R1+0x4c64] ;  /* 0x004c640001387983 */ /* 0x000f280000300800 */
[----:B------:R-:W4:Y:S04]  /*a75b0*/  LDL.LU R55, [R1+0x4e44] ;  /* 0x004e440001377983 */ /* 0x000f280000300800 */
[----:B------:R0:W-:Y:S01]  /*a75c0*/  STL.64 [R1+0x510], R8 ;  /* 0x0005100801007387 */ /* 0x0001e20000100a00 */
[----:B------:R-:W-:-:S02]  /*a75d0*/  SHF.R.U32.HI R47, RZ, 0x8, R51 ;  /* 0x00000008ff2f7819 */ /* 0x000fc40000011633 */
[----:B0-----:R-:W-:-:S05]  /*a75e0*/  IADD3 R8, P2, R139, R4, RZ ;  /* 0x000000048b087210 */ /* 0x001fca0007f5e0ff */
[----:B------:R-:W-:Y:S01]  /*a75f0*/  IMAD.X R9, R46, 0x1, R3, P2 ;  /* 0x000000012e097824 */ /* 0x000fe200010e0603 */
[----:B------:R-:W-:Y:S02]  /*a7600*/  SHF.R.U32.HI R46, RZ, 0x8, R50 ;  /* 0x00000008ff2e7819 */ /* 0x000fe40000011632 */
[----:B------:R-:W-:Y:S02]  /*a7610*/  LOP3.LUT R47, R47, 0xffff, RZ, 0xc0, !PT ;  /* 0x0000ffff2f2f7812 */ /* 0x000fe400078ec0ff */
[----:B------:R-:W-:Y:S01]  /*a7620*/  LOP3.LUT R46, R46, 0xffff, RZ, 0xc0, !PT ;  /* 0x0000ffff2e2e7812 */ /* 0x000fe200078ec0ff */
[----:B------:R0:W-:Y:S03]  /*a7630*/  STL.64 [R1+0x508], R8 ;  /* 0x0005080801007387 */ /* 0x0001e60000100a00 */
[----:B0-----:R-:W-:-:S05]  /*a7640*/  PRMT R8, R47, 0x3340, R46 ;  /* 0x000033402f087816 */ /* 0x001fca000000002e */
[----:B------:R0:W-:Y:S04]  /*a7650*/  STL [R1+0x10c], R8 ;  /* 0x00010c0801007387 */ /* 0x0001e80000100800 */
[----:B------:R-:W4:Y:S04]  /*a7660*/  LDL.LU R54, [R1+0x50a0] ;  /* 0x0050a00001367983 */ /* 0x000f280000300800 */
[----:B------:R-:W4:Y:S04]  /*a7670*/  LDL.LU R53, [R1+0x4c7c] ;  /* 0x004c7c0001357983 */ /* 0x000f280000300800 */
[----:B------:R-:W4:Y:S01]  /*a7680*/  LDL.LU R139, [R1+0x4e50] ;  /* 0x004e5000018b7983 */ /* 0x000f220000300800 */
        /* <DEDUP_REMOVED lines=13> */
[----:B------:R-:W-:-:S04]  /*a7760*/  LOP3.LUT R47, R47, 0xffff, RZ, 0xc0, !PT ;  /* 0x0000ffff2f2f7812 */ /* 0x000fc800078ec0ff */
[----:B0-----:R-:W-:Y:S01]  /*a7770*/  PRMT R8, R49, 0x3340, R47 ;  /* 0x0000334031087816 */ /* 0x001fe2000000002f */
[----:B------:R-:W-:Y:S04]  /*a7780*/  STL [R1+0x53d0], R251 ;  /* 0x0053d0fb01007387 */ /* 0x000fe80000100800 */
[----:B------:R4:W-:Y:S02]  /*a7790*/  STL [R1+0x1a4], R8 ;  /* 0x0001a40801007387 */ /* 0x0009e40000100800 */
[----:B----4-:R-:W-:Y:S02]  /*a77a0*/  IADD3 R8, P2, R60, R2, RZ ;  /* 0x000000023c087210 */ /* 0x010fe40007f5e0ff */
[----:B------:R-:W-:Y:S02]  /*a77b0*/  LOP3.LUT R52, R57, 0xffff, RZ, 0xc0, !PT ;  /* 0x0000ffff39347812 */ /* 0x000fe400078ec0ff */
[----:B------:R-:W-:-:S02]  /*a77c0*/  LOP3.LUT R50, R56, 0xffff, RZ, 0xc0, !PT ;  /* 0x0000ffff38327812 */ /* 0x000fc400078ec0ff */
[----:B------:R-:W-:Y:S02]  /*a77d0*/  LOP3.LUT R51, R55, 0xffff, RZ, 0xc0, !PT ;  /* 0x0000ffff37337812 */ /* 0x000fe400078ec0ff */
[----:B------:R-:W-:Y:S02]  /*a77e0*/  PRMT R47, R50, 0x3340, R0 ;  /* 0x00003340322f7816 */ /* 0x000fe40000000000 */
[----:B------:R-:W-:-:S04]  /*a77f0*/  PRMT R49, R52, 0x3340, R51 ;  /* 0x0000334034317816 */ /* 0x000fc80000000033 */
[----:B------:R-:W-:Y:S02]  /*a7800*/  PRMT R226, R49, 0x5410, R47 ;  /* 0x0000541031e27816 */ /* 0x000fe4000000002f */
[----:B------:R-:W-:Y:S02]  /*a7810*/  SHF.R.S32.HI R49, RZ, 0x1f, R60 ;  /* 0x0000001fff317819 */ /* 0x000fe4000001143c */
[----:B------:R-:W-:Y:S02]  /*a7820*/  SHF.R.U32.HI R52, RZ, 0x8, R52 ;  /* 0x00000008ff347819 */ /* 0x000fe40000011634 */
[----:B------:R-:W-:Y:S01]  /*a7830*/  SHF.R.U32.HI R47, RZ, 0x8, R51 ;  /* 0x00000008ff2f7819 */ /* 0x000fe20000011633 */
[----:B------:R-:W-:Y:S01]  /*a7840*/  IMAD.X R9, R49, 0x1, R13, P2 ;  /* 0x0000000131097824 */ /* 0x000fe200010e060d */
[----:B------:R-:W-:Y:S02]  /*a7850*/  SHF.R.U32.HI R51, RZ, 0x8, R50 ;  /* 0x00000008ff337819 */ /* 0x000fe40000011632 */
[----:B------:R-:W-:-:S02]  /*a7860*/  LOP3.LUT R50, R52, 0xffff, RZ, 0xc0, !PT ;  /* 0x0000ffff34327812 */ /* 0x000fc400078ec0ff */
[----:B------:R-:W-:Y:S01]  /*a7870*/  LOP3.LUT R47, R47, 0xffff, RZ, 0xc0, !PT ;  /* 0x0000ffff2f2f7812 */ /* 0x000fe200078ec0ff */
[----:B------:R-:W-:Y:S01]  /*a7880*/  STL [R1+0x53d4], R226 ;  /* 0x0053d4e201007387 */ /* 0x000fe20000100800 */
[----:B------:R-:W-:-:S03]  /*a7890*/  LOP3.LUT R51, R51, 0xffff, RZ, 0xc0, !PT ;  /* 0x0000ffff33337812 */ /* 0x000fc600078ec0ff */
[----:B------:R0:W-:Y:S02]  /*a78a0*/  STL.64 [R1+0x500], R8 ;  /* 0x0005000801007387 */ /* 0x0001e40000100a00 */
[----:B0-----:R-:W-:Y:S02]  /*a78b0*/  PRMT R8, R50, 0x3340, R47 ;  /* 0x0000334032087816 */ /* 0x001fe4000000002f */
[----:B------:R-:W-:-:S03]  /*a78c0*/  PRMT R47, R51, 0x3340, R0 ;  /* 0x00003340332f7816 */ /* 0x000fc60000000000 */
[----:B------:R0:W-:Y:S04]  /*a78d0*/  STL [R1+0x108], R8 ;  /* 0x0001080801007387 */ /* 0x0001e80000100800 */
[----:B------:R-:W4:Y:S01]  /*a78e0*/  LDL.LU R59, [R1+0x506c] ;  /* 0x00506c00013b7983 */ /* 0x000f220000300800 */
[----:B------:R-:W-:-:S03]  /*a78f0*/  LOP3.LUT R55, R54, 0xffff, RZ, 0xc0, !PT ;  /* 0x0000ffff36377812 */ /* 0x000fc600078ec0ff */
[----:B------:R-:W4:Y:S01]  /*a7900*/  LDL.LU R58, [R1+0x4a0] ;  /* 0x0004a000013a7983 */ /* 0x000f220000300800 */
[----:B------:R-:W-:Y:S02]  /*a7910*/  LOP3.LUT R57, R53, 0xffff, RZ, 0xc0, !PT ;  /* 0x0000ffff35397812 */ /* 0x000fe400078ec0ff */
[----:B------:R-:W-:Y:S02]  /*a7920*/  LOP3.LUT R53, R139, 0xffff, RZ, 0xc0, !PT ;  /* 0x0000ffff8b357812 */ /* 0x000fe400078ec0ff */
[----:B------:R-:W-:Y:S02]  /*a7930*/  PRMT R50, R57, 0x3340, R0 ;  /* 0x0000334039327816 */ /* 0x000fe40000000000 */
[----:B------:R-:W-:-:S04]  /*a7940*/  PRMT R51, R55, 0x3340, R53 ;  /* 0x0000334037337816 */ /* 0x000fc80000000035 */
[----:B------:R-:W-:Y:S02]  /*a7950*/  PRMT R12, R51, 0x5410, R50 ;  /* 0x00005410330c7816 */ /* 0x000fe40000000032 */
[----:B--2---:R-:W-:Y:S02]  /*a7960*/  LOP3.LUT R54, R138, 0xffff, RZ, 0xc0, !PT ;  /* 0x0000ffff8a367812 */ /* 0x004fe400078ec0ff */
[----:B---3--:R-:W-:Y:S02]  /*a7970*/  LOP3.LUT R56, R137, 0xffff, RZ, 0xc0, !PT ;  /* 0x0000ffff89387812 */ /* 0x008fe400078ec0ff */
[----:B------:R-:W-:Y:S02]  /*a7980*/  LOP3.LUT R52, R136, 0xffff, RZ, 0xc0, !PT ;  /* 0x0000ffff88347812 */ /* 0x000fe400078ec0ff */
[----:B------:R-:W2:Y:S01]  /*a7990*/  LDL.LU R136, [R1+0x4dc4] ;  /* 0x004dc40001887983 */ /* 0x000ea20000300800 */
[----:B------:R-:W-:Y:S02]  /*a79a0*/  PRMT R50, R56, 0x3340, R0 ;  /* 0x0000334038327816 */ /* 0x000fe40000000000 */
[----:B------:R-:W-:-:S04]  /*a79b0*/  PRMT R51, R54, 0x3340, R52 ;  /* 0x0000334036337816 */ /* 0x000fc80000000034 */
[----:B------:R-:W-:Y:S01]  /*a79c0*/  PRMT R19, R51, 0x5410, R50 ;  /* 0x0000541033137816 */ /* 0x000fe20000000032 */
[----:B------:R-:W-:Y:S04]  /*a79d0*/  STL [R1+0x53d8], R12 ;  /* 0x0053d80c01007387 */ /* 0x000fe80000100800 */
[----:B------:R-:W-:Y:S04]  /*a79e0*/  STL [R1+0x53dc], R19 ;  /* 0x0053dc1301007387 */ /* 0x000fe80000100800 */
[----:B------:R-:W3:Y:S04]  /*a79f0*/  LDL.LU R139, [R1+0x50b0] ;  /* 0x0050b000018b7983 */ /* 0x000ee80000300800 */
[----:B------:R-:W3:Y:S04]  /*a7a00*/  LDL.LU R138, [R1+0x4cd0] ;  /* 0x004cd000018a7983 */ /* 0x000ee80000300800 */
[----:B------:R-:W3:Y:S01]  /*a7a10*/  LDL.LU R137, [R1+0x4e68] ;  /* 0x004e680001897983 */ /* 0x000ee20000300800 */
[----:B0-----:R-:W-:-:S02]  /*a7a20*/  IADD3 R8, P2, R60, R0, RZ ;  /* 0x000000003c087210 */ /* 0x001fc40007f5e0ff */
[----:B------:R-:W-:Y:S02]  /*a7a30*/  SHF.R.U32.HI R51, RZ, 0x8, R55 ;  /* 0x00000008ff337819 */ /* 0x000fe40000011637 */
[----:B------:R-:W-:Y:S01]  /*a7a40*/  SHF.R.U32.HI R50, RZ, 0x8, R53 ;  /* 0x00000008ff327819 */ /* 0x000fe20000011635 */
[----:B------:R-:W-:Y:S01]  /*a7a50*/  IMAD.X R9, R49, 0x1, R7, P2 ;  /* 0x0000000131097824 */ /* 0x000fe200010e0607 */
[----:B------:R-:W-:Y:S02]  /*a7a60*/  LOP3.LUT R51, R51, 0xffff, RZ, 0xc0, !PT ;  /* 0x0000ffff33337812 */ /* 0x000fe400078ec0ff */
[----:B------:R-:W-:Y:S02]  /*a7a70*/  LOP3.LUT R50, R50, 0xffff, RZ, 0xc0, !PT ;  /* 0x0000ffff32327812 */ /* 0x000fe400078ec0ff */
[----:B------:R0:W-:Y:S01]  /*a7a80*/  STL.64 [R1+0x4f8], R8 ;  /* 0x0004f80801007387 */ /* 0x0001e20000100a00 */
[----:B------:R-:W-:Y:S02]  /*a7a90*/  SHF.R.U32.HI R53, RZ, 0x8, R54 ;  /* 0x00000008ff357819 */ /* 0x000fe40000011636 */
[----:B------:R-:W-:Y:S01]  /*a7aa0*/  SHF.R.U32.HI R52, RZ, 0x8, R52 ;  /* 0x00000008ff347819 */ /* 0x000fe20000011634 */
[----:B------:R-:W3:Y:S01]  /*a7ab0*/  LDL.LU R64, [R1+0xd54] ;  /* 0x000d540001407983 */ /* 0x000ee20000300800 */
[----:B------:R-:W-:-:S02]  /*a7ac0*/  LOP3.LUT R53, R53, 0xffff, RZ, 0xc0, !PT ;  /* 0x0000ffff35357812 */ /* 0x000fc400078ec0ff */
[----:B0-----:R-:W-:Y:S02]  /*a7ad0*/  PRMT R8, R51, 0x3340, R50 ;  /* 0x0000334033087816 */ /* 0x001fe40000000032 */
[----:B------:R-:W-:-:S03]  /*a7ae0*/  LOP3.LUT R52, R52, 0xffff, RZ, 0xc0, !PT ;  /* 0x0000ffff34347812 */ /* 0x000fc600078ec0ff */
[----:B------:R0:W-:Y:S01]  /*a7af0*/  STL [R1+0x104], R8 ;  /* 0x0001040801007387 */ /* 0x0001e20000100800 */
[----:B------:R-:W-:Y:S02]  /*a7b00*/  PRMT R10, R53, 0x3340, R52 ;  /* 0x00003340350a7816 */ /* 0x000fe40000000034 */
[----:B0-----:R-:W-:-:S03]  /*a7b10*/  IADD3 R8, P2, R60, R6, RZ ;  /* 0x000000063c087210 */ /* 0x001fc60007f5e0ff */
[----:B------:R-:W-:Y:S02]  /*a7b20*/  STL [R1+0x100], R10 ;  /* 0x0001000a01007387 */ /* 0x000fe40000100800 */
[----:B------:R-:W-:-:S05]  /*a7b30*/  IMAD.X R9, R49, 0x1, R5, P2 ;  /* 0x0000000131097824 */ /* 0x000fca00010e0605 */
[----:B------:R0:W-:Y:S02]  /*a7b40*/  STL.64 [R1+0x4f0], R8 ;  /* 0x0004f00801007387 */ /* 0x0001e40000100a00 */
[----:B0-----:R-:W-:-:S05]  /*a7b50*/  IADD3 R8, P2, R60, R4, RZ ;  /* 0x000000043c087210 */ /* 0x001fca0007f5e0ff */
[----:B------:R-:W-:-:S05]  /*a7b60*/  IMAD.X R9, R49, 0x1, R3, P2 ;  /* 0x0000000131097824 */ /* 0x000fca00010e0603 */
[----:B------:R0:W-:Y:S01]  /*a7b70*/  STL.64 [R1+0x4e8], R8 ;  /* 0x0004e80801007387 */ /* 0x0001e20000100a00 */
[----:B----4-:R-:W-:-:S03]  /*a7b80*/  LOP3.LUT R53, R59, 0xffff, RZ, 0xc0, !PT ;  /* 0x0000ffff3b357812 */ /* 0x010fc600078ec0ff */
[----:B------:R-:W4:Y:S01]  /*a7b90*/  LDL.LU R59, [R1+0x50b4] ;  /* 0x0050b400013b7983 */ /* 0x000f220000300800 */
[----:B------:R-:W-:-:S03]  /*a7ba0*/  LOP3.LUT R135, R58, 0xffff, RZ, 0xc0, !PT ;  /* 0x0000ffff3a877812 */ /* 0x000fc600078ec0ff */
[----:B------:R-:W4:Y:S01]  /*a7bb0*/  LDL.LU R58, [R1+0x4ce0] ;  /* 0x004ce000013a7983 */ /* 0x000f220000300800 */
[----:B------:R-:W-:Y:S02]  /*a7bc0*/  PRMT R49, R135, 0x3340, R0 ;  /* 0x0000334087317816 */ /* 0x000fe40000000000 */
[----:B--2---:R-:W-:Y:S02]  /*a7bd0*/  LOP3.LUT R52, R136, 0xffff, RZ, 0xc0, !PT ;  /* 0x0000ffff88347812 */ /* 0x004fe400078ec0ff */
[----:B------:R-:W2:Y:S02]  /*a7be0*/  LDL.LU R136, [R1+0x4e70] ;  /* 0x004e700001887983 */ /* 0x000ea40000300800 */
[----:B------:R-:W-:Y:S02]  /*a7bf0*/  PRMT R50, R53, 0x3340, R52 ;  /* 0x0000334035327816 */ /* 0x000fe40000000034 */
[----:B------:R-:W-:Y:S02]  /*a7c00*/  SHF.R.U32.HI R53, RZ, 0x8, R53 ;  /* 0x00000008ff357819 */ /* 0x000fe40000011635 */
[----:B------:R-:W-:-:S02]  /*a7c10*/  PRMT R229, R50, 0x5410, R49 ;  /* 0x0000541032e57816 */ /* 0x000fc40000000031 */
[----:B------:R-:W-:Y:S02]  /*a7c20*/  SHF.R.U32.HI R50, RZ, 0x8, R52 ;  /* 0x00000008ff327819 */ /* 0x000fe40000011634 */
[----:B------:R-:W-:Y:S02]  /*a7c30*/  LOP3.LUT R52, R53, 0xffff, RZ, 0xc0, !PT ;  /* 0x0000ffff35347812 */ /* 0x000fe400078ec0ff */
[----:B------:R-:W-:Y:S02]  /*a7c40*/  LOP3.LUT R50, R50, 0xffff, RZ, 0xc0, !PT ;  /* 0x0000ffff32327812 */ /* 0x000fe400078ec0ff */
[----:B---3--:R-:W-:Y:S02]  /*a7c50*/  LOP3.LUT R55, R139, 0xffff, RZ, 0xc0, !PT ;  /* 0x0000ffff8b377812 */ /* 0x008fe400078ec0ff */
[----:B------:R-:W-:Y:S02]  /*a7c60*/  LOP3.LUT R53, R138, 0xffff, RZ, 0xc0, !PT ;  /* 0x0000ffff8a357812 */ /* 0x000fe400078ec0ff */
[----:B------:R-:W-:-:S02]  /*a7c70*/  LOP3.LUT R54, R137, 0xffff, RZ, 0xc0, !PT ;  /* 0x0000ffff89367812 */ /* 0x000fc400078ec0ff */
[----:B0-----:R-:W-:Y:S02]  /*a7c80*/  PRMT R8, R52, 0x3340, R50 ;  /* 0x0000334034087816 */ /* 0x001fe40000000032 */
[----:B------:R-:W-:Y:S02]  /*a7c90*/  PRMT R50, R53, 0x3340, R0 ;  /* 0x0000334035327816 */ /* 0x000fe40000000000 */
[----:B------:R-:W-:Y:S01]  /*a7ca0*/  PRMT R52, R55, 0x3340, R54 ;  /* 0x0000334037347816 */ /* 0x000fe20000000036 */
[----:B------:R-:W-:Y:S03]  /*a7cb0*/  STL [R1+0x53e0], R229 ;  /* 0x0053e0e501007387 */ /* 0x000fe60000100800 */
[----:B------:R-:W-:Y:S01]  /*a7cc0*/  PRMT R247, R52, 0x5410, R50 ;  /* 0x0000541034f77816 */ /* 0x000fe20000000032 */
[----:B------:R0:W-:Y:S04]  /*a7cd0*/  STL [R1+0x17c], R8 ;  /* 0x00017c0801007387 */ /* 0x0001e80000100800 */
        /* <DEDUP_REMOVED lines=12> */
[----:B------:R-:W-:Y:S02]  /*a7da0*/  SHF.R.U32.HI R51, RZ, 0x8, R56 ;  /* 0x00000008ff337819 */ /* 0x000fe40000011638 */
[----:B------:R-:W-:Y:S02]  /*a7db0*/  SHF.R.U32.HI R49, RZ, 0x8, R57 ;  /* 0x00000008ff317819 */ /* 0x000fe40000011639 */
[----:B------:R-:W-:Y:S01]  /*a7dc0*/  LOP3.LUT R54, R54, 0xffff, RZ, 0xc0, !PT ;  /* 0x0000ffff36367812 */ /* 0x000fe200078ec0ff */
[----:B------:R0:W-:Y:S02]  /*a7dd0*/  STL.64 [R1+0x4e0], R8 ;  /* 0x0004e00801007387 */ /* 0x0001e40000100a00 */
[----:B0-----:R-:W-:Y:S02]  /*a7de0*/  PRMT R8, R53, 0x3340, R50 ;  /* 0x0000334035087816 */ /* 0x001fe40000000032 */
[----:B------:R-:W-:-:S03]  /*a7df0*/  PRMT R50, R54, 0x3340, R0 ;  /* 0x0000334036327816 */ /* 0x000fc60000000000 */
[----:B------:R0:W-:Y:S01]  /*a7e00*/  STL [R1+0xf4], R8 ;  /* 0x0000f40801007387 */ /* 0x0001e20000100800 */
[----:B----4-:R-:W-:Y:S02]  /*a7e10*/  LOP3.LUT R57, R59, 0xffff, RZ, 0xc0, !PT ;  /* 0x0000ffff3b397812 */ /* 0x010fe400078ec0ff */
[----:B------:R-:W-:-:S04]  /*a7e20*/  LOP3.LUT R55, R58, 0xffff, RZ, 0xc0, !PT ;  /* 0x0000ffff3a377812 */ /* 0x000fc800078ec0ff */
[----:B------:R-:W-:Y:S02]  /*a7e30*/  PRMT R53, R55, 0x3340, R0 ;  /* 0x0000334037357816 */ /* 0x000fe40000000000 */
[----:B0-----:R-:W-:Y:S02]  /*a7e40*/  IADD3 R8, P2, R64, R0, RZ ;  /* 0x0000000040087210 */ /* 0x001fe40007f5e0ff */
[----:B------:R-:W-:-:S03]  /*a7e50*/  SHF.R.U32.HI R55, RZ, 0x8, R55 ;  /* 0x00000008ff377819 */ /* 0x000fc60000011637 */
[----:B------:R-:W-:Y:S01]  /*a7e60*/  IMAD.X R9, R52, 0x1, R7, P2 ;  /* 0x0000000134097824 */ /* 0x000fe200010e0607 */
[----:B------:R-:W-:Y:S02]  /*a7e70*/  LOP3.LUT R55, R55, 0xffff, RZ, 0xc0, !PT ;  /* 0x0000ffff37377812 */ /* 0x000fe400078ec0ff */
[----:B--2---:R-:W-:-:S04]  /*a7e80*/  LOP3.LUT R56, R136, 0xffff, RZ, 0xc0, !PT ;  /* 0x0000ffff88387812 */ /* 0x004fc800078ec0ff */
[----:B------:R-:W-:-:S04]  /*a7e90*/  PRMT R54, R57, 0x3340, R56 ;  /* 0x0000334039367816 */ /* 0x000fc80000000038 */
[----:B------:R-:W-:-:S05]  /*a7ea0*/  PRMT R14, R54, 0x5410, R53 ;  /* 0x00005410360e7816 */ /* 0x000fca0000000035 */
[----:B------:R-:W-:Y:S04]  /*a7eb0*/  STL [R1+0x53e8], R14 ;  /* 0x0053e80e01007387 */ /* 0x000fe80000100800 */
[----:B------:R-:W2:Y:S04]  /*a7ec0*/  LDL.LU R63, [R1+0x507c] ;  /* 0x00507c00013f7983 */ /* 0x000ea80000300800 */
[----:B------:R-:W4:Y:S04]  /*a7ed0*/  LDL.LU R136, [R1+0x4a8] ;  /* 0x0004a80001887983 */ /* 0x000f280000300800 */
[----:B------:R-:W4:Y:S01]  /*a7ee0*/  LDL.LU R62, [R1+0x4df8] ;  /* 0x004df800013e7983 */ /* 0x000f220000300800 */
[----:B------:R-:W-:-:S02]  /*a7ef0*/  SHF.R.U32.HI R54, RZ, 0x8, R57 ;  /* 0x00000008ff367819 */ /* 0x000fc40000011639 */
[----:B------:R-:W-:Y:S02]  /*a7f00*/  SHF.R.U32.HI R53, RZ, 0x8, R56 ;  /* 0x00000008ff357819 */ /* 0x000fe40000011638 */
[----:B------:R-:W-:Y:S02]  /*a7f10*/  LOP3.LUT R54, R54, 0xffff, RZ, 0xc0, !PT ;  /* 0x0000ffff36367812 */ /* 0x000fe400078ec0ff */
[----:B------:R-:W-:Y:S01]  /*a7f20*/  LOP3.LUT R53, R53, 0xffff, RZ, 0xc0, !PT ;  /* 0x0000ffff35357812 */ /* 0x000fe200078ec0ff */
[----:B------:R0:W-:Y:S01]  /*a7f30*/  STL.64 [R1+0x4d8], R8 ;  /* 0x0004d80801007387 */ /* 0x0001e20000100a00 */
[----:B---3--:R-:W-:Y:S02]  /*a7f40*/  LOP3.LUT R57, R139, 0xffff, RZ, 0xc0, !PT ;  /* 0x0000ffff8b397812 */ /* 0x008fe400078ec0ff */
[----:B------:R-:W-:Y:S02]  /*a7f50*/  LOP3.LUT R58, R138, 0xffff, RZ, 0xc0, !PT ;  /* 0x0000ffff8a3a7812 */ /* 0x000fe400078ec0ff */
[----:B0-----:R-:W-:-:S02]  /*a7f60*/  PRMT R8, R54, 0x3340, R53 ;  /* 0x0000334036087816 */ /* 0x001fc40000000035 */
[----:B------:R-:W-:Y:S02]  /*a7f70*/  LOP3.LUT R56, R137, 0xffff, RZ, 0xc0, !PT ;  /* 0x0000ffff89387812 */ /* 0x000fe400078ec0ff */
[--C-:B------:R-:W-:Y:S02]  /*a7f80*/  PRMT R54, R55, 0x3340, R0.reuse ;  /* 0x0000334037367816 */ /* 0x100fe40000000000 */
[----:B------:R-:W-:Y:S02]  /*a7f90*/  PRMT R53, R58, 0x3340, R0 ;  /* 0x000033403a357816 */ /* 0x000fe40000000000 */
[----:B------:R-:W-:Y:S01]  /*a7fa0*/  PRMT R55, R57, 0x3340, R56 ;  /* 0x0000334039377816 */ /* 0x000fe20000000038 */
[----:B------:R0:W-:Y:S03]  /*a7fb0*/  STL [R1+0xf0], R8 ;  /* 0x0000f00801007387 */ /* 0x0001e60000100800 */
[----:B------:R-:W-:Y:S01]  /*a7fc0*/  PRMT R22, R55, 0x5410, R53 ;  /* 0x0000541037167816 */ /* 0x000fe20000000035 */
[----:B------:R-:W3:Y:S04]  /*a7fd0*/  LDL.LU R59, [R1+0x50c4] ;  /* 0x0050c400013b7983 */ /* 0x000ee80000300800 */
[----:B------:R-:W3:Y:S04]  /*a7fe0*/  LDL.LU R61, [R1+0x4d20] ;  /* 0x004d2000013d7983 */ /* 0x000ee80000300800 */
[----:B------:R-:W3:Y:S04]  /*a7ff0*/  LDL.LU R60, [R1+0x4e90] ;  /* 0x004e9000013c7983 */ /* 0x000ee80000300800 */
[----:B------:R-:W3:Y:S04]  /*a8000*/  LDL.LU R139, [R1+0x50c8] ;  /* 0x0050c800018b7983 */ /* 0x000ee80000300800 */
[----:B------:R-:W3:Y:S04]  /*a8010*/  LDL.LU R138, [R1+0x4d24] ;  /* 0x004d2400018a7983 */ /* 0x000ee80000300800 */
[----:B------:R-:W-:Y:S04]  /*a8020*/  STL [R1+0x53ec], R22 ;  /* 0x0053ec1601007387 */ /* 0x000fe80000100800 */
[----:B------:R-:W3:Y:S01]  /*a8030*/  LDL.LU R137, [R1+0x4e94] ;  /* 0x004e940001897983 */ /* 0x000ee20000300800 */
[----:B0-----:R-:W-:-:S05]  /*a8040*/  IADD3 R8, P2, R64, R6, RZ ;  /* 0x0000000640087210 */ /* 0x001fca0007f5e0ff */
[----:B------:R-:W-:-:S05]  /*a8050*/  IMAD.X R9, R52, 0x1, R5, P2 ;  /* 0x0000000134097824 */ /* 0x000fca00010e0605 */
[----:B------:R0:W-:Y:S01]  /*a8060*/  STL.64 [R1+0x4d0], R8 ;  /* 0x0004d00801007387 */ /* 0x0001e20000100a00 */
[----:B------:R-:W-:-:S03]  /*a8070*/  SHF.R.U32.HI R53, RZ, 0x8, R57 ;  /* 0x00000008ff357819 */ /* 0x000fc60000011639 */
[----:B------:R-:W3:Y:S01]  /*a8080*/  LDL.LU R66, [R1+0xd58] ;  /* 0x000d580001427983 */ /* 0x000ee20000300800 */
        /* <DEDUP_REMOVED lines=8> */
[----:B--2---:R-:W-:Y:S02]  /*a8110*/  LOP3.LUT R56, R63, 0xffff, RZ, 0xc0, !PT ;  /* 0x0000ffff3f387812 */ /* 0x004fe400078ec0ff */
[----:B----4-:R-:W-:Y:S02]  /*a8120*/  LOP3.LUT R136, R136, 0xffff, RZ, 0xc0, !PT ;  /* 0x0000ffff88887812 */ /* 0x010fe400078ec0ff */
[----:B------:R-:W-:Y:S02]  /*a8130*/  LOP3.LUT R55, R62, 0xffff, RZ, 0xc0, !PT ;  /* 0x0000ffff3e377812 */ /* 0x000fe400078ec0ff */
[----:B------:R-:W-:Y:S02]  /*a8140*/  PRMT R52, R136, 0x3340, R0 ;  /* 0x0000334088347816 */ /* 0x000fe40000000000 */
[----:B------:R-:W-:Y:S02]  /*a8150*/  PRMT R53, R56, 0x3340, R55 ;  /* 0x0000334038357816 */ /* 0x000fe40000000037 */
[----:B------:R-:W-:-:S02]  /*a8160*/  SHF.R.U32.HI R56, RZ, 0x8, R56 ;  /* 0x00000008ff387819 */ /* 0x000fc40000011638 */
[----:B------:R-:W-:Y:S02]  /*a8170*/  PRMT R243, R53, 0x5410, R52 ;  /* 0x0000541035f37816 */ /* 0x000fe40000000034 */
[----:B------:R-:W-:Y:S02]  /*a8180*/  SHF.R.U32.HI R52, RZ, 0x8, R55 ;  /* 0x00000008ff347819 */ /* 0x000fe40000011637 */
[----:B------:R-:W-:Y:S02]  /*a8190*/  LOP3.LUT R55, R56, 0xffff, RZ, 0xc0, !PT ;  /* 0x0000ffff38377812 */ /* 0x000fe400078ec0ff */
[----:B------:R-:W-:-:S04]  /*a81a0*/  LOP3.LUT R52, R52, 0xffff, RZ, 0xc0, !PT ;  /* 0x0000ffff34347812 */ /* 0x000fc800078ec0ff */
[----:B0-----:R-:W-:Y:S01]  /*a81b0*/  PRMT R8, R55, 0x3340, R52 ;  /* 0x0000334037087816 */ /* 0x001fe20000000034 */
[----:B------:R-:W-:Y:S01]  /*a81c0*/  STL [R1+0x53f0], R243 ;  /* 0x0053f0f301007387 */ /* 0x000fe20000100800 */
[----:B------:R-:W-:-:S03]  /*a81d0*/  SHF.R.U32.HI R53, RZ, 0x8, R58 ;  /* 0x00000008ff357819 */ /* 0x000fc6000001163a */
[----:B------:R0:W-:Y:S01]  /*a81e0*/  STL [R1+0x16c], R8 ;  /* 0x00016c0801007387 */ /* 0x0001e20000100800 */
[----:B---3--:R-:W-:Y:S02]  /*a81f0*/  LOP3.LUT R57, R60, 0xffff, RZ, 0xc0, !PT ;  /* 0x0000ffff3c397812 */ /* 0x008fe400078ec0ff */
[----:B------:R-:W-:Y:S02]  /*a8200*/  LOP3.LUT R58, R139, 0xffff, RZ, 0xc0, !PT ;  /* 0x0000ffff8b3a7812 */ /* 0x000fe400078ec0ff */
[----:B------:R-:W2:Y:S01]  /*a8210*/  LDL.LU R139, [R1+0x5084] ;  /* 0x00508400018b7983 */ /* 0x000ea20000300800 */
[----:B------:R-:W-:-:S03]  /*a8220*/  LOP3.LUT R60, R138, 0xffff, RZ, 0xc0, !PT ;  /* 0x0000ffff8a3c7812 */ /* 0x000fc600078ec0ff */
[----:B------:R-:W3:Y:S01]  /*a8230*/  LDL.LU R138, [R1+0x4ac] ;  /* 0x0004ac00018a7983 */ /* 0x000ee20000300800 */
[----:B------:R-:W-:-:S03]  /*a8240*/  LOP3.LUT R56, R137, 0xffff, RZ, 0xc0, !PT ;  /* 0x0000ffff89387812 */ /* 0x000fc600078ec0ff */
[----:B------:R-:W4:Y:S01]  /*a8250*/  LDL.LU R137, [R1+0x4e0c] ;  /* 0x004e0c0001897983 */ /* 0x000f220000300800 */
[----:B------:R-:W-:Y:S02]  /*a8260*/  LOP3.LUT R59, R59, 0xffff, RZ, 0xc0, !PT ;  /* 0x0000ffff3b3b7812 */ /* 0x000fe400078ec0ff */
[----:B------:R-:W-:Y:S02]  /*a8270*/  LOP3.LUT R61, R61, 0xffff, RZ, 0xc0, !PT ;  /* 0x0000ffff3d3d7812 */ /* 0x000fe400078ec0ff */
[----:B------:R-:W-:Y:S02]  /*a8280*/  PRMT R55, R59, 0x3340, R57 ;  /* 0x000033403b377816 */ /* 0x000fe40000000039 */
[----:B------:R-:W-:-:S04]  /*a8290*/  PRMT R52, R61, 0x3340, R0 ;  /* 0x000033403d347816 */ /* 0x000fc80000000000 */
[----:B------:R-:W-:Y:S02]  /*a82a0*/  PRMT R223, R55, 0x5410, R52 ;  /* 0x0000541037df7816 */ /* 0x000fe40000000034 */
[----:B------:R-:W-:Y:S02]  /*a82b0*/  PRMT R52, R60, 0x3340, R0 ;  /* 0x000033403c347816 */ /* 0x000fe40000000000 */
[----:B------:R-:W-:Y:S02]  /*a82c0*/  PRMT R55, R58, 0x3340, R56 ;  /* 0x000033403a377816 */ /* 0x000fe40000000038 */
[----:B0-----:R-:W-:Y:S02]  /*a82d0*/  IADD3 R8, P2, R66, R2, RZ ;  /* 0x0000000242087210 */ /* 0x001fe40007f5e0ff */
[----:B------:R-:W-:Y:S02]  /*a82e0*/  PRMT R21, R55, 0x5410, R52 ;  /* 0x0000541037157816 */ /* 0x000fe40000000034 */
[----:B------:R-:W-:-:S02]  /*a82f0*/  SHF.R.S32.HI R55, RZ, 0x1f, R66 ;  /* 0x0000001fff377819 */ /* 0x000fc40000011442 */
[----:B------:R-:W-:Y:S02]  /*a8300*/  SHF.R.U32.HI R58, RZ, 0x8, R58 ;  /* 0x00000008ff3a7819 */ /* 0x000fe4000001163a */
[----:B------:R-:W-:Y:S01]  /*a8310*/  SHF.R.U32.HI R52, RZ, 0x8, R56 ;  /* 0x00000008ff347819 */ /* 0x000fe20000011638 */
[----:B------:R-:W-:Y:S01]  /*a8320*/  IMAD.X R9, R55, 0x1, R13, P2 ;  /* 0x0000000137097824 */ /* 0x000fe200010e060d */
[----:B------:R-:W-:Y:S02]  /*a8330*/  SHF.R.U32.HI R59, RZ, 0x8, R59 ;  /* 0x00000008ff3b7819 */ /* 0x000fe4000001163b */
[----:B------:R-:W-:Y:S01]  /*a8340*/  SHF.R.U32.HI R57, RZ, 0x8, R57 ;  /* 0x00000008ff397819 */ /* 0x000fe20000011639 */
[----:B------:R-:W-:Y:S01]  /*a8350*/  STL [R1+0x53f4], R223 ;  /* 0x0053f4df01007387 */ /* 0x000fe20000100800 */
[----:B------:R-:W-:Y:S02]  /*a8360*/  LOP3.LUT R56, R58, 0xffff, RZ, 0xc0, !PT ;  /* 0x0000ffff3a387812 */ /* 0x000fe400078ec0ff */
[----:B------:R-:W-:Y:S01]  /*a8370*/  LOP3.LUT R52, R52, 0xffff, RZ, 0xc0, !PT ;  /* 0x0000ffff34347812 */ /* 0x000fe200078ec0ff */
[----:B------:R-:W-:Y:S01]  /*a8380*/  STL [R1+0x53f8], R21 ;  /* 0x0053f81501007387 */ /* 0x000fe20000100800 */
[----:B------:R-:W-:-:S02]  /*a8390*/  LOP3.LUT R58, R59, 0xffff, RZ, 0xc0, !PT ;  /* 0x0000ffff3b3a7812 */ /* 0x000fc400078ec0ff */
[----:B------:R-:W-:Y:S01]  /*a83a0*/  LOP3.LUT R57, R57, 0xffff, RZ, 0xc0, !PT ;  /* 0x0000ffff39397812 */ /* 0x000fe200078ec0ff */
[----:B------:R0:W-:Y:S04]  /*a83b0*/  STL.64 [R1+0x4c0], R8 ;  /* 0x0004c00801007387 */ /* 0x0001e80000100a00 */
[----:B------:R-:W3:Y:S01]  /*a83c0*/  LDL.LU R65, [R1+0x5088] ;  /* 0x0050880001417983 */ /* 0x000ee20000300800 */
[----:B0-----:R-:W-:Y:S02]  /*a83d0*/  PRMT R9, R56, 0x3340, R52 ;  /* 0x0000334038097816 */ /* 0x001fe40000000034 */
[----:B------:R-:W-:-:S03]  /*a83e0*/  PRMT R8, R58, 0x3340, R57 ;  /* 0x000033403a087816 */ /* 0x000fc60000000039 */
[----:B------:R-:W-:Y:S04]  /*a83f0*/  STL [R1+0xe8], R9 ;  /* 0x0000e80901007387 */ /* 0x000fe80000100800 */
[----:B------:R-:W3:Y:S04]  /*a8400*/  LDL.LU R62, [R1+0x4640] ;  /* 0x00464000013e7983 */ /* 0x000ee80000300800 */
[----:B------:R0:W-:Y:S04]  /*a8410*/  STL [R1+0xe4], R8 ;  /* 0x0000e40801007387 */ /* 0x0001e80000100800 */
[----:B------:R-:W3:Y:S01]  /*a8420*/  LDL.LU R64, [R1+0x4e18] ;  /* 0x004e180001407983 */ /* 0x000ee20000300800 */
[----:B0-----:R-:W-:-:S05]  /*a8430*/  IADD3 R8, P2, R66, R0, RZ ;  /* 0x0000000042087210 */ /* 0x001fca0007f5e0ff */
[----:B------:R-:W-:Y:S01]  /*a8440*/  IMAD.X R9, R55, 0x1, R7, P2 ;  /* 0x0000000137097824 */ /* 0x000fe200010e0607 */
[----:B------:R-:W-:-:S04]  /*a8450*/  SHF.R.U32.HI R58, RZ, 0x8, R60 ;  /* 0x00000008ff3a7819 */ /* 0x000fc8000001163c */
[----:B------:R0:W-:Y:S04]  /*a8460*/  STL.64 [R1+0x4b8], R8 ;  /* 0x0004b80801007387 */ /* 0x0001e80000100a00 */
[----:B------:R-:W3:Y:S01]  /*a8470*/  LDL.LU R63, [R1+0x50d4] ;  /* 0x0050d400013f7983 */ /* 0x000ee20000300800 */
[----:B--2---:R-:W-:-:S03]  /*a8480*/  LOP3.LUT R60, R139, 0xffff, RZ, 0xc0, !PT ;  /* 0x0000ffff8b3c7812 */ /* 0x004fc600078ec0ff */
[----:B------:R-:W2:Y:S01]  /*a8490*/  LDL.LU R139, [R1+0x4d68] ;  /* 0x004d6800018b7983 */ /* 0x000ea20000300800 */
[----:B----4-:R-:W-:-:S03]  /*a84a0*/  LOP3.LUT R59, R137, 0xffff, RZ, 0xc0, !PT ;  /* 0x0000ffff893b7812 */ /* 0x010fc600078ec0ff */
[----:B------:R-:W4:Y:S01]  /*a84b0*/  LDL.LU R137, [R1+0x4eac] ;  /* 0x004eac0001897983 */ /* 0x000f220000300800 */
[----:B------:R-:W-:Y:S02]  /*a84c0*/  SHF.R.U32.HI R52, RZ, 0x8, R61 ;  /* 0x00000008ff347819 */ /* 0x000fe4000001163d */
[----:B---3--:R-:W-:Y:S02]  /*a84d0*/  LOP3.LUT R61, R138, 0xffff, RZ, 0xc0, !PT ;  /* 0x0000ffff8a3d7812 */ /* 0x008fe400078ec0ff */
        /* <DEDUP_REMOVED lines=16> */
[----:B0-----:R-:W-:Y:S02]  /*a85e0*/  PRMT R8, R56, 0x3340, R55 ;  /* 0x0000334038087816 */ /* 0x001fe40000000037 */
[----:B------:R-:W-:-:S03]  /*a85f0*/  LOP3.LUT R62, R62, 0xffff, RZ, 0xc0, !PT ;  /* 0x0000ffff3e3e7812 */ /* 0x000fc600078ec0ff */
[----:B------:R0:W-:Y:S04]  /*a8600*/  STL [R1+0xe0], R8 ;  /* 0x0000e00801007387 */ /* 0x0001e80000100800 */
[----:B------:R-:W3:Y:S01]  /*a8610*/  LDL.LU R67, [R1+0x50d8] ;  /* 0x0050d80001437983 */ /* 0x000ee20000300800 */
[----:B------:R-:W-:-:S03]  /*a8620*/  LOP3.LUT R57, R64, 0xffff, RZ, 0xc0, !PT ;  /* 0x0000ffff40397812 */ /* 0x000fc600078ec0ff */
[----:B------:R-:W3:Y:S01]  /*a8630*/  LDL.LU R65, [R1+0x4d74] ;  /* 0x004d740001417983 */ /* 0x000ee20000300800 */
[----:B------:R-:W-:-:S03]  /*a8640*/  PRMT R55, R62, 0x3340, R0 ;  /* 0x000033403e377816 */ /* 0x000fc60000000000 */
[----:B------:R-:W3:Y:S01]  /*a8650*/  LDL.LU R66, [R1+0x4eb4] ;  /* 0x004eb40001427983 */ /* 0x000ee20000300800 */
        /* <DEDUP_REMOVED lines=8> */
[----:B------:R-:W-:Y:S02]  /*a86e0*/  LOP3.LUT R61, R63, 0xffff, RZ, 0xc0, !PT ;  /* 0x0000ffff3f3d7812 */ /* 0x000fe400078ec0ff */
[----:B0-----:R-:W-:Y:S01]  /*a86f0*/  PRMT R8, R56, 0x3340, R55 ;  /* 0x0000334038087816 */ /* 0x001fe20000000037 */
[----:B------:R-:W-:Y:S04]  /*a8700*/  STL [R1+0x541c], R241 ;  /* 0x00541cf101007387 */ /* 0x000fe80000100800 */
[----:B------:R0:W-:Y:S01]  /*a8710*/  STL [R1+0xd4], R8 ;  /* 0x0000d40801007387 */ /* 0x0001e20000100800 */
[----:B--2---:R-:W-:-:S04]  /*a8720*/  LOP3.LUT R63, R139, 0xffff, RZ, 0xc0, !PT ;  /* 0x0000ffff8b3f7812 */ /* 0x004fc800078ec0ff */
[----:B------:R-:W-:Y:S02]  /*a8730*/  PRMT R55, R63, 0x3340, R0 ;  /* 0x000033403f377816 */ /* 0x000fe40000000000 */
[----:B----4-:R-:W-:Y:S02]  /*a8740*/  LOP3.LUT R60, R137, 0xffff, RZ, 0xc0, !PT ;  /* 0x0000ffff893c7812 */ /* 0x010fe400078ec0ff */
[----:B------:R-:W2:Y:S02]  /*a8750*/  LDL.LU R137, [R1+0x5094] ;  /* 0x0050940001897983 */ /* 0x000ea40000300800 */
[----:B------:R-:W-:-:S04]  /*a8760*/  PRMT R56, R61, 0x3340, R60 ;  /* 0x000033403d387816 */ /* 0x000fc8000000003c */
[----:B------:R-:W-:-:S05]  /*a8770*/  PRMT R11, R56, 0x5410, R55 ;  /* 0x00005410380b7816 */ /* 0x000fca0000000037 */
[----:B------:R-:W-:Y:S04]  /*a8780*/  STL [R1+0x5420], R11 ;  /* 0x0054200b01007387 */ /* 0x000fe80000100800 */
[----:B------:R-:W4:Y:S04]  /*a8790*/  LDL.LU R64, [R1+0x4650] ;  /* 0x0046500001407983 */ /* 0x000f280000300800 */
[----:B------:R-:W4:Y:S01]  /*a87a0*/  LDL.LU R139, [R1+0x4e2c] ;  /* 0x004e2c00018b7983 */ /* 0x000f220000300800 */
[----:B---3--:R-:W-:Y:S02]  /*a87b0*/  SHF.R.S32.HI R59, RZ, 0x1f, R138 ;  /* 0x0000001fff3b7819 */ /* 0x008fe4000001148a */
[----:B0-----:R-:W-:-:S02]  /*a87c0*/  IADD3 R8, P2, R138, R2, RZ ;  /* 0x000000028a087210 */ /* 0x001fc40007f5e0ff */
[----:B------:R-:W-:Y:S02]  /*a87d0*/  SHF.R.U32.HI R61, RZ, 0x8, R61 ;  /* 0x00000008ff3d7819 */ /* 0x000fe4000001163d */
[----:B------:R-:W-:Y:S01]  /*a87e0*/  SHF.R.U32.HI R55, RZ, 0x8, R60 ;  /* 0x00000008ff377819 */ /* 0x000fe2000001163c */
[----:B------:R-:W-:Y:S01]  /*a87f0*/  IMAD.X R9, R59, 0x1, R13, P2 ;  /* 0x000000013b097824 */ /* 0x000fe200010e060d */
[----:B------:R-:W-:Y:S02]  /*a8800*/  LOP3.LUT R60, R61, 0xffff, RZ, 0xc0, !PT ;  /* 0x0000ffff3d3c7812 */ /* 0x000fe400078ec0ff */
[----:B------:R-:W-:Y:S02]  /*a8810*/  LOP3.LUT R55, R55, 0xffff, RZ, 0xc0, !PT ;  /* 0x0000ffff37377812 */ /* 0x000fe400078ec0ff */
[----:B------:R-:W-:Y:S01]  /*a8820*/  SHF.R.U32.HI R56, RZ, 0x8, R62 ;  /* 0x00000008ff387819 */ /* 0x000fe2000001163e */
[----:B------:R0:W-:Y:S01]  /*a8830*/  STL.64 [R1+0x4a0], R8 ;  /* 0x0004a00801007387 */ /* 0x0001e20000100a00 */
[----:B------:R-:W-:-:S02]  /*a8840*/  IADD3 R10, P2, R138, R0, RZ ;  /* 0x000000008a0a7210 */ /* 0x000fc40007f5e0ff */
[----:B0-----:R-:W-:-:S05]  /*a8850*/  PRMT R8, R60, 0x3340, R55 ;  /* 0x000033403c087816 */ /* 0x001fca0000000037 */
[----:B------:R0:W-:Y:S01]  /*a8860*/  STL [R1+0xcc], R8 ;  /* 0x0000cc0801007387 */ /* 0x0001e20000100800 */
[----:B------:R-:W-:Y:S02]  /*a8870*/  LOP3.LUT R62, R67, 0xffff, RZ, 0xc0, !PT ;  /* 0x0000ffff433e7812 */ /* 0x000fe400078ec0ff */
[----:B------:R-:W-:Y:S02]  /*a8880*/  LOP3.LUT R65, R65, 0xffff, RZ, 0xc0, !PT ;  /* 0x0000ffff41417812 */ /* 0x000fe400078ec0ff */
[----:B------:R-:W-:Y:S02]  /*a8890*/  LOP3.LUT R61, R66, 0xffff, RZ, 0xc0, !PT ;  /* 0x0000ffff423d7812 */ /* 0x000fe400078ec0ff */
[----:B------:R-:W-:Y:S02]  /*a88a0*/  PRMT R55, R65, 0x3340, R0 ;  /* 0x0000334041377816 */ /* 0x000fe40000000000 */
[----:B------:R-:W-:Y:S02]  /*a88b0*/  PRMT R60, R62, 0x3340, R61 ;  /* 0x000033403e3c7816 */ /* 0x000fe4000000003d */
[----:B------:R-:W-:-:S02]  /*a88c0*/  SHF.R.U32.HI R62, RZ, 0x8, R62 ;  /* 0x00000008ff3e7819 */ /* 0x000fc4000001163e */
[----:B0-----:R-:W-:Y:S02]  /*a88d0*/  PRMT R8, R60, 0x5410, R55 ;  /* 0x000054103c087816 */ /* 0x001fe40000000037 */
[----:B------:R-:W-:Y:S02]  /*a88e0*/  SHF.R.U32.HI R60, RZ, 0x8, R61 ;  /* 0x00000008ff3c7819 */ /* 0x000fe4000001163d */
[----:B------:R-:W-:Y:S02]  /*a88f0*/  LOP3.LUT R61, R62, 0xffff, RZ, 0xc0, !PT ;  /* 0x0000ffff3e3d7812 */ /* 0x000fe400078ec0ff */
[----:B------:R-:W-:Y:S01]  /*a8900*/  LOP3.LUT R60, R60, 0xffff, RZ, 0xc0, !PT ;  /* 0x0000ffff3c3c7812 */ /* 0x000fe200078ec0ff */
[----:B------:R-:W-:Y:S01]  /*a8910*/  IMAD.X R11, R59, 0x1, R7, P2 ;  /* 0x000000013b0b7824 */ /* 0x000fe200010e0607 */
[----:B------:R0:W-:Y:S01]  /*a8920*/  STL [R1+0x5428], R8 ;  /* 0x0054280801007387 */ /* 0x0001e20000100800 */
[----:B------:R-:W-:-:S03]  /*a8930*/  SHF.R.U32.HI R55, RZ, 0x8, R63 ;  /* 0x00000008ff377819 */ /* 0x000fc6000001163f */
[----:B------:R-:W-:Y:S04]  /*a8940*/  STL.64 [R1+0x408], R10 ;  /* 0x0004080a01007387 */ /* 0x000fe80000100a00 */
[----:B------:R-:W3:Y:S01]  /*a8950*/  LDL.LU R66, [R1+0x5098] ;  /* 0x0050980001427983 */ /* 0x000ee20000300800 */
[----:B0-----:R-:W-:-:S05]  /*a8960*/  PRMT R8, R61, 0x3340, R60 ;  /* 0x000033403d087816 */ /* 0x001fca000000003c */
[----:B------:R0:W-:Y:S02]  /*a8970*/  STL [R1+0xdc], R8 ;  /* 0x0000dc0801007387 */ /* 0x0001e40000100800 */
[----:B0-----:R-:W-:-:S05]  /*a8980*/  IADD3 R8, P2, R138, R6, RZ ;  /* 0x000000068a087210 */ /* 0x001fca0007f5e0ff */
[----:B------:R-:W-:Y:S01]  /*a8990*/  IMAD.X R9, R59, 0x1, R5, P2 ;  /* 0x000000013b097824 */ /* 0x000fe200010e0605 */
[----:B--2---:R-:W-:Y:S02]  /*a89a0*/  LOP3.LUT R63, R137, 0xffff, RZ, 0xc0, !PT ;  /* 0x0000ffff893f7812 */ /* 0x004fe400078ec0ff */
[----:B------:R-:W2:Y:S04]  /*a89b0*/  LDL.LU R137, [R1+0x465c] ;  /* 0x00465c0001897983 */ /* 0x000ea80000300800 */
[----:B------:R-:W2:Y:S04]  /*a89c0*/  LDL.LU R71, [R1+0x4e34] ;  /* 0x004e340001477983 */ /* 0x000ea80000300800 */
[----:B------:R-:W2:Y:S04]  /*a89d0*/  LDL.LU R70, [R1+0x50dc] ;  /* 0x0050dc0001467983 */ /* 0x000ea80000300800 */
[----:B------:R-:W2:Y:S01]  /*a89e0*/  LDL.LU R67, [R1+0x4da4] ;  /* 0x004da40001437983 */ /* 0x000ea20000300800 */
[----:B----4-:R-:W-:-:S03]  /*a89f0*/  LOP3.LUT R64, R64, 0xffff, RZ, 0xc0, !PT ;  /* 0x0000ffff40407812 */ /* 0x010fc600078ec0ff */
[----:B------:R-:W4:Y:S01]  /*a8a00*/  LDL.LU R69, [R1+0x4ec8] ;  /* 0x004ec80001457983 */ /* 0x000f220000300800 */
[----:B------:R-:W-:Y:S02]  /*a8a10*/  LOP3.LUT R62, R139, 0xffff, RZ, 0xc0, !PT ;  /* 0x0000ffff8b3e7812 */ /* 0x000fe400078ec0ff */
[----:B------:R-:W-:Y:S01]  /*a8a20*/  PRMT R60, R64, 0x3340, R0 ;  /* 0x00003340403c7816 */ /* 0x000fe20000000000 */
[----:B------:R-:W4:Y:S01]  /*a8a30*/  LDL.LU R73, [R1+0xd60] ;  /* 0x000d600001497983 */ /* 0x000f220000300800 */
[----:B------:R-:W-:-:S04]  /*a8a40*/  PRMT R61, R63, 0x3340, R62 ;  /* 0x000033403f3d7816 */ /* 0x000fc8000000003e */
[----:B------:R-:W-:-:S05]  /*a8a50*/  PRMT R252, R61, 0x5410, R60 ;  /* 0x000054103dfc7816 */ /* 0x000fca000000003c */
[----:B------:R-:W-:Y:S04]  /*a8a60*/  STL [R1+0x542c], R252 ;  /* 0x00542cfc01007387 */ /* 0x000fe80000100800 */
[----:B------:R0:W-:Y:S01]  /*a8a70*/  STL.64 [R1+0x3f8], R8 ;  /* 0x0003f80801007387 */ /* 0x0001e20000100a00 */
[----:B------:R-:W-:Y:S02]  /*a8a80*/  SHF.R.U32.HI R60, RZ, 0x8, R63 ;  /* 0x00000008ff3c7819 */ /* 0x000fe4000001163f */
[----:B0-----:R-:W-:-:S05]  /*a8a90*/  IADD3 R8, P2, R138, R4, RZ ;  /* 0x000000048a087210 */ /* 0x001fca0007f5e0ff */
[----:B------:R-:W-:Y:S01]  /*a8aa0*/  IMAD.X R9, R59, 0x1, R3, P2 ;  /* 0x000000013b097824 */ /* 0x000fe200010e0603 */
[----:B------:R-:W-:-:S04]  /*a8ab0*/  SHF.R.U32.HI R59, RZ, 0x8, R62 ;  /* 0x00000008ff3b7819 */ /* 0x000fc8000001163e */
[----:B------:R0:W-:Y:S01]  /*a8ac0*/  STL.64 [R1+0x3f0], R8 ;  /* 0x0003f00801007387 */ /* 0x0001e20000100a00 */
[----:B------:R-:W-:-:S03]  /*a8ad0*/  LOP3.LUT R60, R60, 0xffff, RZ, 0xc0, !PT ;  /* 0x0000ffff3c3c7812 */ /* 0x000fc600078ec0ff */
[----:B------:R-:W4:Y:S01]  /*a8ae0*/  LDL.LU R68, [R1+0x50a4] ;  /* 0x0050a40001447983 */ /* 0x000f220000300800 */
[----:B------:R-:W-:-:S03]  /*a8af0*/  LOP3.LUT R59, R59, 0xffff, RZ, 0xc0, !PT ;  /* 0x0000ffff3b3b7812 */ /* 0x000fc600078ec0ff */
[----:B------:R-:W4:Y:S01]  /*a8b00*/  LDL.LU R139, [R1+0x4664] ;  /* 0x00466400018b7983 */ /* 0x000f220000300800 */
[----:B0-----:R-:W-:-:S05]  /*a8b10*/  PRMT R8, R60, 0x3340, R59 ;  /* 0x000033403c087816 */ /* 0x001fca000000003b */
[----:B------:R0:W-:Y:S04]  /*a8b20*/  STL [R1+0xc8], R8 ;  /* 0x0000c80801007387 */ /* 0x0001e80000100800 */
[----:B------:R-:W4:Y:S01]  /*a8b30*/  LDL.LU R138, [R1+0x4e40] ;  /* 0x004e4000018a7983 */ /* 0x000f220000300800 */
[----:B------:R-:W-:Y:S02]  /*a8b40*/  SHF.R.U32.HI R61, RZ, 0x8, R64 ;  /* 0x00000008ff3d7819 */ /* 0x000fe40000011640 */
[----:B------:R-:W-:Y:S02]  /*a8b50*/  SHF.R.U32.HI R59, RZ, 0x8, R65 ;  /* 0x00000008ff3b7819 */ /* 0x000fe40000011641 */
[----:B---3--:R-:W-:Y:S02]  /*a8b60*/  LOP3.LUT R66, R66, 0xffff, RZ, 0xc0, !PT ;  /* 0x0000ffff42427812 */ /* 0x008fe400078ec0ff */
[----:B--2---:R-:W-:-:S02]  /*a8b70*/  LOP3.LUT R137, R137, 0xffff, RZ, 0xc0, !PT ;  /* 0x0000ffff89897812 */ /* 0x004fc400078ec0ff */
[----:B------:R-:W-:Y:S02]  /*a8b80*/  LOP3.LUT R63, R71, 0xffff, RZ, 0xc0, !PT ;  /* 0x0000ffff473f7812 */ /* 0x000fe400078ec0ff */
[----:B------:R-:W-:Y:S02]  /*a8b90*/  PRMT R60, R137, 0x3340, R0 ;  /* 0x00003340893c7816 */ /* 0x000fe40000000000 */
[----:B------:R-:W-:Y:S02]  /*a8ba0*/  PRMT R62, R66, 0x3340, R63 ;  /* 0x00003340423e7816 */ /* 0x000fe4000000003f */
[----:B------:R-:W-:Y:S02]  /*a8bb0*/  LOP3.LUT R65, R70, 0xffff, RZ, 0xc0, !PT ;  /* 0x0000ffff46417812 */ /* 0x000fe400078ec0ff */
[----:B------:R-:W-:Y:S02]  /*a8bc0*/  LOP3.LUT R67, R67, 0xffff, RZ, 0xc0, !PT ;  /* 0x0000ffff43437812 */ /* 0x000fe400078ec0ff */
[----:B----4-:R-:W-:-:S02]  /*a8bd0*/  LOP3.LUT R64, R69, 0xffff, RZ, 0xc0, !PT ;  /* 0x0000ffff45407812 */ /* 0x010fc400078ec0ff */
[----:B------:R-:W-:Y:S02]  /*a8be0*/  PRMT R250, R62, 0x5410, R60 ;  /* 0x000054103efa7816 */ /* 0x000fe4000000003c */
[----:B------:R-:W-:Y:S02]  /*a8bf0*/  PRMT R60, R67, 0x3340, R0 ;  /* 0x00003340433c7816 */ /* 0x000fe40000000000 */
[----:B------:R-:W-:Y:S02]  /*a8c00*/  PRMT R62, R65, 0x3340, R64 ;  /* 0x00003340413e7816 */ /* 0x000fe40000000040 */
[----:B0-----:R-:W-:Y:S02]  /*a8c10*/  IADD3 R8, P2, R73, R2, RZ ;  /* 0x0000000249087210 */ /* 0x001fe40007f5e0ff */
[----:B------:R-:W-:Y:S02]  /*a8c20*/  PRMT R242, R62, 0x5410, R60 ;  /* 0x000054103ef27816 */ /* 0x000fe4000000003c */
[----:B------:R-:W-:-:S02]  /*a8c30*/  SHF.R.S32.HI R62, RZ, 0x1f, R73 ;  /* 0x0000001fff3e7819 */ /* 0x000fc40000011449 */
[----:B------:R-:W-:Y:S02]  /*a8c40*/  SHF.R.U32.HI R66, RZ, 0x8, R66 ;  /* 0x00000008ff427819 */ /* 0x000fe40000011642 */
[----:B------:R-:W-:Y:S02]  /*a8c50*/  SHF.R.U32.HI R60, RZ, 0x8, R63 ;  /* 0x00000008ff3c7819 */ /* 0x000fe4000001163f */
[----:B------:R-:W-:Y:S02]  /*a8c60*/  SHF.R.U32.HI R65, RZ, 0x8, R65 ;  /* 0x00000008ff417819 */ /* 0x000fe40000011641 */
[----:B------:R-:W-:Y:S01]  /*a8c70*/  SHF.R.U32.HI R64, RZ, 0x8, R64 ;  /* 0x00000008ff407819 */ /* 0x000fe20000011640 */
[----:B------:R-:W-:Y:S01]  /*a8c80*/  IMAD.X R9, R62, 0x1, R13, P2 ;  /* 0x000000013e097824 */ /* 0x000fe200010e060d */
[----:B------:R-:W-:Y:S02]  /*a8c90*/  LOP3.LUT R63, R66, 0xffff, RZ, 0xc0, !PT ;  /* 0x0000ffff423f7812 */ /* 0x000fe400078ec0ff */
[----:B------:R-:W-:Y:S01]  /*a8ca0*/  LOP3.LUT R60, R60, 0xffff, RZ, 0xc0, !PT ;  /* 0x0000ffff3c3c7812 */ /* 0x000fe200078ec0ff */
[----:B------:R-:W-:Y:S01]  /*a8cb0*/  STL [R1+0x5430], R250 ;  /* 0x005430fa01007387 */ /* 0x000fe20000100800 */
[----:B------:R-:W-:-:S02]  /*a8cc0*/  LOP3.LUT R65, R65, 0xffff, RZ, 0xc0, !PT ;  /* 0x0000ffff41417812 */ /* 0x000fc400078ec0ff */
[----:B------:R-:W-:Y:S01]  /*a8cd0*/  LOP3.LUT R64, R64, 0xffff, RZ, 0xc0, !PT ;  /* 0x0000ffff40407812 */ /* 0x000fe200078ec0ff */
[----:B------:R-:W-:Y:S01]  /*a8ce0*/  STL [R1+0x5434], R242 ;  /* 0x005434f201007387 */ /* 0x000fe20000100800 */
[----:B------:R-:W-:-:S03]  /*a8cf0*/  PRMT R232, R63, 0x3340, R60 ;  /* 0x000033403fe87816 */ /* 0x000fc6000000003c */
[----:B------:R0:W-:Y:S04]  /*a8d00*/  STL.64 [R1+0x3e8], R8 ;  /* 0x0003e80801007387 */ /* 0x0001e80000100a00 */
[----:B------:R-:W-:Y:S01]  /*a8d10*/  STL [R1+0x5438], R232 ;  /* 0x005438e801007387 */ /* 0x000fe20000100800 */
[----:B0-----:R-:W-:Y:S02]  /*a8d20*/  PRMT R8, R65, 0x3340, R64 ;  /* 0x0000334041087816 */ /* 0x001fe40000000040 */
[----:B------:R-:W-:-:S03]  /*a8d30*/  LOP3.LUT R66, R139, 0xffff, RZ, 0xc0, !PT ;  /* 0x0000ffff8b427812 */ /* 0x000fc600078ec0ff */
[----:B------:R0:W-:Y:S04]  /*a8d40*/  STL [R1+0xc4], R8 ;  /* 0x0000c40801007387 */ /* 0x0001e80000100800 */
[----:B------:R-:W2:Y:S04]  /*a8d50*/  LDL.LU R72, [R1+0x50e4] ;  /* 0x0050e40001487983 */ /* 0x000ea80000300800 */
[----:B------:R-:W3:Y:S04]  /*a8d60*/  LDL.LU R71, [R1+0x4db8] ;  /* 0x004db80001477983 */ /* 0x000ee80000300800 */
[----:B------:R-:W4:Y:S01]  /*a8d70*/  LDL.LU R139, [R1+0x4ee0] ;  /* 0x004ee000018b7983 */ /* 0x000f220000300800 */
[----:B------:R-:W-:-:S02]  /*a8d80*/  LOP3.LUT R65, R68, 0xffff, RZ, 0xc0, !PT ;  /* 0x0000ffff44417812 */ /* 0x000fc400078ec0ff */
[----:B------:R-:W-:Y:S02]  /*a8d90*/  LOP3.LUT R64, R138, 0xffff, RZ, 0xc0, !PT ;  /* 0x0000ffff8a407812 */ /* 0x000fe400078ec0ff */
[----:B------:R-:W-:Y:S02]  /*a8da0*/  PRMT R60, R66, 0x3340, R0 ;  /* 0x00003340423c7816 */ /* 0x000fe40000000000 */
[----:B------:R-:W-:Y:S02]  /*a8db0*/  PRMT R63, R65, 0x3340, R64 ;  /* 0x00003340413f7816 */ /* 0x000fe40000000040 */
[----:B------:R-:W-:Y:S02]  /*a8dc0*/  IADD3 R10, P2, R73, R0, RZ ;  /* 0x00000000490a7210 */ /* 0x000fe40007f5e0ff */
[----:B------:R-:W-:Y:S02]  /*a8dd0*/  PRMT R9, R63, 0x5410, R60 ;  /* 0x000054103f097816 */ /* 0x000fe4000000003c */
[----:B------:R-:W-:-:S02]  /*a8de0*/  SHF.R.U32.HI R65, RZ, 0x8, R65 ;  /* 0x00000008ff417819 */ /* 0x000fc40000011641 */
[----:B------:R-:W-:Y:S01]  /*a8df0*/  SHF.R.U32.HI R63, RZ, 0x8, R64 ;  /* 0x00000008ff3f7819 */ /* 0x000fe20000011640 */
[----:B------:R-:W-:Y:S01]  /*a8e00*/  IMAD.X R11, R62, 0x1, R7, P2 ;  /* 0x000000013e0b7824 */ /* 0x000fe200010e0607 */
[----:B------:R-:W-:Y:S02]  /*a8e10*/  LOP3.LUT R64, R65, 0xffff, RZ, 0xc0, !PT ;  /* 0x0000ffff41407812 */ /* 0x000fe400078ec0ff */
[----:B------:R-:W-:Y:S01]  /*a8e20*/  LOP3.LUT R63, R63, 0xffff, RZ, 0xc0, !PT ;  /* 0x0000ffff3f3f7812 */ /* 0x000fe200078ec0ff */
[----:B------:R-:W-:Y:S03]  /*a8e30*/  STL [R1+0x543c], R9 ;  /* 0x00543c0901007387 */ /* 0x000fe60000100800 */
[----:B0-----:R-:W-:Y:S01]  /*a8e40*/  PRMT R8, R64, 0x3340, R63 ;  /* 0x0000334040087816 */ /* 0x001fe2000000003f */
[----:B------:R-:W-:Y:S04]  /*a8e50*/  STL.64 [R1+0x3e0], R10 ;  /* 0x0003e00a01007387 */ /* 0x000fe80000100a00 */
[----:B------:R-:W4:Y:S04]  /*a8e60*/  LDL.LU R69, [R1+0x50ac] ;  /* 0x0050ac0001457983 */ /* 0x000f280000300800 */
[----:B------:R-:W4:Y:S04]  /*a8e70*/  LDL.LU R138, [R1+0x466c] ;  /* 0x00466c00018a7983 */ /* 0x000f280000300800 */
[----:B------:R0:W-:Y:S04]  /*a8e80*/  STL [R1+0xc0], R8 ;  /* 0x0000c00801007387 */ /* 0x0001e80000100800 */
[----:B------:R-:W4:Y:S04]  /*a8e90*/  LDL.LU R74, [R1+0x4e58] ;  /* 0x004e5800014a7983 */ /* 0x000f280000300800 */
[----:B------:R-:W4:Y:S01]  /*a8ea0*/  LDL.LU R68, [R1+0x50ec] ;  /* 0x0050ec0001447983 */ /* 0x000f220000300800 */
[----:B0-----:R-:W-:-:S03]  /*a8eb0*/  IADD3 R8, P2, R73, R6, RZ ;  /* 0x0000000649087210 */ /* 0x001fc60007f5e0ff */
[----:B------:R-:W4:Y:S02]  /*a8ec0*/  LDL.LU R70, [R1+0x4dc8] ;  /* 0x004dc80001467983 */ /* 0x000f240000300800 */
[----:B------:R-:W-:-:S05]  /*a8ed0*/  IMAD.X R9, R62, 0x1, R5, P2 ;  /* 0x000000013e097824 */ /* 0x000fca00010e0605 */
[----:B------:R0:W-:Y:S02]  /*a8ee0*/  STL.64 [R1+0x3d8], R8 ;  /* 0x0003d80801007387 */ /* 0x0001e40000100a00 */
[----:B0-----:R-:W-:Y:S02]  /*a8ef0*/  IADD3 R8, P2, R73, R4, RZ ;  /* 0x0000000449087210 */ /* 0x001fe40007f5e0ff */
[----:B------:R-:W4:Y:S04]  /*a8f00*/  LDL.LU R73, [R1+0x4eec] ;  /* 0x004eec0001497983 */ /* 0x000f280000300800 */
[----:B------:R-:W4:Y:S01]  /*a8f10*/  LDL.LU R85, [R1+0xd64] ;  /* 0x000d640001557983 */ /* 0x000f220000300800 */
[----:B------:R-:W-:Y:S02]  /*a8f20*/  SHF.R.U32.HI R60, RZ, 0x8, R67 ;  /* 0x00000008ff3c7819 */ /* 0x000fe40000011643 */
[----:B------:R-:W-:Y:S01]  /*a8f30*/  SHF.R.U32.HI R64, RZ, 0x8, R66 ;  /* 0x00000008ff407819 */ /* 0x000fe20000011642 */
[----:B------:R-:W-:-:S05]  /*a8f40*/  IMAD.X R9, R62, 0x1, R3, P2 ;  /* 0x000000013e097824 */ /* 0x000fca00010e0603 */
[----:B------:R0:W-:Y:S01]  /*a8f50*/  STL.64 [R1+0x3d0], R8 ;  /* 0x0003d00801007387 */ /* 0x0001e20000100a00 */
[----:B--2---:R-:W-:Y:S02]  /*a8f60*/  LOP3.LUT R67, R72, 0xffff, RZ, 0xc0, !PT ;  /* 0x0000ffff48437812 */ /* 0x004fe400078ec0ff */
[----:B---3--:R-:W-:Y:S02]  /*a8f70*/  LOP3.LUT R65, R71, 0xffff, RZ, 0xc0, !PT ;  /* 0x0000ffff47417812 */ /* 0x008fe400078ec0ff */
[----:B----4-:R-:W-:Y:S02]  /*a8f80*/  LOP3.LUT R66, R139, 0xffff, RZ, 0xc0, !PT ;  /* 0x0000ffff8b427812 */ /* 0x010fe400078ec0ff */
[----:B------:R-:W-:Y:S02]  /*a8f90*/  PRMT R62, R65, 0x3340, R0 ;  /* 0x00003340413e7816 */ /* 0x000fe40000000000 */
        /* <DEDUP_REMOVED lines=8> */
[----:B------:R-:W2:Y:S04]  /*a9020*/  LDL.LU R72, [R1+0x50f4] ;  /* 0x0050f40001487983 */ /* 0x000ea80000300800 */
[----:B------:R-:W3:Y:S04]  /*a9030*/  LDL.LU R71, [R1+0x4dd4] ;  /* 0x004dd40001477983 */ /* 0x000ee80000300800 */
[----:B------:R0:W-:Y:S04]  /*a9040*/  STL [R1+0xb8], R8 ;  /* 0x0000b80801007387 */ /* 0x0001e80000100800 */
[----:B------:R-:W4:Y:S01]  /*a9050*/  LDL.LU R139, [R1+0x4ef4] ;  /* 0x004ef400018b7983 */ /* 0x000f220000300800 */
[----:B------:R-:W-:-:S02]  /*a9060*/  SHF.R.U32.HI R65, RZ, 0x8, R65 ;  /* 0x00000008ff417819 */ /* 0x000fc40000011641 */
[----:B------:R-:W-:Y:S02]  /*a9070*/  LOP3.LUT R69, R69, 0xffff, RZ, 0xc0, !PT ;  /* 0x0000ffff45457812 */ /* 0x000fe400078ec0ff */
[----:B------:R-:W-:Y:S02]  /*a9080*/  LOP3.LUT R65, R65, 0xffff, RZ, 0xc0, !PT ;  /* 0x0000ffff41417812 */ /* 0x000fe400078ec0ff */
[----:B------:R-:W-:Y:S02]  /*a9090*/  LOP3.LUT R138, R138, 0xffff, RZ, 0xc0, !PT ;  /* 0x0000ffff8a8a7812 */ /* 0x000fe400078ec0ff */
[----:B------:R-:W-:Y:S02]  /*a90a0*/  LOP3.LUT R66, R74, 0xffff, RZ, 0xc0, !PT ;  /* 0x0000ffff4a427812 */ /* 0x000fe400078ec0ff */
[--C-:B------:R-:W-:Y:S02]  /*a90b0*/  PRMT R62, R65, 0x3340, R0.reuse ;  /* 0x00003340413e7816 */ /* 0x100fe40000000000 */
[----:B------:R-:W-:-:S02]  /*a90c0*/  PRMT R63, R138, 0x3340, R0 ;  /* 0x000033408a3f7816 */ /* 0x000fc40000000000 */
[----:B------:R-:W-:Y:S02]  /*a90d0*/  PRMT R65, R69, 0x3340, R66 ;  /* 0x0000334045417816 */ /* 0x000fe40000000042 */
[----:B------:R-:W-:Y:S02]  /*a90e0*/  LOP3.LUT R68, R68, 0xffff, RZ, 0xc0, !PT ;  /* 0x0000ffff44447812 */ /* 0x000fe400078ec0ff */
[----:B------:R-:W-:Y:S02]  /*a90f0*/  LOP3.LUT R70, R70, 0xffff, RZ, 0xc0, !PT ;  /* 0x0000ffff46467812 */ /* 0x000fe400078ec0ff */
[----:B------:R-:W-:Y:S02]  /*a9100*/  PRMT R248, R65, 0x5410, R63 ;  /* 0x0000541041f87816 */ /* 0x000fe4000000003f */
[----:B------:R-:W-:Y:S02]  /*a9110*/  PRMT R63, R70, 0x3340, R0 ;  /* 0x00003340463f7816 */ /* 0x000fe40000000000 */
[----:B------:R-:W-:-:S02]  /*a9120*/  SHF.R.U32.HI R69, RZ, 0x8, R69 ;  /* 0x00000008ff457819 */ /* 0x000fc40000011645 */
[----:B------:R-:W-:-:S04]  /*a9130*/  LOP3.LUT R67, R73, 0xffff, RZ, 0xc0, !PT ;  /* 0x0000ffff49437812 */ /* 0x000fc800078ec0ff */
[----:B------:R-:W-:Y:S02]  /*a9140*/  PRMT R65, R68, 0x3340, R67 ;  /* 0x0000334044417816 */ /* 0x000fe40000000043 */
[----:B0-----:R-:W-:Y:S02]  /*a9150*/  IADD3 R8, P2, R85, R2, RZ ;  /* 0x0000000255087210 */ /* 0x001fe40007f5e0ff */
[----:B------:R-:W-:Y:S02]  /*a9160*/  PRMT R237, R65, 0x5410, R63 ;  /* 0x0000541041ed7816 */ /* 0x000fe4000000003f */
[----:B------:R-:W-:Y:S02]  /*a9170*/  SHF.R.S32.HI R65, RZ, 0x1f, R85 ;  /* 0x0000001fff417819 */ /* 0x000fe40000011455 */
[----:B------:R-:W-:Y:S02]  /*a9180*/  SHF.R.U32.HI R63, RZ, 0x8, R66 ;  /* 0x00000008ff3f7819 */ /* 0x000fe40000011642 */
[----:B------:R-:W-:-:S02]  /*a9190*/  SHF.R.U32.HI R68, RZ, 0x8, R68 ;  /* 0x00000008ff447819 */ /* 0x000fc40000011644 */
[----:B------:R-:W-:Y:S01]  /*a91a0*/  SHF.R.U32.HI R67, RZ, 0x8, R67 ;  /* 0x00000008ff437819 */ /* 0x000fe20000011643 */
[----:B------:R-:W-:Y:S01]  /*a91b0*/  IMAD.X R9, R65, 0x1, R13, P2 ;  /* 0x0000000141097824 */ /* 0x000fe200010e060d */
[----:B------:R-:W-:Y:S02]  /*a91c0*/  LOP3.LUT R66, R69, 0xffff, RZ, 0xc0, !PT ;  /* 0x0000ffff45427812 */ /* 0x000fe400078ec0ff */
[----:B------:R-:W-:Y:S01]  /*a91d0*/  LOP3.LUT R63, R63, 0xffff, RZ, 0xc0, !PT ;  /* 0x0000ffff3f3f7812 */ /* 0x000fe200078ec0ff */
[----:B------:R-:W-:Y:S01]  /*a91e0*/  STL [R1+0x5444], R248 ;  /* 0x005444f801007387 */ /* 0x000fe20000100800 */
        /* <DEDUP_REMOVED lines=8> */
[----:B------:R-:W4:Y:S04]  /*a9270*/  LDL.LU R182, [R1+0x50b8] ;  /* 0x0050b80001b67983 */ /* 0x000f280000300800 */
[----:B------:R-:W4:Y:S04]  /*a9280*/  LDL.LU R86, [R1+0x4678] ;  /* 0x0046780001567983 */ /* 0x000f280000300800 */
[----:B------:R-:W4:Y:S01]  /*a9290*/  LDL.LU R84, [R1+0x4e74] ;  /* 0x004e740001547983 */ /* 0x000f220000300800 */
[----:B0-----:R-:W-:-:S05]  /*a92a0*/  IADD3 R8, P2, R85, R0, RZ ;  /* 0x0000000055087210 */ /* 0x001fca0007f5e0ff */
[----:B------:R-:W-:Y:S01]  /*a92b0*/  IMAD.X R9, R65, 0x1, R7, P2 ;  /* 0x0000000141097824 */ /* 0x000fe200010e0607 */
[----:B--2---:R-:W-:Y:S02]  /*a92c0*/  LOP3.LUT R69, R72, 0xffff, RZ, 0xc0, !PT ;  /* 0x0000ffff48457812 */ /* 0x004fe400078ec0ff */
[----:B---3--:R-:W-:-:S04]  /*a92d0*/  LOP3.LUT R67, R71, 0xffff, RZ, 0xc0, !PT ;  /* 0x0000ffff47437812 */ /* 0x008fc800078ec0ff */
[----:B------:R-:W-:Y:S02]  /*a92e0*/  PRMT R63, R67, 0x3340, R0 ;  /* 0x00003340433f7816 */ /* 0x000fe40000000000 */
[----:B----4-:R-:W-:-:S04]  /*a92f0*/  LOP3.LUT R68, R139, 0xffff, RZ, 0xc0, !PT ;  /* 0x0000ffff8b447812 */ /* 0x010fc800078ec0ff */
[----:B------:R-:W-:-:S04]  /*a9300*/  PRMT R66, R69, 0x3340, R68 ;  /* 0x0000334045427816 */ /* 0x000fc80000000044 */
[----:B------:R-:W-:Y:S02]  /*a9310*/  PRMT R234, R66, 0x5410, R63 ;  /* 0x0000541042ea7816 */ /* 0x000fe4000000003f */
[----:B------:R-:W-:Y:S02]  /*a9320*/  SHF.R.U32.HI R66, RZ, 0x8, R69 ;  /* 0x00000008ff427819 */ /* 0x000fe40000011645 */
[----:B------:R-:W-:Y:S02]  /*a9330*/  SHF.R.U32.HI R63, RZ, 0x8, R68 ;  /* 0x00000008ff3f7819 */ /* 0x000fe40000011644 */
[----:B------:R-:W-:Y:S02]  /*a9340*/  LOP3.LUT R66, R66, 0xffff, RZ, 0xc0, !PT ;  /* 0x0000ffff42427812 */ /* 0x000fe400078ec0ff */
[----:B------:R-:W-:Y:S01]  /*a9350*/  LOP3.LUT R63, R63, 0xffff, RZ, 0xc0, !PT ;  /* 0x0000ffff3f3f7812 */ /* 0x000fe200078ec0ff */
[----:B------:R-:W-:Y:S04]  /*a9360*/  STL [R1+0x5450], R234 ;  /* 0x005450ea01007387 */ /* 0x000fe80000100800 */
[----:B------:R0:W-:Y:S04]  /*a9370*/  STL.64 [R1+0x3c0], R8 ;  /* 0x0003c00801007387 */ /* 0x0001e80000100a00 */
[----:B------:R-:W2:Y:S04]  /*a9380*/  LDL.LU R72, [R1+0x5100] ;  /* 0x0051000001487983 */ /* 0x000ea80000300800 */
[----:B------:R-:W3:Y:S01]  /*a9390*/  LDL.LU R73, [R1+0x4dfc] ;  /* 0x004dfc0001497983 */ /* 0x000ee20000300800 */
[----:B0-----:R-:W-:-:S05]  /*a93a0*/  PRMT R8, R66, 0x3340, R63 ;  /* 0x0000334042087816 */ /* 0x001fca000000003f */
[----:B------:R0:W-:Y:S04]  /*a93b0*/  STL [R1+0xa4], R8 ;  /* 0x0000a40801007387 */ /* 0x0001e80000100800 */
[----:B------:R-:W4:Y:S04]  /*a93c0*/  LDL.LU R74, [R1+0x4f04] ;  /* 0x004f0400014a7983 */ /* 0x000f280000300800 */
[----:B------:R-:W4:Y:S01]  /*a93d0*/  LDL.LU R71, [R1+0x50c0] ;  /* 0x0050c00001477983 */ /* 0x000f220000300800 */
[----:B0-----:R-:W-:-:S03]  /*a93e0*/  IADD3 R8, P2, R85, R6, RZ ;  /* 0x0000000655087210 */ /* 0x001fc60007f5e0ff */
[----:B------:R-:W4:Y:S02]  /*a93f0*/  LDL.LU R139, [R1+0x4674] ;  /* 0x00467400018b7983 */ /* 0x000f240000300800 */
[----:B------:R-:W-:-:S05]  /*a9400*/  IMAD.X R9, R65, 0x1, R5, P2 ;  /* 0x0000000141097824 */ /* 0x000fca00010e0605 */
[----:B------:R0:W-:Y:S01]  /*a9410*/  STL.64 [R1+0x3b8], R8 ;  /* 0x0003b80801007387 */ /* 0x0001e20000100a00 */
[----:B------:R-:W-:Y:S02]  /*a9420*/  SHF.R.U32.HI R67, RZ, 0x8, R67 ;  /* 0x00000008ff437819 */ /* 0x000fe40000011643 */
[----:B0-----:R-:W-:Y:S02]  /*a9430*/  IADD3 R8, P2, R85, R4, RZ ;  /* 0x0000000455087210 */ /* 0x001fe40007f5e0ff */
[----:B------:R-:W4:Y:S01]  /*a9440*/  LDL.LU R85, [R1+0x4e7c] ;  /* 0x004e7c0001557983 */ /* 0x000f220000300800 */
[----:B------:R-:W-:-:S03]  /*a9450*/  LOP3.LUT R67, R67, 0xffff, RZ, 0xc0, !PT ;  /* 0x0000ffff43437812 */ /* 0x000fc600078ec0ff */
[----:B------:R-:W4:Y:S01]  /*a9460*/  LDL.LU R203, [R1+0xd68] ;  /* 0x000d680001cb7983 */ /* 0x000f220000300800 */
[----:B------:R-:W-:Y:S02]  /*a9470*/  PRMT R63, R67, 0x3340, R0 ;  /* 0x00003340433f7816 */ /* 0x000fe40000000000 */
[----:B------:R-:W-:Y:S01]  /*a9480*/  SHF.R.U32.HI R67, RZ, 0x8, R70 ;  /* 0x00000008ff437819 */ /* 0x000fe20000011646 */
[----:B------:R-:W-:Y:S01]  /*a9490*/  IMAD.X R9, R65, 0x1, R3, P2 ;  /* 0x0000000141097824 */ /* 0x000fe200010e0603 */
[----:B------:R-:W-:Y:S02]  /*a94a0*/  LOP3.LUT R70, R182, 0xffff, RZ, 0xc0, !PT ;  /* 0x0000ffffb6467812 */ /* 0x000fe400078ec0ff */
[----:B------:R-:W-:Y:S02]  /*a94b0*/  LOP3.LUT R68, R86, 0xffff, RZ, 0xc0, !PT ;  /* 0x0000ffff56447812 */ /* 0x000fe400078ec0ff */
[----:B------:R-:W-:Y:S02]  /*a94c0*/  LOP3.LUT R69, R84, 0xffff, RZ, 0xc0, !PT ;  /* 0x0000ffff54457812 */ /* 0x000fe400078ec0ff */
[----:B------:R-:W-:-:S02]  /*a94d0*/  PRMT R65, R68, 0x3340, R0 ;  /* 0x0000334044417816 */ /* 0x000fc40000000000 */
[----:B------:R-:W-:-:S04]  /*a94e0*/  PRMT R66, R70, 0x3340, R69 ;  /* 0x0000334046427816 */ /* 0x000fc80000000045 */
[----:B------:R-:W-:Y:S01]  /*a94f0*/  PRMT R240, R66, 0x5410, R65 ;  /* 0x0000541042f07816 */ /* 0x000fe20000000041 */
[----:B------:R0:W-:Y:S04]  /*a9500*/  STL.64 [R1+0x3b0], R8 ;  /* 0x0003b00801007387 */ /* 0x0001e80000100a00 */
[----:B------:R-:W-:Y:S04]  /*a9510*/  STL [R1+0x5454], R240 ;  /* 0x005454f001007387 */ /* 0x000fe80000100800 */
[----:B------:R-:W4:Y:S01]  /*a9520*/  LDL.LU R84, [R1+0x50cc] ;  /* 0x0050cc0001547983 */ /* 0x000f220000300800 */
[----:B------:R-:W-:-:S02]  /*a9530*/  SHF.R.U32.HI R66, RZ, 0x8, R70 ;  /* 0x00000008ff427819 */ /* 0x000fc40000011646 */
[----:B------:R-:W-:Y:S02]  /*a9540*/  SHF.R.U32.HI R65, RZ, 0x8, R69 ;  /* 0x00000008ff417819 */ /* 0x000fe40000011645 */
[----:B------:R-:W-:Y:S02]  /*a9550*/  LOP3.LUT R66, R66, 0xffff, RZ, 0xc0, !PT ;  /* 0x0000ffff42427812 */ /* 0x000fe400078ec0ff */
[----:B------:R-:W-:-:S04]  /*a9560*/  LOP3.LUT R65, R65, 0xffff, RZ, 0xc0, !PT ;  /* 0x0000ffff41417812 */ /* 0x000fc800078ec0ff */
[----:B0-----:R-:W-:-:S05]  /*a9570*/  PRMT R8, R66, 0x3340, R65 ;  /* 0x0000334042087816 */ /* 0x001fca0000000041 */
[----:B------:R0:W-:Y:S04]  /*a9580*/  STL [R1+0xa0], R8 ;  /* 0x0000a00801007387 */ /* 0x0001e80000100800 */
[----:B------:R-:W4:Y:S01]  /*a9590*/  LDL.LU R182, [R1+0x467c] ;  /* 0x00467c0001b67983 */ /* 0x000f220000300800 */
[----:B------:R-:W-:-:S04]  /*a95a0*/  SHF.R.U32.HI R68, RZ, 0x8, R68 ;  /* 0x00000008ff447819 */ /* 0x000fc80000011644 */
[----:B------:R-:W-:-:S04]  /*a95b0*/  LOP3.LUT R68, R68, 0xffff, RZ, 0xc0, !PT ;  /* 0x0000ffff44447812 */ /* 0x000fc800078ec0ff */
[--C-:B------:R-:W-:Y:S02]  /*a95c0*/  PRMT R66, R68, 0x3340, R0.reuse ;  /* 0x0000334044427816 */ /* 0x100fe40000000000 */
[----:B--2---:R-:W-:Y:S02]  /*a95d0*/  LOP3.LUT R72, R72, 0xffff, RZ, 0xc0, !PT ;  /* 0x0000ffff48487812 */ /* 0x004fe400078ec0ff */
[----:B---3--:R-:W-:Y:S02]  /*a95e0*/  LOP3.LUT R73, R73, 0xffff, RZ, 0xc0, !PT ;  /* 0x0000ffff49497812 */ /* 0x008fe400078ec0ff */
[----:B----4-:R-:W-:Y:S02]  /*a95f0*/  LOP3.LUT R70, R74, 0xffff, RZ, 0xc0, !PT ;  /* 0x0000ffff4a467812 */ /* 0x010fe400078ec0ff */
[----:B------:R-:W2:Y:S01]  /*a9600*/  LDL.LU R74, [R1+0x4e8c] ;  /* 0x004e8c00014a7983 */ /* 0x000ea20000300800 */
[----:B------:R-:W-:Y:S02]  /*a9610*/  PRMT R65, R73, 0x3340, R0 ;  /* 0x0000334049417816 */ /* 0x000fe40000000000 */
[----:B------:R-:W-:-:S02]  /*a9620*/  PRMT R68, R72, 0x3340, R70 ;  /* 0x0000334048447816 */ /* 0x000fc40000000046 */
[----:B------:R-:W-:Y:S02]  /*a9630*/  LOP3.LUT R71, R71, 0xffff, RZ, 0xc0, !PT ;  /* 0x0000ffff47477812 */ /* 0x000fe400078ec0ff */
[----:B------:R-:W-:Y:S02]  /*a9640*/  LOP3.LUT R139, R139, 0xffff, RZ, 0xc0, !PT ;  /* 0x0000ffff8b8b7812 */ /* 0x000fe400078ec0ff */
[----:B------:R-:W-:Y:S02]  /*a9650*/  PRMT R220, R68, 0x5410, R65 ;  /* 0x0000541044dc7816 */ /* 0x000fe40000000041 */
[----:B------:R-:W-:Y:S02]  /*a9660*/  PRMT R65, R139, 0x3340, R0 ;  /* 0x000033408b417816 */ /* 0x000fe40000000000 */
[----:B------:R-:W-:Y:S02]  /*a9670*/  SHF.R.U32.HI R72, RZ, 0x8, R72 ;  /* 0x00000008ff487819 */ /* 0x000fe40000011648 */
[----:B------:R-:W-:-:S02]  /*a9680*/  SHF.R.U32.HI R70, RZ, 0x8, R70 ;  /* 0x00000008ff467819 */ /* 0x000fc40000011646 */
[----:B------:R-:W-:-:S04]  /*a9690*/  LOP3.LUT R69, R85, 0xffff, RZ, 0xc0, !PT ;  /* 0x0000ffff55457812 */ /* 0x000fc800078ec0ff */
        /* <DEDUP_REMOVED lines=10> */
[----:B------:R-:W-:Y:S02]  /*a9740*/  LOP3.LUT R71, R72, 0xffff, RZ, 0xc0, !PT ;  /* 0x0000ffff48477812 */ /* 0x000fe400078ec0ff */
[----:B------:R-:W-:Y:S01]  /*a9750*/  LOP3.LUT R70, R70, 0xffff, RZ, 0xc0, !PT ;  /* 0x0000ffff46467812 */ /* 0x000fe200078ec0ff */
[----:B------:R-:W-:Y:S01]  /*a9760*/  STL [R1+0x545c], R244 ;  /* 0x00545cf401007387 */ /* 0x000fe20000100800 */
[----:B------:R-:W-:-:S03]  /*a9770*/  PRMT R11, R69, 0x3340, R65 ;  /* 0x00003340450b7816 */ /* 0x000fc60000000041 */
[----:B------:R0:W-:Y:S04]  /*a9780*/  STL.64 [R1+0x3a8], R8 ;  /* 0x0003a80801007387 */ /* 0x0001e80000100a00 */
[----:B------:R-:W-:Y:S04]  /*a9790*/  STL [R1+0x5460], R11 ;  /* 0x0054600b01007387 */ /* 0x000fe80000100800 */
[----:B------:R-:W3:Y:S01]  /*a97a0*/  LDL.LU R86, [R1+0x5110] ;  /* 0x0051100001567983 */ /* 0x000ee20000300800 */
[----:B0-----:R-:W-:Y:S02]  /*a97b0*/  PRMT R8, R71, 0x3340, R70 ;  /* 0x0000334047087816 */ /* 0x001fe40000000046 */
[----:B------:R-:W-:-:S03]  /*a97c0*/  LOP3.LUT R71, R84, 0xffff, RZ, 0xc0, !PT ;  /* 0x0000ffff54477812 */ /* 0x000fc600078ec0ff */
[----:B------:R0:W-:Y:S04]  /*a97d0*/  STL [R1+0x8c], R8 ;  /* 0x00008c0801007387 */ /* 0x0001e80000100800 */
[----:B------:R-:W4:Y:S04]  /*a97e0*/  LDL.LU R85, [R1+0x4e10] ;  /* 0x004e100001557983 */ /* 0x000f280000300800 */
[----:B------:R-:W4:Y:S01]  /*a97f0*/  LDL.LU R84, [R1+0x4f10] ;  /* 0x004f100001547983 */ /* 0x000f220000300800 */
[----:B------:R-:W-:-:S04]  /*a9800*/  LOP3.LUT R72, R182, 0xffff, RZ, 0xc0, !PT ;  /* 0x0000ffffb6487812 */ /* 0x000fc800078ec0ff */
[----:B------:R-:W-:Y:S02]  /*a9810*/  PRMT R65, R72, 0x3340, R0 ;  /* 0x0000334048417816 */ /* 0x000fe40000000000 */
[----:B0-----:R-:W-:-:S05]  /*a9820*/  IADD3 R8, P2, R203, R0, RZ ;  /* 0x00000000cb087210 */ /* 0x001fca0007f5e0ff */
[----:B------:R-:W-:Y:S01]  /*a9830*/  IMAD.X R9, R68, 0x1, R7, P2 ;  /* 0x0000000144097824 */ /* 0x000fe200010e0607 */
[----:B--2---:R-:W-:-:S04]  /*a9840*/  LOP3.LUT R70, R74, 0xffff, RZ, 0xc0, !PT ;  /* 0x0000ffff4a467812 */ /* 0x004fc800078ec0ff */
[----:B------:R-:W-:-:S04]  /*a9850*/  PRMT R69, R71, 0x3340, R70 ;  /* 0x0000334047457816 */ /* 0x000fc80000000046 */
[----:B------:R-:W-:Y:S02]  /*a9860*/  PRMT R228, R69, 0x5410, R65 ;  /* 0x0000541045e47816 */ /* 0x000fe40000000041 */
[----:B------:R-:W-:-:S03]  /*a9870*/  SHF.R.U32.HI R71, RZ, 0x8, R71 ;  /* 0x00000008ff477819 */ /* 0x000fc60000011647 */
[----:B------:R-:W-:Y:S01]  /*a9880*/  STL [R1+0x5464], R228 ;  /* 0x005464e401007387 */ /* 0x000fe20000100800 */
[----:B------:R-:W-:-:S03]  /*a9890*/  SHF.R.U32.HI R69, RZ, 0x8, R70 ;  /* 0x00000008ff457819 */ /* 0x000fc60000011646 */
[----:B------:R-:W2:Y:S04]  /*a98a0*/  LDL.LU R199, [R1+0x50d0] ;  /* 0x0050d00001c77983 */ /* 0x000ea80000300800 */
[----:B------:R-:W2:Y:S01]  /*a98b0*/  LDL.LU R74, [R1+0x47e8] ;  /* 0x0047e800014a7983 */ /* 0x000ea20000300800 */
[----:B------:R-:W-:-:S03]  /*a98c0*/  LOP3.LUT R70, R71, 0xffff, RZ, 0xc0, !PT ;  /* 0x0000ffff47467812 */ /* 0x000fc600078ec0ff */
[----:B------:R-:W2:Y:S01]  /*a98d0*/  LDL.LU R215, [R1+0x4ea0] ;  /* 0x004ea00001d77983 */ /* 0x000ea20000300800 */
[----:B------:R-:W-:-:S03]  /*a98e0*/  LOP3.LUT R69, R69, 0xffff, RZ, 0xc0, !PT ;  /* 0x0000ffff45457812 */ /* 0x000fc600078ec0ff */
[----:B------:R0:W-:Y:S01]  /*a98f0*/  STL.64 [R1+0x3a0], R8 ;  /* 0x0003a00801007387 */ /* 0x0001e20000100a00 */
[----:B------:R-:W-:-:S03]  /*a9900*/  PRMT R10, R70, 0x3340, R69 ;  /* 0x00003340460a7816 */ /* 0x000fc60000000045 */
[----:B------:R-:W2:Y:S01]  /*a9910*/  LDL.LU R182, [R1+0xd6c] ;  /* 0x000d6c0001b67983 */ /* 0x000ea20000300800 */
[----:B0-----:R-:W-:-:S03]  /*a9920*/  IADD3 R8, P2, R203, R6, RZ ;  /* 0x00000006cb087210 */ /* 0x001fc60007f5e0ff */
[----:B------:R-:W-:Y:S02]  /*a9930*/  STL [R1+0x88], R10 ;  /* 0x0000880a01007387 */ /* 0x000fe40000100800 */
[----:B------:R-:W-:-:S05]  /*a9940*/  IMAD.X R9, R68, 0x1, R5, P2 ;  /* 0x0000000144097824 */ /* 0x000fca00010e0605 */
[----:B------:R0:W-:Y:S01]  /*a9950*/  STL.64 [R1+0x398], R8 ;  /* 0x0003980801007387 */ /* 0x0001e20000100a00 */
[----:B------:R-:W-:Y:S02]  /*a9960*/  SHF.R.U32.HI R65, RZ, 0x8, R73 ;  /* 0x00000008ff417819 */ /* 0x000fe40000011649 */
[----:B0-----:R-:W-:Y:S02]  /*a9970*/  IADD3 R8, P2, R203, R4, RZ ;  /* 0x00000004cb087210 */ /* 0x001fe40007f5e0ff */
[----:B------:R-:W2:Y:S03]  /*a9980*/  LDL.LU R203, [R1+0xd70] ;  /* 0x000d700001cb7983 */ /* 0x000ea60000300800 */
[----:B------:R-:W-:Y:S01]  /*a9990*/  IMAD.X R9, R68, 0x1, R3, P2 ;  /* 0x0000000144097824 */ /* 0x000fe200010e0603 */
[----:B------:R-:W-:Y:S02]  /*a99a0*/  SHF.R.U32.HI R69, RZ, 0x8, R72 ;  /* 0x00000008ff457819 */ /* 0x000fe40000011648 */
[----:B---3--:R-:W-:-:S02]  /*a99b0*/  LOP3.LUT R73, R86, 0xffff, RZ, 0xc0, !PT ;  /* 0x0000ffff56497812 */ /* 0x008fc400078ec0ff */
[----:B------:R0:W-:Y:S01]  /*a99c0*/  STL.64 [R1+0x390], R8 ;  /* 0x0003900801007387 */ /* 0x0001e20000100a00 */
[----:B----4-:R-:W-:-:S03]  /*a99d0*/  LOP3.LUT R71, R85, 0xffff, RZ, 0xc0, !PT ;  /* 0x0000ffff55477812 */ /* 0x010fc600078ec0ff */
[----:B------:R-:W3:Y:S01]  /*a99e0*/  LDL.LU R85, [R1+0x5120] ;  /* 0x0051200001557983 */ /* 0x000ee20000300800 */
[----:B------:R-:W-:-:S03]  /*a99f0*/  LOP3.LUT R72, R84, 0xffff, RZ, 0xc0, !PT ;  /* 0x0000ffff54487812 */ /* 0x000fc600078ec0ff */
[----:B------:R-:W4:Y:S04]  /*a9a00*/  LDL.LU R86, [R1+0x4e20] ;  /* 0x004e200001567983 */ /* 0x000f280000300800 */
[----:B------:R-:W4:Y:S01]  /*a9a10*/  LDL.LU R84, [R1+0x4f28] ;  /* 0x004f280001547983 */ /* 0x000f220000300800 */
[----:B------:R-:W-:Y:S02]  /*a9a20*/  PRMT R68, R71, 0x3340, R0 ;  /* 0x0000334047447816 */ /* 0x000fe40000000000 */
[----:B------:R-:W-:Y:S02]  /*a9a30*/  PRMT R70, R73, 0x3340, R72 ;  /* 0x0000334049467816 */ /* 0x000fe40000000048 */
[----:B------:R-:W-:Y:S02]  /*a9a40*/  SHF.R.U32.HI R71, RZ, 0x8, R71 ;  /* 0x00000008ff477819 */ /* 0x000fe40000011647 */
[----:B------:R-:W-:-:S02]  /*a9a50*/  PRMT R225, R70, 0x5410, R68 ;  /* 0x0000541046e17816 */ /* 0x000fc40000000044 */
[----:B------:R-:W-:Y:S02]  /*a9a60*/  SHF.R.U32.HI R70, RZ, 0x8, R73 ;  /* 0x00000008ff467819 */ /* 0x000fe40000011649 */
[----:B------:R-:W-:Y:S02]  /*a9a70*/  SHF.R.U32.HI R68, RZ, 0x8, R72 ;  /* 0x00000008ff447819 */ /* 0x000fe40000011648 */
[----:B------:R-:W-:Y:S02]  /*a9a80*/  LOP3.LUT R70, R70, 0xffff, RZ, 0xc0, !PT ;  /* 0x0000ffff46467812 */ /* 0x000fe400078ec0ff */
[----:B------:R-:W-:Y:S02]  /*a9a90*/  LOP3.LUT R68, R68, 0xffff, RZ, 0xc0, !PT ;  /* 0x0000ffff44447812 */ /* 0x000fe400078ec0ff */
[----:B------:R-:W-:Y:S02]  /*a9aa0*/  LOP3.LUT R71, R71, 0xffff, RZ, 0xc0, !PT ;  /* 0x0000ffff47477812 */ /* 0x000fe400078ec0ff */
[----:B0-----:R-:W-:-:S02]  /*a9ab0*/  PRMT R8, R70, 0x3340, R68 ;  /* 0x0000334046087816 */ /* 0x001fc40000000044 */
[----:B------:R-:W-:Y:S01]  /*a9ac0*/  PRMT R68, R71, 0x3340, R0 ;  /* 0x0000334047447816 */ /* 0x000fe20000000000 */
[----:B------:R-:W-:Y:S04]  /*a9ad0*/  STL [R1+0x5468], R225 ;  /* 0x005468e101007387 */ /* 0x000fe80000100800 */
[----:B------:R0:W-:Y:S01]  /*a9ae0*/  STL [R1+0x84], R8 ;  /* 0x0000840801007387 */ /* 0x0001e20000100800 */
[----:B--2---:R-:W-:Y:S02]  /*a9af0*/  LOP3.LUT R73, R199, 0xffff, RZ, 0xc0, !PT ;  /* 0x0000ffffc7497812 */ /* 0x004fe400078ec0ff */
[----:B------:R-:W-:Y:S02]  /*a9b00*/  LOP3.LUT R74, R74, 0xffff, RZ, 0xc0, !PT ;  /* 0x0000ffff4a4a7812 */ /* 0x000fe400078ec0ff */
[----:B------:R-:W-:-:S02]  /*a9b10*/  LOP3.LUT R72, R215, 0xffff, RZ, 0xc0, !PT ;  /* 0x0000ffffd7487812 */ /* 0x000fc400078ec0ff */
[----:B------:R-:W-:Y:S02]  /*a9b20*/  PRMT R70, R74, 0x3340, R0 ;  /* 0x000033404a467816 */ /* 0x000fe40000000000 */
[----:B------:R-:W-:-:S04]  /*a9b30*/  PRMT R71, R73, 0x3340, R72 ;  /* 0x0000334049477816 */ /* 0x000fc80000000048 */
[----:B------:R-:W-:Y:S02]  /*a9b40*/  PRMT R231, R71, 0x5410, R70 ;  /* 0x0000541047e77816 */ /* 0x000fe40000000046 */
[----:B------:R-:W-:Y:S02]  /*a9b50*/  SHF.R.S32.HI R71, RZ, 0x1f, R182 ;  /* 0x0000001fff477819 */ /* 0x000fe400000114b6 */
[----:B0-----:R-:W-:Y:S02]  /*a9b60*/  IADD3 R8, P2, R182, R2, RZ ;  /* 0x00000002b6087210 */ /* 0x001fe40007f5e0ff */
[----:B------:R-:W-:Y:S02]  /*a9b70*/  SHF.R.U32.HI R73, RZ, 0x8, R73 ;  /* 0x00000008ff497819 */ /* 0x000fe40000011649 */
[----:B------:R-:W-:Y:S01]  /*a9b80*/  SHF.R.U32.HI R70, RZ, 0x8, R72 ;  /* 0x00000008ff467819 */ /* 0x000fe20000011648 */
[----:B------:R-:W-:Y:S01]  /*a9b90*/  IMAD.X R9, R71, 0x1, R13, P2 ;  /* 0x0000000147097824 */ /* 0x000fe200010e060d */
[----:B------:R-:W-:-:S02]  /*a9ba0*/  LOP3.LUT R72, R73, 0xffff, RZ, 0xc0, !PT ;  /* 0x0000ffff49487812 */ /* 0x000fc400078ec0ff */
[----:B------:R-:W-:Y:S01]  /*a9bb0*/  LOP3.LUT R70, R70, 0xffff, RZ, 0xc0, !PT ;  /* 0x0000ffff46467812 */ /* 0x000fe200078ec0ff */
[----:B------:R-:W-:Y:S03]  /*a9bc0*/  STL [R1+0x546c], R231 ;  /* 0x00546ce701007387 */ /* 0x000fe60000100800 */
[----:B------:R-:W-:Y:S01]  /*a9bd0*/  PRMT R10, R72, 0x3340, R70 ;  /* 0x00003340480a7816 */ /* 0x000fe20000000046 */
[----:B------:R0:W-:Y:S01]  /*a9be0*/  STL.64 [R1+0x388], R8 ;  /* 0x0003880801007387 */ /* 0x0001e20000100a00 */
[----:B------:R-:W-:-:S03]  /*a9bf0*/  SHF.R.U32.HI R70, RZ, 0x8, R74 ;  /* 0x00000008ff467819 */ /* 0x000fc6000001164a */
[----:B------:R-:W-:Y:S01]  /*a9c00*/  STL [R1+0x80], R10 ;  /* 0x0000800a01007387 */ /* 0x000fe20000100800 */
[----:B------:R-:W-:Y:S02]  /*a9c10*/  SHF.R.S32.HI R72, RZ, 0x1f, R203 ;  /* 0x0000001fff487819 */ /* 0x000fe400000114cb */
[----:B0-----:R-:W-:Y:S01]  /*a9c20*/  IADD3 R8, P2, R203, R2, RZ ;  /* 0x00000002cb087210 */ /* 0x001fe20007f5e0ff */
[----:B------:R-:W-:Y:S04]  /*a9c30*/  STL [R1+0x5470], R2 ;  /* 0x0054700201007387 */ /* 0x000fe80000100800 */
[----:B------:R-:W-:Y:S01]  /*a9c40*/  IMAD.X R9, R72, 0x1, R13, P2 ;  /* 0x0000000148097824 */ /* 0x000fe200010e060d */
[----:B------:R-:W-:Y:S01]  /*a9c50*/  STL [R1+0x5474], R13 ;  /* 0x0054740d01007387 */ /* 0x000fe20000100800 */
[----:B---3--:R-:W-:-:S03]  /*a9c60*/  LOP3.LUT R85, R85, 0xffff, RZ, 0xc0, !PT ;  /* 0x0000ffff55557812 */ /* 0x008fc600078ec0ff */
[----:B------:R0:W-:Y:S01]  /*a9c70*/  STL.64 [R1+0x380], R8 ;  /* 0x0003800801007387 */ /* 0x0001e20000100a00 */
[----:B----4-:R-:W-:Y:S02]  /*a9c80*/  LOP3.LUT R86, R86, 0xffff, RZ, 0xc0, !PT ;  /* 0x0000ffff56567812 */ /* 0x010fe400078ec0ff */
[----:B------:R-:W-:Y:S02]  /*a9c90*/  LOP3.LUT R84, R84, 0xffff, RZ, 0xc0, !PT ;  /* 0x0000ffff54547812 */ /* 0x000fe400078ec0ff */
[----:B------:R-:W-:Y:S02]  /*a9ca0*/  PRMT R73, R86, 0x3340, R0 ;  /* 0x0000334056497816 */ /* 0x000fe40000000000 */
[----:B------:R-:W-:Y:S02]  /*a9cb0*/  PRMT R74, R85, 0x3340, R84 ;  /* 0x00003340554a7816 */ /* 0x000fe40000000054 */
[----:B0-----:R-:W-:Y:S02]  /*a9cc0*/  IADD3 R8, P2, R182, R0, RZ ;  /* 0x00000000b6087210 */ /* 0x001fe40007f5e0ff */
[----:B------:R-:W-:-:S03]  /*a9cd0*/  PRMT R18, R74, 0x5410, R73 ;  /* 0x000054104a127816 */ /* 0x000fc60000000049 */
[----:B------:R-:W-:Y:S02]  /*a9ce0*/  IMAD.X R9, R71, 0x1, R7, P2 ;  /* 0x0000000147097824 */ /* 0x000fe400010e0607 */
[----:B------:R-:W-:Y:S04]  /*a9cf0*/  STL [R1+0x5478], R18 ;  /* 0x0054781201007387 */ /* 0x000fe80000100800 */
[----:B------:R0:W-:Y:S04]  /*a9d00*/  STL.64 [R1+0x378], R8 ;  /* 0x0003780801007387 */ /* 0x0001e80000100a00 */
[----:B------:R-:W2:Y:S01]  /*a9d10*/  LDL.LU R199, [R1+0x47e4] ;  /* 0x0047e40001c77983 */ /* 0x000ea20000300800 */
[----:B0-----:R-:W-:-:S05]  /*a9d20*/  IADD3 R8, P2, R203, R0, RZ ;  /* 0x00000000cb087210 */ /* 0x001fca0007f5e0ff */
[----:B------:R-:W-:-:S05]  /*a9d30*/  IMAD.X R9, R72, 0x1, R7, P2 ;  /* 0x0000000148097824 */ /* 0x000fca00010e0607 */
[----:B------:R0:W-:Y:S02]  /*a9d40*/  STL.64 [R1+0x370], R8 ;  /* 0x0003700801007387 */ /* 0x0001e40000100a00 */
[----:B0-----:R-:W-:-:S05]  /*a9d50*/  IADD3 R8, P2, R182, R6, RZ ;  /* 0x00000006b6087210 */ /* 0x001fca0007f5e0ff */
[----:B------:R-:W-:-:S05]  /*a9d60*/  IMAD.X R9, R71, 0x1, R5, P2 ;  /* 0x0000000147097824 */ /* 0x000fca00010e0605 */
[----:B------:R0:W-:Y:S04]  /*a9d70*/  STL.64 [R1+0x368], R8 ;  /* 0x0003680801007387 */ /* 0x0001e80000100a00 */
[----:B------:R-:W3:Y:S01]  /*a9d80*/  LDL.LU R215, [R1+0x4668] ;  /* 0x0046680001d77983 */ /* 0x000ee20000300800 */
[----:B0-----:R-:W-:-:S05]  /*a9d90*/  IADD3 R8, P2, R203, R6, RZ ;  /* 0x00000006cb087210 */ /* 0x001fca0007f5e0ff */
[----:B------:R-:W-:-:S05]  /*a9da0*/  IMAD.X R9, R72, 0x1, R5, P2 ;  /* 0x0000000148097824 */ /* 0x000fca00010e0605 */
[----:B------:R0:W-:Y:S02]  /*a9db0*/  STL.64 [R1+0x360], R8 ;  /* 0x0003600801007387 */ /* 0x0001e40000100a00 */
[----:B0-----:R-:W-:-:S05]  /*a9dc0*/  IADD3 R8, P2, R203, R4, RZ ;  /* 0x00000004cb087210 */ /* 0x001fca0007f5e0ff */
[----:B------:R-:W-:-:S05]  /*a9dd0*/  IMAD.X R9, R72, 0x1, R3, P2 ;  /* 0x0000000148097824 */ /* 0x000fca00010e0603 */
[----:B------:R0:W-:Y:S02]  /*a9de0*/  STL.64 [R1+0x358], R8 ;  /* 0x0003580801007387 */ /* 0x0001e40000100a00 */
[----:B0-----:R-:W-:Y:S02]  /*a9df0*/  IADD3 R8, P2, R182, R4, RZ ;  /* 0x00000004b6087210 */ /* 0x001fe40007f5e0ff */
[----:B------:R-:W4:Y:S04]  /*a9e00*/  LDL.LU R182, [R1+0x4654] ;  /* 0x0046540001b67983 */ /* 0x000f280000300800 */
[----:B------:R-:W4:Y:S04]  /*a9e10*/  LDL.LU R171, [R1+0x4644] ;  /* 0x0046440001ab7983 */ /* 0x000f280000300800 */
[----:B------:R-:W4:Y:S04]  /*a9e20*/  LDL.LU R206, [R1+0x463c] ;  /* 0x00463c0001ce7983 */ /* 0x000f280000300800 */
[----:B------:R-:W4:Y:S01]  /*a9e30*/  LDL.LU R202, [R1+0x4634] ;  /* 0x0046340001ca7983 */ /* 0x000f220000300800 */
[----:B------:R-:W-:Y:S01]  /*a9e40*/  IMAD.X R9, R71, 0x1, R3, P2 ;  /* 0x0000000147097824 */ /* 0x000fe200010e0603 */
[----:B------:R-:W-:-:S02]  /*a9e50*/  PRMT R6, R81, 0x3340, R6 ;  /* 0x0000334051067816 */ /* 0x000fc40000000006 */
[----:B------:R-:W-:Y:S02]  /*a9e60*/  PRMT R81, R129, 0x3340, R125 ;  /* 0x0000334081517816 */ /* 0x000fe4000000007d */
[----:B------:R-:W-:Y:S01]  /*a9e70*/  STL.64 [R1+0x350], R8 ;  /* 0x0003500801007387 */ /* 0x000fe20000100a00 */
[----:B------:R-:W-:-:S03]  /*a9e80*/  PRMT R73, R96, 0x3340, R0 ;  /* 0x0000334060497816 */ /* 0x000fc60000000000 */
[----:B------:R0:W-:Y:S01]  /*a9e90*/  STL [R1+0x547c], R3 ;  /* 0x00547c0301007387 */ /* 0x0001e20000100800 */
[----:B------:R-:W-:-:S03]  /*a9ea0*/  PRMT R4, R75, 0x3340, R4 ;  /* 0x000033404b047816 */ /* 0x000fc60000000004 */
[----:B------:R-:W4:Y:S01]  /*a9eb0*/  LDL.LU R96, [R1+0x5508] ;  /* 0x0055080001607983 */ /* 0x000f220000300800 */
[----:B------:R-:W-:-:S03]  /*a9ec0*/  SHF.R.U32.HI R31, RZ, 0x8, R75 ;  /* 0x00000008ff1f7819 */ /* 0x000fc6000001164b */
[----:B------:R-:W4:Y:S01]  /*a9ed0*/  LDL.LU R203, [R1+0xd8] ;  /* 0x0000d80001cb7983 */ /* 0x000f220000300800 */
[----:B------:R-:W-:Y:S02]  /*a9ee0*/  PRMT R5, R78, 0x3340, R5 ;  /* 0x000033404e057816 */ /* 0x000fe40000000005 */
[----:B------:R-:W-:Y:S02]  /*a9ef0*/  PRMT R76, R77, 0x3340, R76 ;  /* 0x000033404d4c7816 */ /* 0x000fe4000000004c */
[----:B------:R-:W-:Y:S02]  /*a9f00*/  PRMT R78, R83, 0x3340, R82 ;  /* 0x00003340534e7816 */ /* 0x000fe40000000052 */
[----:B------:R-:W-:Y:S02]  /*a9f10*/  PRMT R82, R123, 0x3340, R110 ;  /* 0x000033407b527816 */ /* 0x000fe4000000006e */
[----:B------:R-:W4:Y:S01]  /*a9f20*/  LDL.LU R110, [R1+0x5504] ;  /* 0x00550400016e7983 */ /* 0x000f220000300800 */
[----:B0-----:R-:W-:-:S02]  /*a9f30*/  PRMT R3, R87, 0x5410, R4 ;  /* 0x0000541057037816 */ /* 0x001fc40000000004 */
[----:B------:R-:W-:Y:S01]  /*a9f40*/  SHF.R.U32.HI R92, RZ, 0x8, R111 ;  /* 0x00000008ff5c7819 */ /* 0x000fe2000001166f */
[----:B------:R-:W4:Y:S01]  /*a9f50*/  LDL.LU R123, [R1+0x5500] ;  /* 0x00550000017b7983 */ /* 0x000f220000300800 */
[----:B------:R-:W-:Y:S02]  /*a9f60*/  PRMT R74, R111, 0x3340, R0 ;  /* 0x000033406f4a7816 */ /* 0x000fe40000000000 */
[----:B------:R-:W-:Y:S01]  /*a9f70*/  PRMT R83, R112, 0x3340, R124 ;  /* 0x0000334070537816 */ /* 0x000fe2000000007c */
[----:B------:R-:W4:Y:S04]  /*a9f80*/  LDL.LU R111, [R1+0x54fc] ;  /* 0x0054fc00016f7983 */ /* 0x000f280000300800 */
[----:B------:R-:W4:Y:S04]  /*a9f90*/  LDL.LU R124, [R1+0x54f8] ;  /* 0x0054f800017c7983 */ /* 0x000f280000300800 */
[----:B------:R-:W4:Y:S04]  /*a9fa0*/  LDL.LU R112, [R1+0x54f4] ;  /* 0x0054f40001707983 */ /* 0x000f280000300800 */
[----:B------:R0:W-:Y:S04]  /*a9fb0*/  STL [R1+0x462c], R3 ;  /* 0x00462c0301007387 */ /* 0x0001e80000100800 */
[----:B------:R-:W4:Y:S01]  /*a9fc0*/  LDL.LU R208, [R1+0xd0] ;  /* 0x0000d00001d07983 */ /* 0x000f220000300800 */
[----:B------:R-:W-:-:S02]  /*a9fd0*/  PRMT R77, R80, 0x3340, R79 ;  /* 0x00003340504d7816 */ /* 0x000fc4000000004f */
[----:B------:R-:W-:Y:S02]  /*a9fe0*/  PRMT R80, R122, 0x3340, R119 ;  /* 0x000033407a507816 */ /* 0x000fe40000000077 */
[----:B0-----:R-:W-:Y:S02]  /*a9ff0*/  PRMT R3, R89, 0x5410, R6 ;  /* 0x0000541059037816 */ /* 0x001fe40000000006 */
[----:B--2---:R-:W-:-:S04]  /*aa000*/  LOP3.LUT R129, R199, 0xffff, RZ, 0xc0, !PT ;  /* 0x0000ffffc7817812 */ /* 0x004fc800078ec0ff */
[----:B------:R-:W-:-:S04]  /*aa010*/  PRMT R75, R129, 0x3340, R0 ;  /* 0x00003340814b7816 */ /* 0x000fc80000000000 */
[----:B------:R-:W-:-:S05]  /*aa020*/  PRMT R2, R76, 0x5410, R75 ;  /* 0x000054104c027816 */ /* 0x000fca000000004b */
[----:B------:R0:W-:Y:S02]  /*aa030*/  STL [R1+0x4630], R2 ;  /* 0x0046300201007387 */ /* 0x0001e40000100800 */
[----:B0-----:R-:W-:-:S05]  /*aa040*/  PRMT R2, R88, 0x5410, R5 ;  /* 0x0000541058027816 */ /* 0x001fca0000000005 */
[----:B------:R0:W-:Y:S01]  /*aa050*/  STL [R1+0x4638], R2 ;  /* 0x0046380201007387 */ /* 0x0001e20000100800 */
[----:B---3--:R-:W-:-:S04]  /*aa060*/  LOP3.LUT R125, R215, 0xffff, RZ, 0xc0, !PT ;  /* 0x0000ffffd77d7812 */ /* 0x008fc800078ec0ff */
[----:B------:R-:W-:-:S04]  /*aa070*/  PRMT R4, R125, 0x3340, R0 ;  /* 0x000033407d047816 */ /* 0x000fc80000000000 */
[----:B0-----:R-:W-:-:S05]  /*aa080*/  PRMT R2, R77, 0x5410, R4 ;  /* 0x000054104d027816 */ /* 0x001fca0000000004 */
[----:B------:R0:W-:Y:S04]  /*aa090*/  STL [R1+0x4640], R2 ;  /* 0x0046400201007387 */ /* 0x0001e80000100800 */
[----:B------:R-:W2:Y:S04]  /*aa0a0*/  LDL.LU R199, [R1+0x50e0] ;  /* 0x0050e00001c77983 */ /* 0x000ea80000300800 */
[----:B------:R-:W-:Y:S04]  /*aa0b0*/  STL [R1+0x4648], R3 ;  /* 0x0046480301007387 */ /* 0x000fe80000100800 */
[----:B------:R-:W3:Y:S01]  /*aa0c0*/  LDL.LU R215, [R1+0x47ec] ;  /* 0x0047ec0001d77983 */ /* 0x000ee20000300800 */
[----:B----4-:R-:W-:-:S04]  /*aa0d0*/  LOP3.LUT R122, R182, 0xffff, RZ, 0xc0, !PT ;  /* 0x0000ffffb67a7812 */ /* 0x010fc800078ec0ff */
[----:B------:R-:W-:-:S04]  /*aa0e0*/  PRMT R4, R122, 0x3340, R0 ;  /* 0x000033407a047816 */ /* 0x000fc80000000000 */
[----:B0-----:R-:W-:-:S05]  /*aa0f0*/  PRMT R2, R78, 0x5410, R4 ;  /* 0x000054104e027816 */ /* 0x001fca0000000004 */
[----:B------:R0:W-:Y:S04]  /*aa100*/  STL [R1+0x464c], R2 ;  /* 0x00464c0201007387 */ /* 0x0001e80000100800 */
[----:B------:R-:W4:Y:S01]  /*aa110*/  LDL.LU R182, [R1+0x4ec4] ;  /* 0x004ec40001b67983 */ /* 0x000f220000300800 */
[----:B------:R-:W-:Y:S02]  /*aa120*/  LOP3.LUT R119, R171, 0xffff, RZ, 0xc0, !PT ;  /* 0x0000ffffab777812 */ /* 0x000fe400078ec0ff */
[----:B------:R-:W-:Y:S02]  /*aa130*/  PRMT R7, R113, 0x3340, R7 ;  /* 0x0000334071077816 */ /* 0x000fe40000000007 */
[----:B------:R-:W-:Y:S02]  /*aa140*/  PRMT R79, R115, 0x3340, R114 ;  /* 0x00003340734f7816 */ /* 0x000fe40000000072 */
[----:B------:R-:W-:-:S02]  /*aa150*/  PRMT R4, R119, 0x3340, R0 ;  /* 0x0000334077047816 */ /* 0x000fc40000000000 */
[----:B------:R-:W-:Y:S02]  /*aa160*/  SHF.R.U32.HI R176, RZ, 0x8, R116 ;  /* 0x00000008ffb07819 */ /* 0x000fe40000011674 */
[----:B------:R-:W-:Y:S02]  /*aa170*/  PRMT R71, R116, 0x3340, R0 ;  /* 0x0000334074477816 */ /* 0x000fe40000000000 */
[----:B0-----:R-:W-:Y:S02]  /*aa180*/  PRMT R2, R90, 0x5410, R7 ;  /* 0x000054105a027816 */ /* 0x001fe40000000007 */
[----:B------:R-:W-:Y:S02]  /*aa190*/  LOP3.LUT R116, R206, 0xffff, RZ, 0xc0, !PT ;  /* 0x0000ffffce747812 */ /* 0x000fe400078ec0ff */
[----:B------:R-:W-:Y:S01]  /*aa1a0*/  PRMT R3, R79, 0x5410, R4 ;  /* 0x000054104f037816 */ /* 0x000fe20000000004 */
[----:B------:R0:W-:Y:S01]  /*aa1b0*/  STL [R1+0x4644], R2 ;  /* 0x0046440201007387 */ /* 0x0001e20000100800 */
[----:B------:R-:W-:-:S02]  /*aa1c0*/  PRMT R4, R116, 0x3340, R0 ;  /* 0x0000334074047816 */ /* 0x000fc40000000000 */
[----:B------:R-:W-:Y:S01]  /*aa1d0*/  LOP3.LUT R171, R202, 0xffff, RZ, 0xc0, !PT ;  /* 0x0000ffffcaab7812 */ /* 0x000fe200078ec0ff */
[----:B------:R1:W-:Y:S01]  /*aa1e0*/  STL [R1+0x463c], R3 ;  /* 0x00463c0301007387 */ /* 0x0003e20000100800 */
[----:B------:R-:W-:Y:S02]  /*aa1f0*/  PRMT R72, R173, 0x3340, R0 ;  /* 0x00003340ad487816 */ /* 0x000fe40000000000 */
[----:B0-----:R-:W-:Y:S02]  /*aa200*/  PRMT R2, R91, 0x5410, R71 ;  /* 0x000054105b027816 */ /* 0x001fe40000000047 */
[----:B-1----:R-:W-:-:S03]  /*aa210*/  PRMT R3, R80, 0x5410, R4 ;  /* 0x0000541050037816 */ /* 0x002fc60000000004 */
[----:B------:R0:W-:Y:S01]  /*aa220*/  STL [R1+0x4650], R2 ;  /* 0x0046500201007387 */ /* 0x0001e20000100800 */
[----:B------:R-:W-:-:S03]  /*aa230*/  PRMT R4, R171, 0x3340, R0 ;  /* 0x00003340ab047816 */ /* 0x000fc60000000000 */
[----:B------:R1:W-:Y:S01]  /*aa240*/  STL [R1+0x4654], R3 ;  /* 0x0046540301007387 */ /* 0x0003e20000100800 */
[----:B0-----:R-:W-:Y:S02]  /*aa250*/  PRMT R2, R133, 0x5410, R72 ;  /* 0x0000541085027816 */ /* 0x001fe40000000048 */
[----:B-1----:R-:W-:-:S03]  /*aa260*/  PRMT R3, R81, 0x5410, R4 ;  /* 0x0000541051037816 */ /* 0x002fc60000000004 */
[----:B------:R0:W-:Y:S01]  /*aa270*/  STL [R1+0x4634], R2 ;  /* 0x0046340201007387 */ /* 0x0001e20000100800 */
[----:B------:R-:W-:-:S03]  /*aa280*/  LOP3.LUT R172, R203, 0xffff, RZ, 0xc0, !PT ;  /* 0x0000ffffcbac7812 */ /* 0x000fc600078ec0ff */
[----:B------:R1:W-:Y:S04]  /*aa290*/  STL [R1+0x4658], R3 ;  /* 0x0046580301007387 */ /* 0x0003e80000100800 */
[----:B------:R-:W4:Y:S01]  /*aa2a0*/  LDL.LU R206, [R1+0x513c] ;  /* 0x00513c0001ce7983 */ /* 0x000f220000300800 */
[----:B0-----:R-:W-:-:S03]  /*aa2b0*/  PRMT R2, R140, 0x5410, R73 ;  /* 0x000054108c027816 */ /* 0x001fc60000000049 */
[----:B------:R-:W4:Y:S04]  /*aa2c0*/  LDL.LU R202, [R1+0x4e48] ;  /* 0x004e480001ca7983 */ /* 0x000f280000300800 */
[----:B------:R0:W-:Y:S04]  /*aa2d0*/  STL [R1+0x465c], R2 ;  /* 0x00465c0201007387 */ /* 0x0001e80000100800 */
[----:B------:R-:W4:Y:S01]  /*aa2e0*/  LDL.LU R203, [R1+0x4f4c] ;  /* 0x004f4c0001cb7983 */ /* 0x000f220000300800 */
[----:B------:R-:W-:Y:S02]  /*aa2f0*/  PRMT R4, R172, 0x3340, R0 ;  /* 0x00003340ac047816 */ /* 0x000fe40000000000 */
[----:B------:R-:W-:-:S02]  /*aa300*/  LOP3.LUT R173, R208, 0xffff, RZ, 0xc0, !PT ;  /* 0x0000ffffd0ad7812 */ /* 0x000fc400078ec0ff */
[----:B------:R-:W-:Y:S02]  /*aa310*/  SHF.R.U32.HI R6, RZ, 0x8, R85 ;  /* 0x00000008ff067819 */ /* 0x000fe40000011655 */
[----:B------:R-:W-:Y:S02]  /*aa320*/  SHF.R.U32.HI R5, RZ, 0x8, R84 ;  /* 0x00000008ff057819 */ /* 0x000fe40000011654 */
[----:B-1----:R-:W-:Y:S02]  /*aa330*/  PRMT R3, R82, 0x5410, R4 ;  /* 0x0000541052037816 */ /* 0x002fe40000000004 */
[----:B0-----:R-:W-:Y:S02]  /*aa340*/  PRMT R2, R142, 0x5410, R74 ;  /* 0x000054108e027816 */ /* 0x001fe4000000004a */
[----:B------:R-:W-:Y:S02]  /*aa350*/  PRMT R4, R173, 0x3340, R0 ;  /* 0x00003340ad047816 */ /* 0x000fe40000000000 */
[----:B------:R-:W-:-:S02]  /*aa360*/  LOP3.LUT R6, R6, 0xffff, RZ, 0xc0, !PT ;  /* 0x0000ffff06067812 */ /* 0x000fc400078ec0ff */
[----:B------:R-:W-:Y:S01]  /*aa370*/  LOP3.LUT R5, R5, 0xffff, RZ, 0xc0, !PT ;  /* 0x0000ffff05057812 */ /* 0x000fe200078ec0ff */
[----:B------:R0:W-:Y:S04]  /*aa380*/  STL [R1+0x4660], R3 ;  /* 0x0046600301007387 */ /* 0x0001e80000100800 */
[----:B------:R1:W-:Y:S01]  /*aa390*/  STL [R1+0x4664], R2 ;  /* 0x0046640201007387 */ /* 0x0003e20000100800 */
[----:B0-----:R-:W-:Y:S02]  /*aa3a0*/  PRMT R3, R83, 0x5410, R4 ;  /* 0x0000541053037816 */ /* 0x001fe40000000004 */
[----:B-1----:R-:W-:-:S03]  /*aa3b0*/  PRMT R2, R6, 0x3340, R5 ;  /* 0x0000334006027816 */ /* 0x002fc60000000005 */
[----:B------:R-:W-:Y:S04]  /*aa3c0*/  STL [R1+0x4668], R3 ;  /* 0x0046680301007387 */ /* 0x000fe80000100800 */
[----:B------:R0:W-:Y:S01]  /*aa3d0*/  STL [R1+0x6c], R2 ;  /* 0x00006c0201007387 */ /* 0x0001e20000100800 */
[----:B--2---:R-:W-:-:S03]  /*aa3e0*/  LOP3.LUT R7, R199, 0xffff, RZ, 0xc0, !PT ;  /* 0x0000ffffc7077812 */ /* 0x004fc600078ec0ff */
[----:B------:R-:W2:Y:S01]  /*aa3f0*/  LDL.LU R199, [R1+0x50e8] ;  /* 0x0050e80001c77983 */ /* 0x000ea20000300800 */
[----:B---3--:R-:W-:-:S03]  /*aa400*/  LOP3.LUT R72, R215, 0xffff, RZ, 0xc0, !PT ;  /* 0x0000ffffd7487812 */ /* 0x008fc600078ec0ff */
[----:B------:R-:W3:Y:S01]  /*aa410*/  LDL.LU R215, [R1+0x47f0] ;  /* 0x0047f00001d77983 */ /* 0x000ee20000300800 */
[----:B----4-:R-:W-:-:S03]  /*aa420*/  LOP3.LUT R6, R182, 0xffff, RZ, 0xc0, !PT ;  /* 0x0000ffffb6067812 */ /* 0x010fc600078ec0ff */
[----:B------:R-:W4:Y:S01]  /*aa430*/  LDL.LU R182, [R1+0x4ed4] ;  /* 0x004ed40001b67983 */ /* 0x000f220000300800 */
[----:B------:R-:W-:Y:S02]  /*aa440*/  PRMT R4, R72, 0x3340, R0 ;  /* 0x0000334048047816 */ /* 0x000fe40000000000 */
[----:B------:R-:W-:Y:S02]  /*aa450*/  PRMT R5, R7, 0x3340, R6 ;  /* 0x0000334007057816 */ /* 0x000fe40000000006 */
[----:B------:R-:W-:Y:S02]  /*aa460*/  SHF.R.U32.HI R7, RZ, 0x8, R7 ;  /* 0x00000008ff077819 */ /* 0x000fe40000011607 */
[----:B------:R-:W-:Y:S02]  /*aa470*/  PRMT R216, R5, 0x5410, R4 ;  /* 0x0000541005d87816 */ /* 0x000fe40000000004 */
[----:B------:R-:W-:Y:S02]  /*aa480*/  SHF.R.U32.HI R5, RZ, 0x8, R6 ;  /* 0x00000008ff057819 */ /* 0x000fe40000011606 */
[----:B------:R-:W-:-:S02]  /*aa490*/  LOP3.LUT R6, R7, 0xffff, RZ, 0xc0, !PT ;  /* 0x0000ffff07067812 */ /* 0x000fc400078ec0ff */
[----:B------:R-:W-:-:S04]  /*aa4a0*/  LOP3.LUT R5, R5, 0xffff, RZ, 0xc0, !PT ;  /* 0x0000ffff05057812 */ /* 0x000fc800078ec0ff */
[----:B0-----:R-:W-:Y:S01]  /*aa4b0*/  PRMT R2, R6, 0x3340, R5 ;  /* 0x0000334006027816 */ /* 0x001fe20000000005 */
[----:B------:R-:W-:Y:S04]  /*aa4c0*/  STL [R1+0x5480], R216 ;  /* 0x005480d801007387 */ /* 0x000fe80000100800 */
[----:B------:R0:W-:Y:S04]  /*aa4d0*/  STL [R1+0x68], R2 ;  /* 0x0000680201007387 */ /* 0x0001e80000100800 */
[----:B------:R-:W4:Y:S04]  /*aa4e0*/  LDL.LU R211, [R1+0x514c] ;  /* 0x00514c0001d37983 */ /* 0x000f280000300800 */
[----:B------:R-:W4:Y:S04]  /*aa4f0*/  LDL.LU R209, [R1+0x4e5c] ;  /* 0x004e5c0001d17983 */ /* 0x000f280000300800 */
[----:B------:R-:W4:Y:S01]  /*aa500*/  LDL.LU R208, [R1+0x4f60] ;  /* 0x004f600001d07983 */ /* 0x000f220000300800 */
[----:B------:R-:W-:-:S02]  /*aa510*/  LOP3.LUT R71, R206, 0xffff, RZ, 0xc0, !PT ;  /* 0x0000ffffce477812 */ /* 0x000fc400078ec0ff */
[----:B------:R-:W-:-:S04]  /*aa520*/  LOP3.LUT R73, R202, 0xffff, RZ, 0xc0, !PT ;  /* 0x0000ffffca497812 */ /* 0x000fc800078ec0ff */
[----:B------:R-:W-:Y:S02]  /*aa530*/  PRMT R5, R73, 0x3340, R0 ;  /* 0x0000334049057816 */ /* 0x000fe40000000000 */
[----:B------:R-:W-:-:S04]  /*aa540*/  LOP3.LUT R7, R203, 0xffff, RZ, 0xc0, !PT ;  /* 0x0000ffffcb077812 */ /* 0x000fc800078ec0ff */
[----:B------:R-:W-:Y:S02]  /*aa550*/  PRMT R6, R71, 0x3340, R7 ;  /* 0x0000334047067816 */ /* 0x000fe40000000007 */
[----:B------:R-:W-:Y:S02]  /*aa560*/  SHF.R.U32.HI R71, RZ, 0x8, R71 ;  /* 0x00000008ff477819 */ /* 0x000fe40000011647 */
[----:B------:R-:W-:Y:S02]  /*aa570*/  PRMT R17, R6, 0x5410, R5 ;  /* 0x0000541006117816 */ /* 0x000fe40000000005 */
[----:B------:R-:W-:Y:S02]  /*aa580*/  SHF.R.U32.HI R6, RZ, 0x8, R7 ;  /* 0x00000008ff067819 */ /* 0x000fe40000011607 */
[----:B------:R-:W-:Y:S02]  /*aa590*/  LOP3.LUT R7, R71, 0xffff, RZ, 0xc0, !PT ;  /* 0x0000ffff47077812 */ /* 0x000fe400078ec0ff */
[----:B------:R-:W-:-:S04]  /*aa5a0*/  LOP3.LUT R6, R6, 0xffff, RZ, 0xc0, !PT ;  /* 0x0000ffff06067812 */ /* 0x000fc800078ec0ff */
[----:B0-----:R-:W-:Y:S01]  /*aa5b0*/  PRMT R2, R7, 0x3340, R6 ;  /* 0x0000334007027816 */ /* 0x001fe20000000006 */
[----:B------:R0:W-:Y:S01]  /*aa5c0*/  STL [R1+0x5484], R17 ;  /* 0x0054841101007387 */ /* 0x0001e20000100800 */
[----:B------:R-:W-:-:S03]  /*aa5d0*/  SHF.R.U32.HI R5, RZ, 0x8, R72 ;  /* 0x00000008ff057819 */ /* 0x000fc60000011648 */
        /* <DEDUP_REMOVED lines=8> */
[----:B----4-:R-:W-:-:S03]  /*aa660*/  LOP3.LUT R71, R182, 0xffff, RZ, 0xc0, !PT ;  /* 0x0000ffffb6477812 */ /* 0x010fc600078ec0ff */
[----:B------:R-:W4:Y:S01]  /*aa670*/  LDL.LU R182, [R1+0x4ee8] ;  /* 0x004ee80001b67983 */ /* 0x000f220000300800 */
        /* <DEDUP_REMOVED lines=8> */
[----:B------:R-:W-:Y:S02]  /*aa700*/  PRMT R222, R71, 0x3340, R7 ;  /* 0x0000334047de7816 */ /* 0x000fe40000000007 */
[----:B------:R-:W-:Y:S02]  /*aa710*/  LOP3.LUT R74, R211, 0xffff, RZ, 0xc0, !PT ;  /* 0x0000ffffd34a7812 */ /* 0x000fe400078ec0ff */
[----:B------:R-:W4:Y:S01]  /*aa720*/  LDL.LU R211, [R1+0x50fc] ;  /* 0x0050fc0001d37983 */ /* 0x000f220000300800 */
[----:B------:R-:W-:-:S03]  /*aa730*/  LOP3.LUT R72, R209, 0xffff, RZ, 0xc0, !PT ;  /* 0x0000ffffd1487812 */ /* 0x000fc600078ec0ff */
[----:B------:R-:W4:Y:S01]  /*aa740*/  LDL.LU R209, [R1+0x47f8] ;  /* 0x0047f80001d17983 */ /* 0x000f220000300800 */
[----:B------:R-:W-:-:S03]  /*aa750*/  LOP3.LUT R73, R208, 0xffff, RZ, 0xc0, !PT ;  /* 0x0000ffffd0497812 */ /* 0x000fc600078ec0ff */
[----:B------:R-:W4:Y:S01]  /*aa760*/  LDL.LU R208, [R1+0x4ef0] ;  /* 0x004ef00001d07983 */ /* 0x000f220000300800 */
[----:B------:R-:W-:Y:S02]  /*aa770*/  PRMT R7, R72, 0x3340, R0 ;  /* 0x0000334048077816 */ /* 0x000fe40000000000 */
[----:B------:R-:W-:-:S04]  /*aa780*/  PRMT R71, R74, 0x3340, R73 ;  /* 0x000033404a477816 */ /* 0x000fc80000000049 */
[----:B------:R-:W-:Y:S02]  /*aa790*/  PRMT R249, R71, 0x5410, R7 ;  /* 0x0000541047f97816 */ /* 0x000fe40000000007 */
[----:B------:R-:W-:Y:S02]  /*aa7a0*/  SHF.R.U32.HI R7, RZ, 0x8, R73 ;  /* 0x00000008ff077819 */ /* 0x000fe40000011649 */
[----:B--2---:R-:W-:Y:S02]  /*aa7b0*/  LOP3.LUT R75, R199, 0xffff, RZ, 0xc0, !PT ;  /* 0x0000ffffc74b7812 */ /* 0x004fe400078ec0ff */
[----:B------:R-:W2:Y:S01]  /*aa7c0*/  LDL.LU R199, [R1+0x5158] ;  /* 0x0051580001c77983 */ /* 0x000ea20000300800 */
[----:B---3--:R-:W-:-:S03]  /*aa7d0*/  LOP3.LUT R77, R215, 0xffff, RZ, 0xc0, !PT ;  /* 0x0000ffffd74d7812 */ /* 0x008fc600078ec0ff */
[----:B------:R-:W3:Y:S01]  /*aa7e0*/  LDL.LU R215, [R1+0x4e78] ;  /* 0x004e780001d77983 */ /* 0x000ee20000300800 */
[----:B----4-:R-:W-:-:S03]  /*aa7f0*/  LOP3.LUT R73, R182, 0xffff, RZ, 0xc0, !PT ;  /* 0x0000ffffb6497812 */ /* 0x010fc600078ec0ff */
[----:B------:R-:W4:Y:S01]  /*aa800*/  LDL.LU R182, [R1+0x4f7c] ;  /* 0x004f7c0001b67983 */ /* 0x000f220000300800 */
[----:B------:R-:W-:Y:S02]  /*aa810*/  SHF.R.U32.HI R71, RZ, 0x8, R74 ;  /* 0x00000008ff477819 */ /* 0x000fe4000001164a */
[----:B------:R-:W-:Y:S02]  /*aa820*/  SHF.R.U32.HI R72, RZ, 0x8, R72 ;  /* 0x00000008ff487819 */ /* 0x000fe40000011648 */
[----:B------:R-:W-:Y:S02]  /*aa830*/  LOP3.LUT R71, R71, 0xffff, RZ, 0xc0, !PT ;  /* 0x0000ffff47477812 */ /* 0x000fe400078ec0ff */
[----:B------:R-:W-:Y:S02]  /*aa840*/  LOP3.LUT R7, R7, 0xffff, RZ, 0xc0, !PT ;  /* 0x0000ffff07077812 */ /* 0x000fe400078ec0ff */
[----:B------:R-:W-:Y:S02]  /*aa850*/  LOP3.LUT R72, R72, 0xffff, RZ, 0xc0, !PT ;  /* 0x0000ffff48487812 */ /* 0x000fe400078ec0ff */
[----:B------:R-:W-:-:S02]  /*aa860*/  LOP3.LUT R76, R206, 0xffff, RZ, 0xc0, !PT ;  /* 0x0000ffffce4c7812 */ /* 0x000fc400078ec0ff */
[----:B------:R-:W-:Y:S01]  /*aa870*/  LOP3.LUT R78, R202, 0xffff, RZ, 0xc0, !PT ;  /* 0x0000ffffca4e7812 */ /* 0x000fe200078ec0ff */
[----:B------:R-:W4:Y:S01]  /*aa880*/  LDL.LU R206, [R1+0x515c] ;  /* 0x00515c0001ce7983 */ /* 0x000f220000300800 */
[----:B------:R-:W-:Y:S02]  /*aa890*/  LOP3.LUT R74, R203, 0xffff, RZ, 0xc0, !PT ;  /* 0x0000ffffcb4a7812 */ /* 0x000fe400078ec0ff */
[----:B0-----:R-:W-:Y:S01]  /*aa8a0*/  PRMT R17, R71, 0x3340, R7 ;  /* 0x0000334047117816 */ /* 0x001fe20000000007 */
[----:B------:R-:W4:Y:S01]  /*aa8b0*/  LDL.LU R202, [R1+0x4e80] ;  /* 0x004e800001ca7983 */ /* 0x000f220000300800 */
[--C-:B------:R-:W-:Y:S02]  /*aa8c0*/  PRMT R7, R72, 0x3340, R0.reuse ;  /* 0x0000334048077816 */ /* 0x100fe40000000000 */
[----:B------:R-:W-:Y:S01]  /*aa8d0*/  PRMT R71, R78, 0x3340, R0 ;  /* 0x000033404e477816 */ /* 0x000fe20000000000 */
[----:B------:R-:W4:Y:S01]  /*aa8e0*/  LDL.LU R203, [R1+0x4f84] ;  /* 0x004f840001cb7983 */ /* 0x000f220000300800 */
[----:B------:R-:W-:-:S04]  /*aa8f0*/  PRMT R72, R76, 0x3340, R74 ;  /* 0x000033404c487816 */ /* 0x000fc8000000004a */
[----:B------:R-:W-:Y:S02]  /*aa900*/  PRMT R15, R72, 0x5410, R71 ;  /* 0x00005410480f7816 */ /* 0x000fe40000000047 */
[----:B------:R-:W-:Y:S02]  /*aa910*/  PRMT R71, R77, 0x3340, R0 ;  /* 0x000033404d477816 */ /* 0x000fe40000000000 */
[----:B------:R-:W-:-:S04]  /*aa920*/  PRMT R72, R75, 0x3340, R73 ;  /* 0x000033404b487816 */ /* 0x000fc80000000049 */
[----:B------:R-:W-:Y:S02]  /*aa930*/  PRMT R235, R72, 0x5410, R71 ;  /* 0x0000541048eb7816 */ /* 0x000fe40000000047 */
[----:B------:R-:W-:Y:S02]  /*aa940*/  SHF.R.U32.HI R72, RZ, 0x8, R76 ;  /* 0x00000008ff487819 */ /* 0x000fe4000001164c */
[----:B------:R-:W-:Y:S02]  /*aa950*/  SHF.R.U32.HI R71, RZ, 0x8, R74 ;  /* 0x00000008ff477819 */ /* 0x000fe4000001164a */
[----:B------:R-:W-:Y:S02]  /*aa960*/  LOP3.LUT R72, R72, 0xffff, RZ, 0xc0, !PT ;  /* 0x0000ffff48487812 */ /* 0x000fe400078ec0ff */
[----:B------:R-:W-:-:S04]  /*aa970*/  LOP3.LUT R71, R71, 0xffff, RZ, 0xc0, !PT ;  /* 0x0000ffff47477812 */ /* 0x000fc800078ec0ff */
        /* <DEDUP_REMOVED lines=12> */
[----:B------:R-:W-:Y:S02]  /*aaa40*/  SHF.R.U32.HI R71, RZ, 0x8, R77 ;  /* 0x00000008ff477819 */ /* 0x000fe4000001164d */
[----:B------:R-:W-:-:S02]  /*aaa50*/  LOP3.LUT R77, R211, 0xffff, RZ, 0xc0, !PT ;  /* 0x0000ffffd34d7812 */ /* 0x000fc400078ec0ff */
[----:B------:R-:W-:Y:S01]  /*aaa60*/  LOP3.LUT R114, R209, 0xffff, RZ, 0xc0, !PT ;  /* 0x0000ffffd1727812 */ /* 0x000fe200078ec0ff */
[----:B------:R-:W4:Y:S01]  /*aaa70*/  LDL.LU R211, [R1+0x510c] ;  /* 0x00510c0001d37983 */ /* 0x000f220000300800 */
[----:B------:R-:W-:Y:S02]  /*aaa80*/  LOP3.LUT R75, R208, 0xffff, RZ, 0xc0, !PT ;  /* 0x0000ffffd04b7812 */ /* 0x000fe400078ec0ff */
[----:B------:R-:W-:Y:S01]  /*aaa90*/  PRMT R216, R74, 0x3340, R73 ;  /* 0x000033404ad87816 */ /* 0x000fe20000000049 */
[----:B------:R-:W4:Y:S01]  /*aaaa0*/  LDL.LU R209, [R1+0x4800] ;  /* 0x0048000001d17983 */ /* 0x000f220000300800 */
[----:B------:R-:W-:Y:S02]  /*aaab0*/  PRMT R73, R114, 0x3340, R0 ;  /* 0x0000334072497816 */ /* 0x000fe40000000000 */
[----:B------:R-:W-:Y:S01]  /*aaac0*/  PRMT R74, R77, 0x3340, R75 ;  /* 0x000033404d4a7816 */ /* 0x000fe2000000004b */
[----:B------:R-:W4:Y:S03]  /*aaad0*/  LDL.LU R208, [R1+0x4f08] ;  /* 0x004f080001d07983 */ /* 0x000f260000300800 */
[----:B------:R-:W-:-:S02]  /*aaae0*/  PRMT R16, R74, 0x5410, R73 ;  /* 0x000054104a107816 */ /* 0x000fc40000000049 */
[----:B------:R-:W-:Y:S02]  /*aaaf0*/  PRMT R73, R79, 0x3340, R0 ;  /* 0x000033404f497816 */ /* 0x000fe40000000000 */
[----:B------:R-:W-:Y:S02]  /*aab00*/  PRMT R74, R78, 0x3340, R76 ;  /* 0x000033404e4a7816 */ /* 0x000fe4000000004c */
[----:B------:R-:W-:Y:S02]  /*aab10*/  SHF.R.U32.HI R78, RZ, 0x8, R78 ;  /* 0x00000008ff4e7819 */ /* 0x000fe4000001164e */
[----:B------:R-:W-:Y:S02]  /*aab20*/  PRMT R10, R74, 0x5410, R73 ;  /* 0x000054104a0a7816 */ /* 0x000fe40000000049 */
[----:B------:R-:W-:Y:S02]  /*aab30*/  SHF.R.U32.HI R73, RZ, 0x8, R75 ;  /* 0x00000008ff497819 */ /* 0x000fe4000001164b */
[----:B------:R-:W-:-:S02]  /*aab40*/  SHF.R.U32.HI R75, RZ, 0x8, R76 ;  /* 0x00000008ff4b7819 */ /* 0x000fc4000001164c */
[----:B------:R-:W-:Y:S02]  /*aab50*/  LOP3.LUT R76, R78, 0xffff, RZ, 0xc0, !PT ;  /* 0x0000ffff4e4c7812 */ /* 0x000fe400078ec0ff */
[----:B------:R-:W-:Y:S02]  /*aab60*/  LOP3.LUT R75, R75, 0xffff, RZ, 0xc0, !PT ;  /* 0x0000ffff4b4b7812 */ /* 0x000fe400078ec0ff */
[----:B------:R-:W-:Y:S02]  /*aab70*/  LOP3.LUT R78, R202, 0xffff, RZ, 0xc0, !PT ;  /* 0x0000ffffca4e7812 */ /* 0x000fe400078ec0ff */
[----:B------:R-:W-:Y:S02]  /*aab80*/  PRMT R18, R76, 0x3340, R75 ;  /* 0x000033404c127816 */ /* 0x000fe4000000004b */
[----:B------:R-:W-:Y:S02]  /*aab90*/  LOP3.LUT R76, R206, 0xffff, RZ, 0xc0, !PT ;  /* 0x0000ffffce4c7812 */ /* 0x000fe400078ec0ff */
[----:B------:R-:W4:Y:S01]  /*aaba0*/  LDL.LU R206, [R1+0x5160] ;  /* 0x0051600001ce7983 */ /* 0x000f220000300800 */
[----:B------:R-:W-:-:S03]  /*aabb0*/  LOP3.LUT R75, R203, 0xffff, RZ, 0xc0, !PT ;  /* 0x0000ffffcb4b7812 */ /* 0x000fc600078ec0ff */
[----:B------:R-:W4:Y:S04]  /*aabc0*/  LDL.LU R202, [R1+0x4e98] ;  /* 0x004e980001ca7983 */ /* 0x000f280000300800 */
[----:B------:R-:W4:Y:S01]  /*aabd0*/  LDL.LU R203, [R1+0x4f9c] ;  /* 0x004f9c0001cb7983 */ /* 0x000f220000300800 */
[----:B------:R-:W-:Y:S02]  /*aabe0*/  SHF.R.U32.HI R74, RZ, 0x8, R77 ;  /* 0x00000008ff4a7819 */ /* 0x000fe4000001164d */
[----:B------:R-:W-:Y:S02]  /*aabf0*/  LOP3.LUT R73, R73, 0xffff, RZ, 0xc0, !PT ;  /* 0x0000ffff49497812 */ /* 0x000fe400078ec0ff */
[----:B------:R-:W-:-:S04]  /*aac00*/  LOP3.LUT R74, R74, 0xffff, RZ, 0xc0, !PT ;  /* 0x0000ffff4a4a7812 */ /* 0x000fc800078ec0ff */
[----:B------:R-:W-:Y:S02]  /*aac10*/  PRMT R8, R74, 0x3340, R73 ;  /* 0x000033404a087816 */ /* 0x000fe40000000049 */
[----:B------:R-:W-:Y:S02]  /*aac20*/  PRMT R73, R78, 0x3340, R0 ;  /* 0x000033404e497816 */ /* 0x000fe40000000000 */
[----:B------:R-:W-:Y:S02]  /*aac30*/  PRMT R74, R76, 0x3340, R75 ;  /* 0x000033404c4a7816 */ /* 0x000fe4000000004b */
[----:B------:R-:W-:Y:S02]  /*aac40*/  SHF.R.U32.HI R76, RZ, 0x8, R76 ;  /* 0x00000008ff4c7819 */ /* 0x000fe4000001164c */
[----:B------:R-:W-:Y:S02]  /*aac50*/  PRMT R238, R74, 0x5410, R73 ;  /* 0x000054104aee7816 */ /* 0x000fe40000000049 */
[----:B------:R-:W-:-:S02]  /*aac60*/  SHF.R.U32.HI R73, RZ, 0x8, R79 ;  /* 0x00000008ff497819 */ /* 0x000fc4000001164f */
[----:B------:R-:W-:Y:S02]  /*aac70*/  SHF.R.U32.HI R74, RZ, 0x8, R75 ;  /* 0x00000008ff4a7819 */ /* 0x000fe4000001164b */
[----:B------:R-:W-:Y:S02]  /*aac80*/  LOP3.LUT R75, R76, 0xffff, RZ, 0xc0, !PT ;  /* 0x0000ffff4c4b7812 */ /* 0x000fe400078ec0ff */
[----:B--2---:R-:W-:Y:S02]  /*aac90*/  LOP3.LUT R77, R199, 0xffff, RZ, 0xc0, !PT ;  /* 0x0000ffffc74d7812 */ /* 0x004fe400078ec0ff */
[----:B------:R-:W2:Y:S01]  /*aaca0*/  LDL.LU R199, [R1+0x5164] ;  /* 0x0051640001c77983 */ /* 0x000ea20000300800 */
[----:B---3--:R-:W-:-:S03]  /*aacb0*/  LOP3.LUT R79, R215, 0xffff, RZ, 0xc0, !PT ;  /* 0x0000ffffd74f7812 */ /* 0x008fc600078ec0ff */
[----:B------:R-:W3:Y:S01]  /*aacc0*/  LDL.LU R215, [R1+0x4e9c] ;  /* 0x004e9c0001d77983 */ /* 0x000ee20000300800 */
[----:B----4-:R-:W-:-:S03]  /*aacd0*/  LOP3.LUT R76, R182, 0xffff, RZ, 0xc0, !PT ;  /* 0x0000ffffb64c7812 */ /* 0x010fc600078ec0ff */
[----:B------:R-:W4:Y:S01]  /*aace0*/  LDL.LU R182, [R1+0x4fa4] ;  /* 0x004fa40001b67983 */ /* 0x000f220000300800 */
        /* <DEDUP_REMOVED lines=9> */
[----:B------:R-:W-:Y:S02]  /*aad80*/  LOP3.LUT R75, R75, 0xffff, RZ, 0xc0, !PT ;  /* 0x0000ffff4b4b7812 */ /* 0x000fe400078ec0ff */
[----:B------:R-:W-:Y:S02]  /*aad90*/  LOP3.LUT R78, R211, 0xffff, RZ, 0xc0, !PT ;  /* 0x0000ffffd34e7812 */ /* 0x000fe400078ec0ff */
[----:B------:R-:W-:Y:S02]  /*aada0*/  LOP3.LUT R113, R209, 0xffff, RZ, 0xc0, !PT ;  /* 0x0000ffffd1717812 */ /* 0x000fe400078ec0ff */
[----:B------:R-:W-:-:S02]  /*aadb0*/  LOP3.LUT R77, R208, 0xffff, RZ, 0xc0, !PT ;  /* 0x0000ffffd04d7812 */ /* 0x000fc400078ec0ff */
[----:B-1----:R-:W-:Y:S02]  /*aadc0*/  PRMT R2, R76, 0x3340, R75 ;  /* 0x000033404c027816 */ /* 0x002fe4000000004b */
[----:B------:R-:W-:Y:S02]  /*aadd0*/  PRMT R75, R113, 0x3340, R0 ;  /* 0x00003340714b7816 */ /* 0x000fe40000000000 */
[----:B------:R-:W-:-:S04]  /*aade0*/  PRMT R76, R78, 0x3340, R77 ;  /* 0x000033404e4c7816 */ /* 0x000fc8000000004d */
[----:B------:R-:W-:Y:S02]  /*aadf0*/  PRMT R221, R76, 0x5410, R75 ;  /* 0x000054104cdd7816 */ /* 0x000fe4000000004b */
[----:B------:R-:W-:Y:S02]  /*aae00*/  SHF.R.U32.HI R75, RZ, 0x8, R79 ;  /* 0x00000008ff4b7819 */ /* 0x000fe4000001164f */
[----:B------:R-:W-:Y:S02]  /*aae10*/  LOP3.LUT R81, R206, 0xffff, RZ, 0xc0, !PT ;  /* 0x0000ffffce517812 */ /* 0x000fe400078ec0ff */
[----:B------:R-:W4:Y:S01]  /*aae20*/  LDL.LU R206, [R1+0x5124] ;  /* 0x0051240001ce7983 */ /* 0x000f220000300800 */
[----:B------:R-:W-:-:S03]  /*aae30*/  LOP3.LUT R83, R202, 0xffff, RZ, 0xc0, !PT ;  /* 0x0000ffffca537812 */ /* 0x000fc600078ec0ff */
[----:B------:R-:W4:Y:S01]  /*aae40*/  LDL.LU R202, [R1+0x4804] ;  /* 0x0048040001ca7983 */ /* 0x000f220000300800 */
[----:B------:R-:W-:-:S03]  /*aae50*/  LOP3.LUT R79, R203, 0xffff, RZ, 0xc0, !PT ;  /* 0x0000ffffcb4f7812 */ /* 0x000fc600078ec0ff */
[----:B------:R-:W4:Y:S01]  /*aae60*/  LDL.LU R203, [R1+0x4f18] ;  /* 0x004f180001cb7983 */ /* 0x000f220000300800 */
[----:B------:R-:W-:Y:S02]  /*aae70*/  SHF.R.U32.HI R78, RZ, 0x8, R78 ;  /* 0x00000008ff4e7819 */ /* 0x000fe4000001164e */
        /* <DEDUP_REMOVED lines=8> */
[----:B------:R-:W-:-:S03]  /*aaf00*/  LOP3.LUT R76, R76, 0xffff, RZ, 0xc0, !PT ;  /* 0x0000ffff4c4c7812 */ /* 0x000fc600078ec0ff */
[----:B------:R-:W4:Y:S01]  /*aaf10*/  LDL.LU R211, [R1+0x5168] ;  /* 0x0051680001d37983 */ /* 0x000f220000300800 */
[----:B------:R-:W-:Y:S02]  /*aaf20*/  PRMT R252, R77, 0x3340, R76 ;  /* 0x000033404dfc7816 */ /* 0x000fe4000000004c */
[----:B------:R-:W-:Y:S01]  /*aaf30*/  PRMT R76, R83, 0x3340, R0 ;  /* 0x00003340534c7816 */ /* 0x000fe20000000000 */
[----:B------:R-:W4:Y:S01]  /*aaf40*/  LDL.LU R209, [R1+0x4eb0] ;  /* 0x004eb00001d17983 */ /* 0x000f220000300800 */
[----:B------:R-:W-:-:S03]  /*aaf50*/  PRMT R77, R81, 0x3340, R79 ;  /* 0x00003340514d7816 */ /* 0x000fc6000000004f */
[----:B------:R-:W4:Y:S01]  /*aaf60*/  LDL.LU R208, [R1+0x4fb8] ;  /* 0x004fb80001d07983 */ /* 0x000f220000300800 */
[----:B------:R-:W-:Y:S02]  /*aaf70*/  PRMT R12, R77, 0x5410, R76 ;  /* 0x000054104d0c7816 */ /* 0x000fe4000000004c */
[----:B------:R-:W-:Y:S02]  /*aaf80*/  PRMT R76, R82, 0x3340, R0 ;  /* 0x00003340524c7816 */ /* 0x000fe40000000000 */
[----:B------:R-:W-:-:S04]  /*aaf90*/  PRMT R77, R80, 0x3340, R78 ;  /* 0x00003340504d7816 */ /* 0x000fc8000000004e */
[----:B------:R-:W-:Y:S02]  /*aafa0*/  PRMT R226, R77, 0x5410, R76 ;  /* 0x000054104de27816 */ /* 0x000fe4000000004c */
[----:B------:R-:W-:Y:S02]  /*aafb0*/  SHF.R.U32.HI R77, RZ, 0x8, R80 ;  /* 0x00000008ff4d7819 */ /* 0x000fe40000011650 */
[----:B------:R-:W-:Y:S02]  /*aafc0*/  SHF.R.U32.HI R76, RZ, 0x8, R78 ;  /* 0x00000008ff4c7819 */ /* 0x000fe4000001164e */
[----:B------:R-:W-:Y:S02]  /*aafd0*/  LOP3.LUT R77, R77, 0xffff, RZ, 0xc0, !PT ;  /* 0x0000ffff4d4d7812 */ /* 0x000fe400078ec0ff */
[----:B------:R-:W-:Y:S02]  /*aafe0*/  LOP3.LUT R76, R76, 0xffff, RZ, 0xc0, !PT ;  /* 0x0000ffff4c4c7812 */ /* 0x000fe400078ec0ff */
[----:B------:R-:W-:-:S02]  /*aaff0*/  SHF.R.U32.HI R81, RZ, 0x8, R81 ;  /* 0x00000008ff517819 */ /* 0x000fc40000011651 */
[----:B------:R-:W-:Y:S02]  /*ab000*/  PRMT R225, R77, 0x3340, R76 ;  /* 0x000033404de17816 */ /* 0x000fe4000000004c */
[----:B------:R-:W-:Y:S02]  /*ab010*/  SHF.R.U32.HI R77, RZ, 0x8, R82 ;  /* 0x00000008ff4d7819 */ /* 0x000fe40000011652 */
[----:B------:R-:W-:Y:S02]  /*ab020*/  SHF.R.U32.HI R78, RZ, 0x8, R79 ;  /* 0x00000008ff4e7819 */ /* 0x000fe4000001164f */
[----:B------:R-:W-:Y:S02]  /*ab030*/  LOP3.LUT R79, R81, 0xffff, RZ, 0xc0, !PT ;  /* 0x0000ffff514f7812 */ /* 0x000fe400078ec0ff */
[----:B------:R-:W-:Y:S02]  /*ab040*/  LOP3.LUT R82, R206, 0xffff, RZ, 0xc0, !PT ;  /* 0x0000ffffce527812 */ /* 0x000fe400078ec0ff */
[----:B------:R-:W4:Y:S01]  /*ab050*/  LDL.LU R206, [R1+0x516c] ;  /* 0x00516c0001ce7983 */ /* 0x000f220000300800 */
[----:B------:R-:W-:-:S03]  /*ab060*/  LOP3.LUT R80, R202, 0xffff, RZ, 0xc0, !PT ;  /* 0x0000ffffca507812 */ /* 0x000fc600078ec0ff */
[----:B------:R-:W4:Y:S01]  /*ab070*/  LDL.LU R202, [R1+0x4eb8] ;  /* 0x004eb80001ca7983 */ /* 0x000f220000300800 */
[----:B------:R-:W-:-:S03]  /*ab080*/  LOP3.LUT R81, R203, 0xffff, RZ, 0xc0, !PT ;  /* 0x0000ffffcb517812 */ /* 0x000fc600078ec0ff */
[----:B------:R-:W4:Y:S01]  /*ab090*/  LDL.LU R203, [R1+0x4fc4] ;  /* 0x004fc40001cb7983 */ /* 0x000f220000300800 */
[----:B------:R-:W-:Y:S02]  /*ab0a0*/  LOP3.LUT R78, R78, 0xffff, RZ, 0xc0, !PT ;  /* 0x0000ffff4e4e7812 */ /* 0x000fe400078ec0ff */
[----:B------:R-:W-:Y:S02]  /*ab0b0*/  SHF.R.U32.HI R76, RZ, 0x8, R83 ;  /* 0x00000008ff4c7819 */ /* 0x000fe40000011653 */
[----:B------:R-:W-:Y:S02]  /*ab0c0*/  PRMT R231, R79, 0x3340, R78 ;  /* 0x000033404fe77816 */ /* 0x000fe4000000004e */
[----:B------:R-:W-:Y:S02]  /*ab0d0*/  PRMT R78, R80, 0x3340, R0 ;  /* 0x00003340504e7816 */ /* 0x000fe40000000000 */
[----:B------:R-:W-:-:S04]  /*ab0e0*/  PRMT R79, R82, 0x3340, R81 ;  /* 0x00003340524f7816 */ /* 0x000fc80000000051 */
[----:B------:R-:W-:Y:S02]  /*ab0f0*/  PRMT R251, R79, 0x5410, R78 ;  /* 0x000054104ffb7816 */ /* 0x000fe4000000004e */
[----:B------:R-:W-:Y:S02]  /*ab100*/  SHF.R.U32.HI R78, RZ, 0x8, R81 ;  /* 0x00000008ff4e7819 */ /* 0x000fe40000011651 */
        /* <DEDUP_REMOVED lines=22> */
[----:B------:R-:W-:Y:S02]  /*ab270*/  LOP3.LUT R84, R211, 0xffff, RZ, 0xc0, !PT ;  /* 0x0000ffffd3547812 */ /* 0x000fe400078ec0ff */
[----:B------:R-:W-:Y:S01]  /*ab280*/  LOP3.LUT R82, R209, 0xffff, RZ, 0xc0, !PT ;  /* 0x0000ffffd1527812 */ /* 0x000fe200078ec0ff */
[----:B------:R-:W4:Y:S01]  /*ab290*/  LDL.LU R211, [R1+0x5138] ;  /* 0x0051380001d37983 */ /* 0x000f220000300800 */
[----:B------:R-:W-:-:S02]  /*ab2a0*/  LOP3.LUT R83, R208, 0xffff, RZ, 0xc0, !PT ;  /* 0x0000ffffd0537812 */ /* 0x000fc400078ec0ff */
[----:B------:R-:W-:Y:S01]  /*ab2b0*/  PRMT R11, R80, 0x3340, R79 ;  /* 0x00003340500b7816 */ /* 0x000fe2000000004f */
[----:B------:R-:W4:Y:S01]  /*ab2c0*/  LDL.LU R209, [R1+0x482c] ;  /* 0x00482c0001d17983 */ /* 0x000f220000300800 */
[--C-:B------:R-:W-:Y:S02]  /*ab2d0*/  PRMT R79, R81, 0x3340, R0.reuse ;  /* 0x00003340514f7816 */ /* 0x100fe40000000000 */
[----:B------:R-:W-:Y:S01]  /*ab2e0*/  PRMT R80, R82, 0x3340, R0 ;  /* 0x0000334052507816 */ /* 0x000fe20000000000 */
[----:B------:R-:W4:Y:S01]  /*ab2f0*/  LDL.LU R208, [R1+0x4f3c] ;  /* 0x004f3c0001d07983 */ /* 0x000f220000300800 */
[----:B------:R-:W-:Y:S02]  /*ab300*/  PRMT R81, R84, 0x3340, R83 ;  /* 0x0000334054517816 */ /* 0x000fe40000000053 */
[----:B------:R-:W-:Y:S02]  /*ab310*/  SHF.R.U32.HI R4, RZ, 0x8, R86 ;  /* 0x00000008ff047819 */ /* 0x000fe40000011656 */
[----:B------:R-:W-:-:S02]  /*ab320*/  PRMT R14, R81, 0x5410, R80 ;  /* 0x00005410510e7816 */ /* 0x000fc40000000050 */
[----:B------:R-:W-:Y:S02]  /*ab330*/  LOP3.LUT R86, R206, 0xffff, RZ, 0xc0, !PT ;  /* 0x0000ffffce567812 */ /* 0x000fe400078ec0ff */
[----:B------:R-:W-:Y:S01]  /*ab340*/  SHF.R.U32.HI R81, RZ, 0x8, R84 ;  /* 0x00000008ff517819 */ /* 0x000fe20000011654 */
[----:B------:R-:W4:Y:S01]  /*ab350*/  LDL.LU R206, [R1+0x5170] ;  /* 0x0051700001ce7983 */ /* 0x000f220000300800 */
[----:B------:R-:W-:Y:S02]  /*ab360*/  LOP3.LUT R88, R202, 0xffff, RZ, 0xc0, !PT ;  /* 0x0000ffffca587812 */ /* 0x000fe400078ec0ff */
[----:B------:R-:W-:Y:S01]  /*ab370*/  LOP3.LUT R84, R203, 0xffff, RZ, 0xc0, !PT ;  /* 0x0000ffffcb547812 */ /* 0x000fe200078ec0ff */
[----:B------:R-:W4:Y:S04]  /*ab380*/  LDL.LU R202, [R1+0x4ec0] ;  /* 0x004ec00001ca7983 */ /* 0x000f280000300800 */
[----:B------:R-:W4:Y:S01]  /*ab390*/  LDL.LU R203, [R1+0x4fd8] ;  /* 0x004fd80001cb7983 */ /* 0x000f220000300800 */
[----:B------:R-:W-:-:S02]  /*ab3a0*/  SHF.R.U32.HI R80, RZ, 0x8, R83 ;  /* 0x00000008ff507819 */ /* 0x000fc40000011653 */
        /* <DEDUP_REMOVED lines=13> */
[----:B------:R-:W-:-:S04]  /*ab480*/  PRMT R82, R86, 0x3340, R84 ;  /* 0x0000334056527816 */ /* 0x000fc80000000054 */
[----:B------:R-:W-:Y:S02]  /*ab490*/  PRMT R247, R82, 0x5410, R81 ;  /* 0x0000541052f77816 */ /* 0x000fe40000000051 */
[----:B------:R-:W-:Y:S02]  /*ab4a0*/  PRMT R81, R87, 0x3340, R0 ;  /* 0x0000334057517816 */ /* 0x000fe40000000000 */
[--C-:B------:R-:W-:Y:S02]  /*ab4b0*/  PRMT R82, R85, 0x3340, R83.reuse ;  /* 0x0000334055527816 */ /* 0x100fe40000000053 */
        /* <DEDUP_REMOVED lines=12> */
[----:B------:R-:W-:Y:S02]  /*ab580*/  LOP3.LUT R84, R208, 0xffff, RZ, 0xc0, !PT ;  /* 0x0000ffffd0547812 */ /* 0x000fe400078ec0ff */
[----:B------:R-:W-:Y:S02]  /*ab590*/  PRMT R240, R82, 0x3340, R81 ;  /* 0x0000334052f07816 */ /* 0x000fe40000000051 */
[----:B------:R-:W-:-:S02]  /*ab5a0*/  SHF.R.U32.HI R81, RZ, 0x8, R87 ;  /* 0x00000008ff517819 */ /* 0x000fc40000011657 */
[----:B------:R-:W-:Y:S02]  /*ab5b0*/  SHF.R.U32.HI R142, RZ, 0x8, R88 ;  /* 0x00000008ff8e7819 */ /* 0x000fe40000011658 */
[----:B------:R-:W-:Y:S02]  /*ab5c0*/  PRMT R82, R91, 0x3340, R0 ;  /* 0x000033405b527816 */ /* 0x000fe40000000000 */
[----:B------:R-:W-:Y:S02]  /*ab5d0*/  PRMT R83, R86, 0x3340, R84 ;  /* 0x0000334056537816 */ /* 0x000fe40000000054 */
[----:B------:R-:W-:Y:S02]  /*ab5e0*/  LOP3.LUT R87, R206, 0xffff, RZ, 0xc0, !PT ;  /* 0x0000ffffce577812 */ /* 0x000fe400078ec0ff */
[----:B------:R-:W-:Y:S01]  /*ab5f0*/  LOP3.LUT R88, R202, 0xffff, RZ, 0xc0, !PT ;  /* 0x0000ffffca587812 */ /* 0x000fe200078ec0ff */
[----:B------:R-:W4:Y:S01]  /*ab600*/  LDL.LU R206, [R1+0x5174] ;  /* 0x0051740001ce7983 */ /* 0x000f220000300800 */
[----:B------:R-:W-:-:S02]  /*ab610*/  LOP3.LUT R85, R203, 0xffff, RZ, 0xc0, !PT ;  /* 0x0000ffffcb557812 */ /* 0x000fc400078ec0ff */
[----:B------:R-:W-:Y:S01]  /*ab620*/  PRMT R19, R83, 0x5410, R82 ;  /* 0x0000541053137816 */ /* 0x000fe20000000052 */
[----:B------:R-:W4:Y:S01]  /*ab630*/  LDL.LU R202, [R1+0x4ed8] ;  /* 0x004ed80001ca7983 */ /* 0x000f220000300800 */
[----:B------:R-:W-:Y:S02]  /*ab640*/  PRMT R82, R88, 0x3340, R0 ;  /* 0x0000334058527816 */ /* 0x000fe40000000000 */
[----:B------:R-:W-:Y:S01]  /*ab650*/  PRMT R83, R87, 0x3340, R85 ;  /* 0x0000334057537816 */ /* 0x000fe20000000055 */
[----:B------:R-:W4:Y:S01]  /*ab660*/  LDL.LU R203, [R1+0x4fe4] ;  /* 0x004fe40001cb7983 */ /* 0x000f220000300800 */
[----:B------:R-:W-:Y:S02]  /*ab670*/  SHF.R.U32.HI R87, RZ, 0x8, R87 ;  /* 0x00000008ff577819 */ /* 0x000fe40000011657 */
[----:B------:R-:W-:Y:S02]  /*ab680*/  PRMT R21, R83, 0x5410, R82 ;  /* 0x0000541053157816 */ /* 0x000fe40000000052 */
[----:B------:R-:W-:-:S02]  /*ab690*/  SHF.R.U32.HI R82, RZ, 0x8, R84 ;  /* 0x00000008ff527819 */ /* 0x000fc40000011654 */
        /* <DEDUP_REMOVED lines=11> */
[----:B------:R-:W-:Y:S02]  /*ab750*/  LOP3.LUT R83, R83, 0xffff, RZ, 0xc0, !PT ;  /* 0x0000ffff53537812 */ /* 0x000fe400078ec0ff */
[----:B------:R-:W-:Y:S01]  /*ab760*/  LOP3.LUT R82, R82, 0xffff, RZ, 0xc0, !PT ;  /* 0x0000ffff52527812 */ /* 0x000fe200078ec0ff */
[----:B------:R-:W4:Y:S03]  /*ab770*/  LDL.LU R166, [R1+0x518c] ;  /* 0x00518c0001a67983 */ /* 0x000f260000300800 */
[----:B------:R-:W-:Y:S01]  /*ab780*/  PRMT R250, R83, 0x3340, R82 ;  /* 0x0000334053fa7816 */ /* 0x000fe20000000052 */
[----:B------:R-:W4:Y:S01]  /*ab790*/  LDL.LU R212, [R1+0x5188] ;  /* 0x0051880001d47983 */ /* 0x000f220000300800 */
[----:B------:R-:W-:Y:S02]  /*ab7a0*/  PRMT R82, R86, 0x3340, R0 ;  /* 0x0000334056527816 */ /* 0x000fe40000000000 */
[----:B------:R-:W-:Y:S01]  /*ab7b0*/  PRMT R83, R85, 0x3340, R84 ;  /* 0x0000334055537816 */ /* 0x000fe20000000054 */
[----:B------:R-:W4:Y:S04]  /*ab7c0*/  LDL.LU R210, [R1+0x5194] ;  /* 0x0051940001d27983 */ /* 0x000f280000300800 */
[----:B------:R-:W4:Y:S01]  /*ab7d0*/  LDL.LU R211, [R1+0x5190] ;  /* 0x0051900001d37983 */ /* 0x000f220000300800 */
[----:B------:R-:W-:-:S02]  /*ab7e0*/  PRMT R243, R83, 0x5410, R82 ;  /* 0x0000541053f37816 */ /* 0x000fc40000000052 */
[----:B------:R-:W-:Y:S01]  /*ab7f0*/  SHF.R.U32.HI R83, RZ, 0x8, R85 ;  /* 0x00000008ff537819 */ /* 0x000fe20000011655 */
[----:B------:R-:W4:Y:S01]  /*ab800*/  LDL.LU R209, [R1+0x51ac] ;  /* 0x0051ac0001d17983 */ /* 0x000f220000300800 */
[----:B------:R-:W-:Y:S02]  /*ab810*/  SHF.R.U32.HI R82, RZ, 0x8, R84 ;  /* 0x00000008ff527819 */ /* 0x000fe40000011654 */
[----:B------:R-:W-:Y:S01]  /*ab820*/  LOP3.LUT R83, R83, 0xffff, RZ, 0xc0, !PT ;  /* 0x0000ffff53537812 */ /* 0x000fe200078ec0ff */
[----:B------:R-:W4:Y:S01]  /*ab830*/  LDL.LU R208, [R1+0x51a4] ;  /* 0x0051a40001d07983 */ /* 0x000f220000300800 */
        /* <DEDUP_REMOVED lines=12> */
[----:B------:R-:W-:Y:S02]  /*ab900*/  SHF.R.U32.HI R85, RZ, 0x8, R85 ;  /* 0x00000008ff557819 */ /* 0x000fe40000011655 */
[----:B------:R-:W-:Y:S02]  /*ab910*/  SHF.R.U32.HI R83, RZ, 0x8, R84 ;  /* 0x00000008ff537819 */ /* 0x000fe40000011654 */
[----:B------:R-:W-:Y:S02]  /*ab920*/  LOP3.LUT R84, R85, 0xffff, RZ, 0xc0, !PT ;  /* 0x0000ffff55547812 */ /* 0x000fe400078ec0ff */
[----:B--2---:R-:W-:-:S02]  /*ab930*/  LOP3.LUT R86, R199, 0xffff, RZ, 0xc0, !PT ;  /* 0x0000ffffc7567812 */ /* 0x004fc400078ec0ff */
        /* <DEDUP_REMOVED lines=14> */
[----:B------:R-:W-:Y:S02]  /*aba20*/  SHF.R.U32.HI R87, RZ, 0x8, R210 ;  /* 0x00000008ff577819 */ /* 0x000fe400000116d2 */
[----:B------:R-:W-:Y:S02]  /*aba30*/  SHF.R.U32.HI R86, RZ, 0x8, R211 ;  /* 0x00000008ff567819 */ /* 0x000fe400000116d3 */
[----:B------:R-:W-:Y:S02]  /*aba40*/  LOP3.LUT R87, R87, 0xffff, RZ, 0xc0, !PT ;  /* 0x0000ffff57577812 */ /* 0x000fe400078ec0ff */
[----:B------:R-:W-:-:S02]  /*aba50*/  LOP3.LUT R86, R86, 0xffff, RZ, 0xc0, !PT ;  /* 0x0000ffff56567812 */ /* 0x000fc400078ec0ff */
[----:B------:R-:W-:Y:S02]  /*aba60*/  SHF.R.U32.HI R133, RZ, 0x8, R88 ;  /* 0x00000008ff857819 */ /* 0x000fe40000011658 */
[----:B------:R-:W-:Y:S02]  /*aba70*/  PRMT R248, R87, 0x3340, R86 ;  /* 0x0000334057f87816 */ /* 0x000fe40000000056 */
[----:B------:R-:W-:Y:S02]  /*aba80*/  SHF.R.U32.HI R87, RZ, 0x8, R206 ;  /* 0x00000008ff577819 */ /* 0x000fe400000116ce */
[----:B------:R-:W-:Y:S02]  /*aba90*/  SHF.R.U32.HI R86, RZ, 0x8, R202 ;  /* 0x00000008ff567819 */ /* 0x000fe400000116ca */
[----:B------:R-:W-:Y:S02]  /*abaa0*/  SHF.R.U32.HI R88, RZ, 0x8, R203 ;  /* 0x00000008ff587819 */ /* 0x000fe400000116cb */
[----:B------:R-:W-:-:S02]  /*abab0*/  LOP3.LUT R87, R87, 0xffff, RZ, 0xc0, !PT ;  /* 0x0000ffff57577812 */ /* 0x000fc400078ec0ff */
[----:B------:R-:W-:Y:S02]  /*abac0*/  LOP3.LUT R86, R86, 0xffff, RZ, 0xc0, !PT ;  /* 0x0000ffff56567812 */ /* 0x000fe400078ec0ff */
[----:B------:R-:W-:Y:S02]  /*abad0*/  LOP3.LUT R88, R88, 0xffff, RZ, 0xc0, !PT ;  /* 0x0000ffff58587812 */ /* 0x000fe400078ec0ff */
[----:B------:R-:W-:Y:S02]  /*abae0*/  PRMT R9, R87, 0x3340, R86 ;  /* 0x0000334057097816 */ /* 0x000fe40000000056 */
[----:B------:R-:W-:Y:S02]  /*abaf0*/  PRMT R86, R88, 0x3340, R0 ;  /* 0x0000334058567816 */ /* 0x000fe40000000000 */
[----:B--2---:R-:W-:Y:S02]  /*abb00*/  SHF.R.U32.HI R88, RZ, 0x8, R199 ;  /* 0x00000008ff587819 */ /* 0x004fe400000116c7 */
[----:B------:R-:W2:Y:S01]  /*abb10*/  LDL.LU R199, [R1+0x4ed0] ;  /* 0x004ed00001c77983 */ /* 0x000ea20000300800 */
[----:B----4-:R-:W-:-:S03]  /*abb20*/  SHF.R.U32.HI R89, RZ, 0x8, R182 ;  /* 0x00000008ff597819 */ /* 0x010fc600000116b6 */
[----:B------:R-:W4:Y:S01]  /*abb30*/  LDL.LU R182, [R1+0x4bf0] ;  /* 0x004bf00001b67983 */ /* 0x000f220000300800 */
[----:B---3--:R-:W-:-:S03]  /*abb40*/  SHF.R.U32.HI R87, RZ, 0x8, R215 ;  /* 0x00000008ff577819 */ /* 0x008fc600000116d7 */
[----:B------:R-:W3:Y:S01]  /*abb50*/  LDL.LU R215, [R1+0x4bc0] ;  /* 0x004bc00001d77983 */ /* 0x000ee20000300800 */
[----:B------:R-:W-:Y:S02]  /*abb60*/  PRMT R111, R124, 0x5410, R111 ;  /* 0x000054107c6f7816 */ /* 0x000fe4000000006f */
[----:B------:R-:W-:Y:S02]  /*abb70*/  PRMT R110, R123, 0x5410, R110 ;  /* 0x000054107b6e7816 */ /* 0x000fe4000000006e */
[----:B--2---:R-:W-:-:S05]  /*abb80*/  PRMT R112, R199, 0x5410, R112 ;  /* 0x00005410c7707816 */ /* 0x004fca0000000070 */
[----:B------:R-:W-:Y:S04]  /*abb90*/  STL [R1+0x4628], R112 ;  /* 0x0046287001007387 */ /* 0x000fe80000100800 */
[----:B------:R-:W-:Y:S04]  /*abba0*/  STL [R1+0x1634], R111 ;  /* 0x0016346f01007387 */ /* 0x000fe80000100800 */
[----:B------:R-:W-:Y:S04]  /*abbb0*/  STL [R1+0xd74], R110 ;  /* 0x000d746e01007387 */ /* 0x000fe80000100800 */
[----:B------:R-:W2:Y:S01]  /*abbc0*/  LDL.LU R199, [R1+0x47c8] ;  /* 0x0047c80001c77983 */ /* 0x000ea20000300800 */
[----:B----4-:R-:W-:-:S03]  /*abbd0*/  PRMT R96, R182, 0x5410, R96 ;  /* 0x00005410b6607816 */ /* 0x010fc60000000060 */
[----:B------:R-:W4:Y:S01]  /*abbe0*/  LDL.LU R182, [R1+0x4bb0] ;  /* 0x004bb00001b67983 */ /* 0x000f220000300800 */
[----:B------:R-:W-:Y:S02]  /*abbf0*/  LOP3.LUT R95, R95, 0xffff, RZ, 0xc0, !PT ;  /* 0x0000ffff5f5f7812 */ /* 0x000fe400078ec0ff */
[----:B------:R-:W-:Y:S02]  /*abc00*/  LOP3.LUT R94, R94, 0xffff, RZ, 0xc0, !PT ;  /* 0x0000ffff5e5e7812 */ /* 0x000fe400078ec0ff */
[--C-:B------:R-:W-:Y:S02]  /*abc10*/  PRMT R95, R95, 0x3340, R0.reuse ;  /* 0x000033405f5f7816 */ /* 0x100fe40000000000 */
[----:B------:R-:W-:Y:S02]  /*abc20*/  PRMT R94, R94, 0x3340, R0 ;  /* 0x000033405e5e7816 */ /* 0x000fe40000000000 */
[----:B------:R-:W-:Y:S02]  /*abc30*/  PRMT R95, R121, 0x5410, R95 ;  /* 0x00005410795f7816 */ /* 0x000fe4000000005f */
[----:B---3--:R-:W-:Y:S01]  /*abc40*/  PRMT R94, R215, 0x5410, R94 ;  /* 0x00005410d75e7816 */ /* 0x008fe2000000005e */
[----:B------:R-:W-:Y:S04]  /*abc50*/  STL [R1+0xd70], R96 ;  /* 0x000d706001007387 */ /* 0x000fe80000100800 */
[----:B------:R-:W-:Y:S04]  /*abc60*/  STL [R1+0xd6c], R95 ;  /* 0x000d6c5f01007387 */ /* 0x000fe80000100800 */
[----:B------:R-:W-:Y:S01]  /*abc70*/  STL [R1+0xd68], R94 ;  /* 0x000d685e01007387 */ /* 0x000fe20000100800 */
[----:B------:R-:W-:-:S03]  /*abc80*/  LOP3.LUT R93, R93, 0xffff, RZ, 0xc0, !PT ;  /* 0x0000ffff5d5d7812 */ /* 0x000fc600078ec0ff */
[----:B------:R-:W3:Y:S01]  /*abc90*/  LDL.LU R215, [R1+0x47c0] ;  /* 0x0047c00001d77983 */ /* 0x000ee20000300800 */
[----:B------:R-:W-:Y:S02]  /*abca0*/  PRMT R93, R93, 0x3340, R0 ;  /* 0x000033405d5d7816 */ /* 0x000fe40000000000 */
[----:B------:R-:W-:Y:S02]  /*abcb0*/  LOP3.LUT R88, R88, 0xffff, RZ, 0xc0, !PT ;  /* 0x0000ffff58587812 */ /* 0x000fe400078ec0ff */
[----:B------:R-:W-:Y:S02]  /*abcc0*/  LOP3.LUT R87, R87, 0xffff, RZ, 0xc0, !PT ;  /* 0x0000ffff57577812 */ /* 0x000fe400078ec0ff */
[----:B------:R-:W-:Y:S02]  /*abcd0*/  LOP3.LUT R196, R196, 0xffff, RZ, 0xc0, !PT ;  /* 0x0000ffffc4c47812 */ /* 0x000fe400078ec0ff */
[----:B------:R-:W-:Y:S02]  /*abce0*/  LOP3.LUT R89, R89, 0xffff, RZ, 0xc0, !PT ;  /* 0x0000ffff59597812 */ /* 0x000fe400078ec0ff */
[----:B------:R-:W-:-:S02]  /*abcf0*/  PRMT R93, R117, 0x5410, R93 ;  /* 0x00005410755d7816 */ /* 0x000fc4000000005d */
[----:B------:R-:W-:Y:S02]  /*abd00*/  PRMT R232, R88, 0x3340, R87 ;  /* 0x0000334058e87816 */ /* 0x000fe40000000057 */
[--C-:B------:R-:W-:Y:S02]  /*abd10*/  PRMT R196, R196, 0x3340, R0.reuse ;  /* 0x00003340c4c47816 */ /* 0x100fe40000000000 */
[----:B------:R-:W-:Y:S01]  /*abd20*/  PRMT R87, R89, 0x3340, R0 ;  /* 0x0000334059577816 */ /* 0x000fe20000000000 */
[----:B------:R3:W-:Y:S01]  /*abd30*/  STL [R1+0xd64], R93 ;  /* 0x000d645d01007387 */ /* 0x0007e20000100800 */
[----:B------:R-:W-:Y:S02]  /*abd40*/  SHF.R.U32.HI R89, RZ, 0x8, R91 ;  /* 0x00000008ff597819 */ /* 0x000fe4000001165b */
[----:B------:R-:W-:Y:S02]  /*abd50*/  SHF.R.U32.HI R91, RZ, 0x8, R114 ;  /* 0x00000008ff5b7819 */ /* 0x000fe40000011672 */
[----:B------:R-:W-:-:S02]  /*abd60*/  SHF.R.U32.HI R117, RZ, 0x8, R183 ;  /* 0x00000008ff757819 */ /* 0x000fc400000116b7 */
[----:B------:R-:W2:Y:S01]  /*abd70*/  LDL.LU R183, [R1+0x47cc] ;  /* 0x0047cc0001b77983 */ /* 0x000ea20000300800 */
[----:B------:R-:W-:-:S03]  /*abd80*/  SHF.R.U32.HI R114, RZ, 0x8, R179 ;  /* 0x00000008ff727819 */ /* 0x000fc600000116b3 */
[----:B------:R-:W2:Y:S01]  /*abd90*/  LDL.LU R179, [R1+0x5180] ;  /* 0x0051800001b37983 */ /* 0x000ea20000300800 */
[----:B----4-:R-:W-:-:S03]  /*abda0*/  PRMT R196, R182, 0x5410, R196 ;  /* 0x00005410b6c47816 */ /* 0x010fc600000000c4 */
[----:B------:R-:W4:Y:S01]  /*abdb0*/  LDL.LU R182, [R1+0x5184] ;  /* 0x0051840001b67983 */ /* 0x000f220000300800 */
[----:B------:R-:W-:Y:S02]  /*abdc0*/  LOP3.LUT R92, R92, 0xffff, RZ, 0xc0, !PT ;  /* 0x0000ffff5c5c7812 */ /* 0x000fe400078ec0ff */
[----:B------:R-:W-:Y:S02]  /*abdd0*/  LOP3.LUT R84, R84, 0xffff, RZ, 0xc0, !PT ;  /* 0x0000ffff54547812 */ /* 0x000fe400078ec0ff */
[----:B------:R-:W-:Y:S02]  /*abde0*/  PRMT R92, R92, 0x3340, R0 ;  /* 0x000033405c5c7816 */ /* 0x000fe40000000000 */
[----:B------:R-:W-:Y:S02]  /*abdf0*/  PRMT R242, R85, 0x3340, R84 ;  /* 0x0000334055f27816 */ /* 0x000fe40000000054 */
[----:B------:R-:W-:Y:S02]  /*abe00*/  SHF.R.U32.HI R85, RZ, 0x8, R166 ;  /* 0x00000008ff557819 */ /* 0x000fe400000116a6 */
[----:B------:R-:W-:-:S02]  /*abe10*/  SHF.R.U32.HI R84, RZ, 0x8, R212 ;  /* 0x00000008ff547819 */ /* 0x000fc400000116d4 */
[----:B------:R-:W-:Y:S02]  /*abe20*/  LOP3.LUT R85, R85, 0xffff, RZ, 0xc0, !PT ;  /* 0x0000ffff55557812 */ /* 0x000fe400078ec0ff */
[----:B------:R-:W-:Y:S02]  /*abe30*/  LOP3.LUT R84, R84, 0xffff, RZ, 0xc0, !PT ;  /* 0x0000ffff54547812 */ /* 0x000fe400078ec0ff */
[----:B---3--:R-:W-:Y:S02]  /*abe40*/  PRMT R93, R215, 0x5410, R92 ;  /* 0x00005410d75d7816 */ /* 0x008fe4000000005c */
[----:B------:R-:W-:-:S03]  /*abe50*/  SHF.R.U32.HI R92, RZ, 0x8, R189 ;  /* 0x00000008ff5c7819 */ /* 0x000fc600000116bd */
[----:B------:R0:W-:Y:S01]  /*abe60*/  STL [R1+0xd60], R93 ;  /* 0x000d605d01007387 */ /* 0x0001e20000100800 */
[----:B------:R-:W-:-:S03]  /*abe70*/  PRMT R246, R85, 0x3340, R84 ;  /* 0x0000334055f67816 */ /* 0x000fc60000000054 */
[----:B------:R-:W3:Y:S01]  /*abe80*/  LDL.LU R189, [R1+0x54f0] ;  /* 0x0054f00001bd7983 */ /* 0x000ee20000300800 */
[----:B------:R-:W-:Y:S02]  /*abe90*/  SHF.R.U32.HI R84, RZ, 0x8, R209 ;  /* 0x00000008ff547819 */ /* 0x000fe400000116d1 */
[----:B0-----:R-:W-:Y:S02]  /*abea0*/  SHF.R.U32.HI R93, RZ, 0x8, R188 ;  /* 0x00000008ff5d7819 */ /* 0x001fe400000116bc */
[----:B------:R-:W3:Y:S01]  /*abeb0*/  LDL.LU R188, [R1+0x54ec] ;  /* 0x0054ec0001bc7983 */ /* 0x000ee20000300800 */
[----:B------:R-:W-:-:S03]  /*abec0*/  SHF.R.U32.HI R85, RZ, 0x8, R208 ;  /* 0x00000008ff557819 */ /* 0x000fc600000116d0 */
[----:B------:R-:W3:Y:S04]  /*abed0*/  LDL.LU R210, [R1+0x47c4] ;  /* 0x0047c40001d27983 */ /* 0x000ee80000300800 */
[----:B------:R-:W3:Y:S04]  /*abee0*/  LDL.LU R211, [R1+0x47bc] ;  /* 0x0047bc0001d37983 */ /* 0x000ee80000300800 */
[----:B------:R-:W3:Y:S04]  /*abef0*/  LDL.LU R209, [R1+0x47b8] ;  /* 0x0047b80001d17983 */ /* 0x000ee80000300800 */
[----:B------:R-:W3:Y:S01]  /*abf00*/  LDL.LU R208, [R1+0x47b4] ;  /* 0x0047b40001d07983 */ /* 0x000ee20000300800 */
[----:B----4-:R-:W-:-:S03]  /*abf10*/  SHF.R.U32.HI R96, RZ, 0x8, R182 ;  /* 0x00000008ff607819 */ /* 0x010fc600000116b6 */
[----:B------:R-:W4:Y:S01]  /*abf20*/  LDL.LU R182, [R1+0x4780] ;  /* 0x0047800001b67983 */ /* 0x000f220000300800 */
[----:B------:R-:W-:Y:S02]  /*abf30*/  LOP3.LUT R197, R197, 0xffff, RZ, 0xc0, !PT ;  /* 0x0000ffffc5c57812 */ /* 0x000fe400078ec0ff */
[----:B------:R-:W-:Y:S01]  /*abf40*/  LOP3.LUT R198, R198, 0xffff, RZ, 0xc0, !PT ;  /* 0x0000ffffc6c67812 */ /* 0x000fe200078ec0ff */
[----:B------:R-:W4:Y:S01]  /*abf50*/  LDL.LU R206, [R1+0x477c] ;  /* 0x00477c0001ce7983 */ /* 0x000f220000300800 */
[----:B------:R-:W-:Y:S02]  /*abf60*/  PRMT R197, R197, 0x3340, R0 ;  /* 0x00003340c5c57816 */ /* 0x000fe40000000000 */
[----:B------:R-:W-:Y:S01]  /*abf70*/  SHF.R.U32.HI R110, RZ, 0x8, R172 ;  /* 0x00000008ff6e7819 */ /* 0x000fe200000116ac */
[----:B------:R-:W4:Y:S01]  /*abf80*/  LDL.LU R202, [R1+0xc] ;  /* 0x00000c0001ca7983 */ /* 0x000f220000300800 */
[----:B------:R-:W-:-:S03]  /*abf90*/  SHF.R.U32.HI R94, RZ, 0x8, R173 ;  /* 0x00000008ff5e7819 */ /* 0x000fc600000116ad */
[----:B------:R-:W4:Y:S01]  /*abfa0*/  LDL.LU R172, [R1+0x4774] ;  /* 0x0047740001ac7983 */ /* 0x000f220000300800 */
[----:B------:R-:W-:Y:S02]  /*abfb0*/  PRMT R198, R198, 0x3340, R0 ;  /* 0x00003340c6c67816 */ /* 0x000fe40000000000 */
[----:B--2---:R-:W-:Y:S01]  /*abfc0*/  PRMT R197, R199, 0x5410, R197 ;  /* 0x00005410c7c57816 */ /* 0x004fe200000000c5 */
[----:B------:R-:W2:Y:S01]  /*abfd0*/  LDL.LU R203, [R1+0x8] ;  /* 0x0000080001cb7983 */ /* 0x000ea20000300800 */
[----:B------:R-:W-:Y:S02]  /*abfe0*/  SHF.R.U32.HI R88, RZ, 0x8, R90 ;  /* 0x00000008ff587819 */ /* 0x000fe4000001165a */
[----:B------:R-:W-:Y:S01]  /*abff0*/  SHF.R.U32.HI R124, RZ, 0x8, R174 ;  /* 0x00000008ff7c7819 */ /* 0x000fe200000116ae */
[----:B------:R-:W2:Y:S01]  /*ac000*/  LDL.LU R173, [R1+0x4770] ;  /* 0x0047700001ad7983 */ /* 0x000ea20000300800 */
[----:B------:R-:W-:Y:S02]  /*ac010*/  SHF.R.U32.HI R90, RZ, 0x8, R113 ;  /* 0x00000008ff5a7819 */ /* 0x000fe40000011671 */
[----:B------:R-:W-:Y:S01]  /*ac020*/  SHF.R.U32.HI R95, RZ, 0x8, R179 ;  /* 0x00000008ff5f7819 */ /* 0x000fe200000116b3 */
[----:B------:R-:W2:Y:S01]  /*ac030*/  LDL.LU R199, [R1+0x4] ;  /* 0x0000040001c77983 */ /* 0x000ea20000300800 */
[----:B------:R-:W-:-:S03]  /*ac040*/  SHF.R.U32.HI R113, RZ, 0x8, R171 ;  /* 0x00000008ff717819 */ /* 0x000fc600000116ab */
[----:B------:R-:W2:Y:S01]  /*ac050*/  LDL.LU R174, [R1+0x476c] ;  /* 0x00476c0001ae7983 */ /* 0x000ea20000300800 */
[----:B------:R-:W-:Y:S02]  /*ac060*/  LOP3.LUT R204, R204, 0xffff, RZ, 0xc0, !PT ;  /* 0x0000ffffcccc7812 */ /* 0x000fe400078ec0ff */
[----:B------:R-:W-:Y:S01]  /*ac070*/  PRMT R198, R183, 0x5410, R198 ;  /* 0x00005410b7c67816 */ /* 0x000fe200000000c6 */
[----:B------:R-:W2:Y:S01]  /*ac080*/  LDL.LU R179, [R1] ;  /* 0x0000000001b37983 */ /* 0x000ea20000300800 */
[----:B------:R-:W-:-:S03]  /*ac090*/  LOP3.LUT R180, R180, 0xffff, RZ, 0xc0, !PT ;  /* 0x0000ffffb4b47812 */ /* 0x000fc600078ec0ff */
[----:B------:R-:W2:Y:S01]  /*ac0a0*/  LDL.LU R171, [R1+0x4768] ;  /* 0x0047680001ab7983 */ /* 0x000ea20000300800 */
[----:B------:R-:W-:Y:S02]  /*ac0b0*/  SHF.R.U32.HI R140, RZ, 0x8, R115 ;  /* 0x00000008ff8c7819 */ /* 0x000fe40000011673 */
[----:B------:R-:W-:Y:S01]  /*ac0c0*/  SHF.R.U32.HI R111, RZ, 0x8, R187 ;  /* 0x00000008ff6f7819 */ /* 0x000fe200000116bb */
[----:B------:R-:W2:Y:S01]  /*ac0d0*/  LDL.LU R183, [R1+0x4758] ;  /* 0x0047580001b77983 */ /* 0x000ea20000300800 */
[----:B------:R-:W-:Y:S02]  /*ac0e0*/  LOP3.LUT R190, R190, 0xffff, RZ, 0xc0, !PT ;  /* 0x0000ffffbebe7812 */ /* 0x000fe400078ec0ff */
[----:B------:R-:W-:Y:S01]  /*ac0f0*/  SHF.R.U32.HI R115, RZ, 0x8, R195 ;  /* 0x00000008ff737819 */ /* 0x000fe200000116c3 */
[----:B------:R-:W2:Y:S01]  /*ac100*/  LDL.LU R215, [R1+0x4754] ;  /* 0x0047540001d77983 */ /* 0x000ea20000300800 */
[----:B------:R-:W-:Y:S02]  /*ac110*/  PRMT R204, R204, 0x3340, R0 ;  /* 0x00003340cccc7816 */ /* 0x000fe40000000000 */
[----:B------:R-:W-:Y:S01]  /*ac120*/  SHF.R.U32.HI R112, RZ, 0x8, R191 ;  /* 0x00000008ff707819 */ /* 0x000fe200000116bf */
[----:B------:R-:W2:Y:S01]  /*ac130*/  LDL.LU R187, [R1+0x4748] ;  /* 0x0047480001bb7983 */ /* 0x000ea20000300800 */
[----:B------:R-:W-:-:S03]  /*ac140*/  LOP3.LUT R205, R205, 0xffff, RZ, 0xc0, !PT ;  /* 0x0000ffffcdcd7812 */ /* 0x000fc600078ec0ff */
[----:B------:R-:W2:Y:S01]  /*ac150*/  LDL.LU R195, [R1+0x4744] ;  /* 0x0047440001c37983 */ /* 0x000ea20000300800 */
[----:B------:R-:W-:-:S03]  /*ac160*/  PRMT R180, R180, 0x3340, R0 ;  /* 0x00003340b4b47816 */ /* 0x000fc60000000000 */
[----:B------:R-:W2:Y:S01]  /*ac170*/  LDL.LU R191, [R1+0xd10] ;  /* 0x000d100001bf7983 */ /* 0x000ea20000300800 */
[----:B------:R-:W-:Y:S02]  /*ac180*/  PRMT R190, R190, 0x3340, R0 ;  /* 0x00003340bebe7816 */ /* 0x000fe40000000000 */
[----:B------:R-:W-:Y:S01]  /*ac190*/  SHF.R.U32.HI R123, RZ, 0x8, R161 ;  /* 0x00000008ff7b7819 */ /* 0x000fe200000116a1 */
[----:B------:R-:W2:Y:S01]  /*ac1a0*/  LDL.LU R163, [R1+0xd14] ;  /* 0x000d140001a37983 */ /* 0x000ea20000300800 */
[----:B------:R-:W-:Y:S02]  /*ac1b0*/  SHF.R.U32.HI R121, RZ, 0x8, R160 ;  /* 0x00000008ff797819 */ /* 0x000fe400000116a0 */
[----:B------:R-:W-:Y:S01]  /*ac1c0*/  PRMT R204, R120, 0x5410, R204 ;  /* 0x0000541078cc7816 */ /* 0x000fe200000000cc */
[----:B------:R-:W2:Y:S01]  /*ac1d0*/  LDL.LU R162, [R1+0xd0c] ;  /* 0x000d0c0001a27983 */ /* 0x000ea20000300800 */
[----:B------:R-:W-:Y:S02]  /*ac1e0*/  PRMT R205, R205, 0x3340, R0 ;  /* 0x00003340cdcd7816 */ /* 0x000fe40000000000 */
[----:B------:R-:W-:Y:S01]  /*ac1f0*/  SHF.R.U32.HI R120, RZ, 0x8, R159 ;  /* 0x00000008ff787819 */ /* 0x000fe2000001169f */
[----:B------:R-:W2:Y:S01]  /*ac200*/  LDL.LU R161, [R1+0xd08] ;  /* 0x000d080001a17983 */ /* 0x000ea20000300800 */
[----:B---3--:R-:W-:-:S03]  /*ac210*/  PRMT R180, R208, 0x5410, R180 ;  /* 0x00005410d0b47816 */ /* 0x008fc600000000b4 */
[----:B------:R-:W3:Y:S01]  /*ac220*/  LDL.LU R160, [R1+0xd04] ;  /* 0x000d040001a07983 */ /* 0x000ee20000300800 */
[----:B------:R-:W-:Y:S02]  /*ac230*/  LOP3.LUT R181, R181, 0xffff, RZ, 0xc0, !PT ;  /* 0x0000ffffb5b57812 */ /* 0x000fe400078ec0ff */
[----:B------:R-:W-:Y:S01]  /*ac240*/  PRMT R190, R209, 0x5410, R190 ;  /* 0x00005410d1be7816 */ /* 0x000fe200000000be */
[----:B------:R-:W3:Y:S01]  /*ac250*/  LDL.LU R159, [R1+0xcf8] ;  /* 0x000cf800019f7983 */ /* 0x000ee20000300800 */
[----:B------:R-:W-:-:S03]  /*ac260*/  PRMT R189, R211, 0x5410, R189 ;  /* 0x00005410d3bd7816 */ /* 0x000fc600000000bd */
[----:B------:R-:W3:Y:S01]  /*ac270*/  LDL.LU R208, [R1+0xcfc] ;  /* 0x000cfc0001d07983 */ /* 0x000ee20000300800 */
[----:B------:R-:W-:Y:S02]  /*ac280*/  PRMT R205, R118, 0x5410, R205 ;  /* 0x0000541076cd7816 */ /* 0x000fe400000000cd */
[----:B------:R-:W-:Y:S01]  /*ac290*/  PRMT R188, R210, 0x5410, R188 ;  /* 0x00005410d2bc7816 */ /* 0x000fe200000000bc */
[----:B------:R-:W3:Y:S01]  /*ac2a0*/  LDL.LU R209, [R1+0xcf4] ;  /* 0x000cf40001d17983 */ /* 0x000ee20000300800 */
[----:B------:R-:W-:-:S03]  /*ac2b0*/  SHF.R.U32.HI R118, RZ, 0x8, R201 ;  /* 0x00000008ff767819 */ /* 0x000fc600000116c9 */
[----:B------:R-:W3:Y:S01]  /*ac2c0*/  LDL.LU R211, [R1+0xcec] ;  /* 0x000cec0001d37983 */ /* 0x000ee20000300800 */
[----:B------:R-:W-:-:S03]  /*ac2d0*/  PRMT R181, R181, 0x3340, R0 ;  /* 0x00003340b5b57816 */ /* 0x000fc60000000000 */
[----:B------:R-:W3:Y:S04]  /*ac2e0*/  LDL.LU R210, [R1+0xce8] ;  /* 0x000ce80001d27983 */ /* 0x000ee80000300800 */
[----:B------:R-:W3:Y:S04]  /*ac2f0*/  LDL.LU R201, [R1+0xce4] ;  /* 0x000ce40001c97983 */ /* 0x000ee80000300800 */
[----:B------:R-:W3:Y:S04]  /*ac300*/  LDL.LU R212, [R1+0xcd4] ;  /* 0x000cd40001d47983 */ /* 0x000ee80000300800 */
[----:B------:R-:W3:Y:S04]  /*ac310*/  LDL.LU R164, [R1+0xcb0] ;  /* 0x000cb00001a47983 */ /* 0x000ee80000300800 */
[----:B------:R-:W3:Y:S04]  /*ac320*/  LDL.LU R165, [R1+0xcac] ;  /* 0x000cac0001a57983 */ /* 0x000ee80000300800 */
[----:B------:R-:W3:Y:S01]  /*ac330*/  LDL.LU R166, [R1+0xca8] ;  /* 0x000ca80001a67983 */ /* 0x000ee20000300800 */
[----:B----4-:R-:W-:-:S03]  /*ac340*/  PRMT R181, R182, 0x5410, R181 ;  /* 0x00005410b6b57816 */ /* 0x010fc600000000b5 */
[----:B------:R-:W4:Y:S01]  /*ac350*/  LDL.LU R182, [R1+0x54e8] ;  /* 0x0054e80001b67983 */ /* 0x000f220000300800 */
[----:B------:R-:W-:Y:S02]  /*ac360*/  PRMT R172, R172, 0x5410, R202 ;  /* 0x00005410acac7816 */ /* 0x000fe400000000ca */
[----:B--2---:R-:W-:Y:S02]  /*ac370*/  PRMT R173, R173, 0x5410, R203 ;  /* 0x00005410adad7816 */ /* 0x004fe400000000cb */
[----:B------:R-:W-:Y:S02]  /*ac380*/  PRMT R174, R174, 0x5410, R199 ;  /* 0x00005410aeae7816 */ /* 0x000fe400000000c7 */
[----:B------:R-:W-:Y:S02]  /*ac390*/  PRMT R171, R171, 0x5410, R179 ;  /* 0x00005410abab7816 */ /* 0x000fe400000000b3 */
[----:B----4-:R-:W-:Y:S02]  /*ac3a0*/  PRMT R182, R206, 0x5410, R182 ;  /* 0x00005410ceb67816 */ /* 0x010fe400000000b6 */
[----:B------:R-:W2:Y:S04]  /*ac3b0*/  LDL.LU R206, [R1+0x54e4] ;  /* 0x0054e40001ce7983 */ /* 0x000ea80000300800 */
[----:B------:R-:W3:Y:S04]  /*ac3c0*/  LDL.LU R202, [R1+0x54e0] ;  /* 0x0054e00001ca7983 */ /* 0x000ee80000300800 */
[----:B------:R-:W4:Y:S04]  /*ac3d0*/  LDL.LU R203, [R1+0x54dc] ;  /* 0x0054dc0001cb7983 */ /* 0x000f280000300800 */
[----:B------:R-:W2:Y:S04]  /*ac3e0*/  LDL.LU R199, [R1+0x54d8] ;  /* 0x0054d80001c77983 */ /* 0x000ea80000300800 */
[----:B------:R-:W3:Y:S02]  /*ac3f0*/  LDL.LU R179, [R1+0x54d4] ;  /* 0x0054d40001b37983 */ /* 0x000ee40000300800 */
[----:B---3--:R-:W-:-:S02]  /*ac400*/  PRMT R179, R183, 0x5410, R179 ;  /* 0x00005410b7b37816 */ /* 0x008fc400000000b3 */
[----:B------:R-:W3:Y:S02]  /*ac410*/  LDL.LU R183, [R1+0x54d0] ;  /* 0x0054d00001b77983 */ /* 0x000ee40000300800 */
[----:B---3--:R-:W-:Y:S02]  /*ac420*/  PRMT R183, R215, 0x5410, R183 ;  /* 0x00005410d7b77816 */ /* 0x008fe400000000b7 */
[----:B------:R-:W3:Y:S02]  /*ac430*/  LDL.LU R215, [R1+0x54cc] ;  /* 0x0054cc0001d77983 */ /* 0x000ee40000300800 */
[----:B---3--:R-:W-:Y:S02]  /*ac440*/  PRMT R215, R187, 0x5410, R215 ;  /* 0x00005410bbd77816 */ /* 0x008fe400000000d7 */
[----:B------:R-:W3:Y:S04]  /*ac450*/  LDL.LU R187, [R1+0x54c8] ;  /* 0x0054c80001bb7983 */ /* 0x000ee80000300800 */
[----:B------:R0:W-:Y:S04]  /*ac460*/  STL [R1+0xd5c], R215 ;  /* 0x000d5cd701007387 */ /* 0x0001e80000100800 */
[----:B0-----:R-:W4:Y:S01]  /*ac470*/  LDL R215, [R1+0x400] ;  /* 0x0004000001d77983 */ /* 0x001f220000100800 */
[----:B---3--:R-:W-:-:S03]  /*ac480*/  PRMT R187, R195, 0x5410, R187 ;  /* 0x00005410c3bb7816 */ /* 0x008fc600000000bb */
[----:B------:R-:W3:Y:S01]  /*ac490*/  LDL.LU R195, [R1+0x54c4] ;  /* 0x0054c40001c37983 */ /* 0x000ee20000300800 */
[----:B------:R-:W-:Y:S02]  /*ac4a0*/  LOP3.LUT R207, R207, 0xffff, RZ, 0xc0, !PT ;  /* 0x0000ffffcfcf7812 */ /* 0x000fe400078ec0ff */
[----:B---3--:R-:W-:Y:S02]  /*ac4b0*/  PRMT R195, R191, 0x5410, R195 ;  /* 0x00005410bfc37816 */ /* 0x008fe400000000c3 */
[----:B------:R-:W3:Y:S01]  /*ac4c0*/  LDL.LU R191, [R1+0x54c0] ;  /* 0x0054c00001bf7983 */ /* 0x000ee20000300800 */
[----:B------:R-:W-:Y:S02]  /*ac4d0*/  PRMT R207, R207, 0x3340, R0 ;  /* 0x00003340cfcf7816 */ /* 0x000fe40000000000 */
[----:B--2---:R-:W-:Y:S02]  /*ac4e0*/  PRMT R199, R162, 0x5410, R199 ;  /* 0x00005410a2c77816 */ /* 0x004fe400000000c7 */
[----:B----4-:R-:W-:-:S02]  /*ac4f0*/  PRMT R203, R161, 0x5410, R203 ;  /* 0x00005410a1cb7816 */ /* 0x010fc400000000cb */
[----:B------:R-:W-:Y:S02]  /*ac500*/  PRMT R202, R160, 0x5410, R202 ;  /* 0x00005410a0ca7816 */ /* 0x000fe400000000ca */
[----:B------:R-:W-:Y:S02]  /*ac510*/  PRMT R206, R159, 0x5410, R206 ;  /* 0x000054109fce7816 */ /* 0x000fe400000000ce */
[----:B------:R-:W-:Y:S02]  /*ac520*/  PRMT R207, R208, 0x5410, R207 ;  /* 0x00005410d0cf7816 */ /* 0x000fe400000000cf */
[----:B---3--:R-:W-:Y:S02]  /*ac530*/  PRMT R191, R163, 0x5410, R191 ;  /* 0x00005410a3bf7816 */ /* 0x008fe400000000bf */
[----:B------:R-:W2:Y:S04]  /*ac540*/  LDL.LU R163, [R1+0xc98] ;  /* 0x000c980001a37983 */ /* 0x000ea80000300800 */
[----:B------:R-:W3:Y:S04]  /*ac550*/  LDL.LU R162, [R1+0xc94] ;  /* 0x000c940001a27983 */ /* 0x000ee80000300800 */
[----:B------:R-:W4:Y:S04]  /*ac560*/  LDL.LU R161, [R1+0xc8c] ;  /* 0x000c8c0001a17983 */ /* 0x000f280000300800 */
[----:B------:R-:W4:Y:S04]  /*ac570*/  LDL.LU R160, [R1+0xc90] ;  /* 0x000c900001a07983 */ /* 0x000f280000300800 */
[----:B------:R-:W4:Y:S04]  /*ac580*/  LDL.LU R159, [R1+0xc84] ;  /* 0x000c8400019f7983 */ /* 0x000f280000300800 */
[----:B------:R-:W2:Y:S02]  /*ac590*/  LDL.LU R208, [R1+0x54bc] ;  /* 0x0054bc0001d07983 */ /* 0x000ea40000300800 */
[----:B--2---:R-:W-:-:S02]  /*ac5a0*/  PRMT R208, R209, 0x5410, R208 ;  /* 0x00005410d1d07816 */ /* 0x004fc400000000d0 */
[----:B------:R-:W2:Y:S02]  /*ac5b0*/  LDL.LU R209, [R1+0x54b8] ;  /* 0x0054b80001d17983 */ /* 0x000ea40000300800 */
[----:B--2---:R-:W-:Y:S02]  /*ac5c0*/  PRMT R209, R211, 0x5410, R209 ;  /* 0x00005410d3d17816 */ /* 0x004fe400000000d1 */
[----:B------:R-:W2:Y:S02]  /*ac5d0*/  LDL.LU R211, [R1+0x54b4] ;  /* 0x0054b40001d37983 */ /* 0x000ea40000300800 */
[----:B--2---:R-:W-:Y:S02]  /*ac5e0*/  PRMT R211, R210, 0x5410, R211 ;  /* 0x00005410d2d37816 */ /* 0x004fe400000000d3 */
[----:B------:R-:W2:Y:S02]  /*ac5f0*/  LDL.LU R210, [R1+0x54b0] ;  /* 0x0054b00001d27983 */ /* 0x000ea40000300800 */
[----:B--2---:R-:W-:-:S02]  /*ac600*/  PRMT R210, R201, 0x5410, R210 ;  /* 0x00005410c9d27816 */ /* 0x004fc400000000d2 */
[----:B------:R-:W2:Y:S01]  /*ac610*/  LDL.LU R201, [R1+0x54ac] ;  /* 0x0054ac0001c97983 */ /* 0x000ea20000300800 */
[----:B------:R-:W-:-:S04]  /*ac620*/  LOP3.LUT R213, R213, 0xffff, RZ, 0xc0, !PT ;  /* 0x0000ffffd5d57812 */ /* 0x000fc800078ec0ff */
[----:B------:R-:W-:-:S04]  /*ac630*/  PRMT R213, R213, 0x3340, R0 ;  /* 0x00003340d5d57816 */ /* 0x000fc80000000000 */
[----:B------:R-:W-:Y:S02]  /*ac640*/  PRMT R213, R166, 0x5410, R213 ;  /* 0x00005410a6d57816 */ /* 0x000fe400000000d5 */
[----:B--2---:R-:W-:Y:S02]  /*ac650*/  PRMT R201, R212, 0x5410, R201 ;  /* 0x00005410d4c97816 */ /* 0x004fe400000000c9 */
[----:B------:R-:W2:Y:S04]  /*ac660*/  LDL.LU R212, [R1+0x54a8] ;  /* 0x0054a80001d47983 */ /* 0x000ea80000300800 */
[----:B------:R-:W-:Y:S04]  /*ac670*/  STL [R1+0xd58], R201 ;  /* 0x000d58c901007387 */ /* 0x000fe80000100800 */
[----:B------:R-:W2:Y:S01]  /*ac680*/  LDL.LU R166, [R1+0xc80] ;  /* 0x000c800001a67983 */ /* 0x000ea20000300800 */
[----:B------:R-:W-:-:S02]  /*ac690*/  LOP3.LUT R176, R176, 0xffff, RZ, 0xc0, !PT ;  /* 0x0000ffffb0b07812 */ /* 0x000fc400078ec0ff */
[----:B------:R-:W-:Y:S02]  /*ac6a0*/  LOP3.LUT R214, R214, 0xffff, RZ, 0xc0, !PT ;  /* 0x0000ffffd6d67812 */ /* 0x000fe400078ec0ff */
[----:B------:R-:W-:Y:S02]  /*ac6b0*/  LOP3.LUT R175, R175, 0xffff, RZ, 0xc0, !PT ;  /* 0x0000ffffafaf7812 */ /* 0x000fe400078ec0ff */
[--C-:B------:R-:W-:Y:S02]  /*ac6c0*/  PRMT R176, R176, 0x3340, R0.reuse ;  /* 0x00003340b0b07816 */ /* 0x100fe40000000000 */
[----:B------:R-:W-:Y:S02]  /*ac6d0*/  LOP3.LUT R170, R170, 0xffff, RZ, 0xc0, !PT ;  /* 0x0000ffffaaaa7812 */ /* 0x000fe400078ec0ff */
[--C-:B------:R-:W-:Y:S02]  /*ac6e0*/  PRMT R214, R214, 0x3340, R0.reuse ;  /* 0x00003340d6d67816 */ /* 0x100fe40000000000 */
[----:B------:R-:W-:-:S02]  /*ac6f0*/  PRMT R175, R175, 0x3340, R0 ;  /* 0x00003340afaf7816 */ /* 0x000fc40000000000 */
[----:B------:R-:W-:Y:S02]  /*ac700*/  LOP3.LUT R169, R169, 0xffff, RZ, 0xc0, !PT ;  /* 0x0000ffffa9a97812 */ /* 0x000fe400078ec0ff */
[----:B------:R-:W-:Y:S02]  /*ac710*/  PRMT R170, R170, 0x3340, R0 ;  /* 0x00003340aaaa7816 */ /* 0x000fe40000000000 */
[----:B------:R-:W-:Y:S02]  /*ac720*/  LOP3.LUT R168, R168, 0xffff, RZ, 0xc0, !PT ;  /* 0x0000ffffa8a87812 */ /* 0x000fe400078ec0ff */
[----:B------:R-:W-:Y:S02]  /*ac730*/  PRMT R176, R163, 0x5410, R176 ;  /* 0x00005410a3b07816 */ /* 0x000fe400000000b0 */
[----:B------:R-:W-:Y:S02]  /*ac740*/  PRMT R214, R165, 0x5410, R214 ;  /* 0x00005410a5d67816 */ /* 0x000fe400000000d6 */
[----:B------:R-:W-:Y:S01]  /*ac750*/  PRMT R169, R169, 0x3340, R0 ;  /* 0x00003340a9a97816 */ /* 0x000fe20000000000 */
[----:B------:R-:W2:Y:S01]  /*ac760*/  LDL.LU R165, [R1+0x404] ;  /* 0x0004040001a57983 */ /* 0x000ea20000300800 */
[----:B---3--:R-:W-:-:S02]  /*ac770*/  PRMT R175, R162, 0x5410, R175 ;  /* 0x00005410a2af7816 */ /* 0x008fc400000000af */
[----:B------:R-:W-:Y:S02]  /*ac780*/  PRMT R168, R168, 0x3340, R0 ;  /* 0x00003340a8a87816 */ /* 0x000fe40000000000 */
[----:B----4-:R-:W-:Y:S02]  /*ac790*/  PRMT R170, R161, 0x5410, R170 ;  /* 0x00005410a1aa7816 */ /* 0x010fe400000000aa */
[----:B------:R-:W-:Y:S02]  /*ac7a0*/  PRMT R169, R160, 0x5410, R169 ;  /* 0x00005410a0a97816 */ /* 0x000fe400000000a9 */
[----:B------:R-:W-:Y:S02]  /*ac7b0*/  SHF.R.U32.HI R185, RZ, 0x8, R185 ;  /* 0x00000008ffb97819 */ /* 0x000fe400000116b9 */
[----:B------:R-:W-:Y:S02]  /*ac7c0*/  PRMT R168, R159, 0x5410, R168 ;  /* 0x000054109fa87816 */ /* 0x000fe400000000a8 */
[----:B------:R-:W-:-:S02]  /*ac7d0*/  LOP3.LUT R177, R177, 0xffff, RZ, 0xc0, !PT ;  /* 0x0000ffffb1b17812 */ /* 0x000fc400078ec0ff */
[----:B------:R-:W-:Y:S02]  /*ac7e0*/  LOP3.LUT R178, R178, 0xffff, RZ, 0xc0, !PT ;  /* 0x0000ffffb2b27812 */ /* 0x000fe400078ec0ff */
[----:B------:R-:W-:Y:S02]  /*ac7f0*/  LOP3.LUT R184, R184, 0xffff, RZ, 0xc0, !PT ;  /* 0x0000ffffb8b87812 */ /* 0x000fe400078ec0ff */
[----:B------:R-:W-:Y:S02]  /*ac800*/  LOP3.LUT R185, R185, 0xffff, RZ, 0xc0, !PT ;  /* 0x0000ffffb9b97812 */ /* 0x000fe400078ec0ff */
[----:B------:R-:W-:Y:S02]  /*ac810*/  LOP3.LUT R186, R186, 0xffff, RZ, 0xc0, !PT ;  /* 0x0000ffffbaba7812 */ /* 0x000fe400078ec0ff */
[----:B------:R-:W-:Y:S02]  /*ac820*/  PRMT R177, R177, 0x3340, R0 ;  /* 0x00003340b1b17816 */ /* 0x000fe40000000000 */
[----:B------:R-:W-:-:S02]  /*ac830*/  LOP3.LUT R192, R192, 0xffff, RZ, 0xc0, !PT ;  /* 0x0000ffffc0c07812 */ /* 0x000fc400078ec0ff */
[--C-:B------:R-:W-:Y:S02]  /*ac840*/  PRMT R178, R178, 0x3340, R0.reuse ;  /* 0x00003340b2b27816 */ /* 0x100fe40000000000 */
[----:B------:R-:W-:Y:S02]  /*ac850*/  LOP3.LUT R193, R193, 0xffff, RZ, 0xc0, !PT ;  /* 0x0000ffffc1c17812 */ /* 0x000fe400078ec0ff */
[--C-:B------:R-:W-:Y:S02]  /*ac860*/  PRMT R184, R184, 0x3340, R0.reuse ;  /* 0x00003340b8b87816 */ /* 0x100fe40000000000 */
[----:B------:R-:W-:Y:S02]  /*ac870*/  LOP3.LUT R194, R194, 0xffff, RZ, 0xc0, !PT ;  /* 0x0000ffffc2c27812 */ /* 0x000fe400078ec0ff */
[----:B------:R-:W-:Y:S02]  /*ac880*/  PRMT R185, R185, 0x3340, R0 ;  /* 0x00003340b9b97816 */ /* 0x000fe40000000000 */
[----:B------:R-:W-:-:S02]  /*ac890*/  LOP3.LUT R200, R200, 0xffff, RZ, 0xc0, !PT ;  /* 0x0000ffffc8c87812 */ /* 0x000fc400078ec0ff */
[--C-:B------:R-:W-:Y:S02]  /*ac8a0*/  PRMT R186, R186, 0x3340, R0.reuse ;  /* 0x00003340baba7816 */ /* 0x100fe40000000000 */
[--C-:B------:R-:W-:Y:S02]  /*ac8b0*/  PRMT R192, R192, 0x3340, R0.reuse ;  /* 0x00003340c0c07816 */ /* 0x100fe40000000000 */
[----:B------:R-:W-:Y:S02]  /*ac8c0*/  PRMT R23, R23, 0x5410, R177 ;  /* 0x0000541017177816 */ /* 0x000fe400000000b1 */
[----:B------:R-:W-:Y:S02]  /*ac8d0*/  PRMT R193, R193, 0x3340, R0 ;  /* 0x00003340c1c17816 */ /* 0x000fe40000000000 */
[----:B------:R-:W-:Y:S02]  /*ac8e0*/  PRMT R217, R217, 0x5410, R178 ;  /* 0x00005410d9d97816 */ /* 0x000fe400000000b2 */
[----:B------:R-:W-:-:S02]  /*ac8f0*/  PRMT R194, R194, 0x3340, R0 ;  /* 0x00003340c2c27816 */ /* 0x000fc40000000000 */
[----:B------:R-:W-:Y:S02]  /*ac900*/  LOP3.LUT R167, R167, 0xffff, RZ, 0xc0, !PT ;  /* 0x0000ffffa7a77812 */ /* 0x000fe400078ec0ff */
[----:B------:R-:W-:Y:S02]  /*ac910*/  PRMT R219, R219, 0x5410, R184 ;  /* 0x00005410dbdb7816 */ /* 0x000fe400000000b8 */
        /* <DEDUP_REMOVED lines=8> */
[----:B--2---:R-:W-:Y:S02]  /*ac9a0*/  PRMT R212, R164, 0x5410, R212 ;  /* 0x00005410a4d47816 */ /* 0x004fe400000000d4 */
[----:B------:R-:W2:Y:S04]  /*ac9b0*/  LDL.LU R164, [R1+0x344] ;  /* 0x0003440001a47983 */ /* 0x000ea80000300800 */
[----:B------:R-:W3:Y:S04]  /*ac9c0*/  LDL.LU R163, [R1+0x34c] ;  /* 0x00034c0001a37983 */ /* 0x000ee80000300800 */
[----:B------:R-:W-:Y:S04]  /*ac9d0*/  STL [R1+0xd50], R176 ;  /* 0x000d50b001007387 */ /* 0x000fe80000100800 */
[----:B------:R-:W4:Y:S04]  /*ac9e0*/  LDL.LU R162, [R1+0x340] ;  /* 0x0003400001a27983 */ /* 0x000f280000300800 */
[----:B------:R-:W-:Y:S04]  /*ac9f0*/  STL [R1+0xd44], R175 ;  /* 0x000d44af01007387 */ /* 0x000fe80000100800 */
[----:B------:R-:W4:Y:S04]  /*aca00*/  LDL.LU R161, [R1+0x33c] ;  /* 0x00033c0001a17983 */ /* 0x000f280000300800 */
[----:B------:R-:W-:Y:S04]  /*aca10*/  STL [R1+0xd48], R170 ;  /* 0x000d48aa01007387 */ /* 0x000fe80000100800 */
[----:B------:R-:W4:Y:S04]  /*aca20*/  LDL.LU R160, [R1+0x338] ;  /* 0x0003380001a07983 */ /* 0x000f280000300800 */
[----:B------:R-:W-:Y:S04]  /*aca30*/  STL [R1+0xd40], R169 ;  /* 0x000d40a901007387 */ /* 0x000fe80000100800 */
[----:B------:R-:W4:Y:S04]  /*aca40*/  LDL.LU R159, [R1+0x334] ;  /* 0x00033400019f7983 */ /* 0x000f280000300800 */
[----:B------:R0:W-:Y:S04]  /*aca50*/  STL [R1+0xd34], R168 ;  /* 0x000d34a801007387 */ /* 0x0001e80000100800 */
        /* <DEDUP_REMOVED lines=12> */
[----:B------:R-:W4:Y:S04]  /*acb20*/  LDL.LU R193, [R1+0x210] ;  /* 0x0002100001c17983 */ /* 0x000f280000300800 */
[----:B------:R-:W4:Y:S04]  /*acb30*/  LDL.LU R194, [R1+0x20c] ;  /* 0x00020c0001c27983 */ /* 0x000f280000300800 */
[----:B------:R-:W4:Y:S04]  /*acb40*/  LDL.LU R200, [R1+0x204] ;  /* 0x0002040001c87983 */ /* 0x000f280000300800 */
[----:B------:R-:W4:Y:S04]  /*acb50*/  LDL.LU R201, [R1+0x208] ;  /* 0x0002080001c97983 */ /* 0x000f280000300800 */
[----:B------:R-:W2:Y:S04]  /*acb60*/  LDL.LU R166, [R1+0x54a4] ;  /* 0x0054a40001a67983 */ /* 0x000ea80000300800 */
[----:B------:R0:W-:Y:S04]  /*acb70*/  STL [R1+0xd38], R167 ;  /* 0x000d38a701007387 */ /* 0x0001e80000100800 */
[----:B0-----:R-:W4:Y:S01]  /*acb80*/  LDL.LU R167, [R1+0x24c] ;  /* 0x00024c0001a77983 */ /* 0x001f220000300800 */
[----:B--2---:R-:W-:-:S03]  /*acb90*/  PRMT R166, R165, 0x5410, R166 ;  /* 0x00005410a5a67816 */ /* 0x004fc600000000a6 */
[----:B------:R-:W2:Y:S04]  /*acba0*/  LDL.LU R165, [R1+0x54a0] ;  /* 0x0054a00001a57983 */ /* 0x000ea80000300800 */
[----:B------:R0:W-:Y:S04]  /*acbb0*/  STL [R1+0xd30], R166 ;  /* 0x000d30a601007387 */ /* 0x0001e80000100800 */
[----:B0-----:R-:W4:Y:S01]  /*acbc0*/  LDL.LU R166, [R1+0x248] ;  /* 0x0002480001a67983 */ /* 0x001f220000300800 */
[----:B--2---:R-:W-:-:S03]  /*acbd0*/  PRMT R165, R164, 0x5410, R165 ;  /* 0x00005410a4a57816 */ /* 0x004fc600000000a5 */
[----:B------:R-:W3:Y:S04]  /*acbe0*/  LDL.LU R164, [R1+0x549c] ;  /* 0x00549c0001a47983 */ /* 0x000ee80000300800 */
[----:B------:R0:W-:Y:S04]  /*acbf0*/  STL [R1+0xd24], R165 ;  /* 0x000d24a501007387 */ /* 0x0001e80000100800 */
[----:B0-----:R-:W2:Y:S01]  /*acc00*/  LDL.LU R165, [R1+0x250] ;  /* 0x0002500001a57983 */ /* 0x001ea20000300800 */
[----:B---3--:R-:W-:-:S03]  /*acc10*/  PRMT R164, R163, 0x5410, R164 ;  /* 0x00005410a3a47816 */ /* 0x008fc600000000a4 */
[----:B------:R-:W4:Y:S04]  /*acc20*/  LDL.LU R163, [R1+0x5498] ;  /* 0x0054980001a37983 */ /* 0x000f280000300800 */
[----:B------:R0:W-:Y:S04]  /*acc30*/  STL [R1+0xd20], R164 ;  /* 0x000d20a401007387 */ /* 0x0001e80000100800 */
[----:B0-----:R-:W3:Y:S01]  /*acc40*/  LDL.LU R164, [R1+0x254] ;  /* 0x0002540001a47983 */ /* 0x001ee20000300800 */
[----:B----4-:R-:W-:-:S03]  /*acc50*/  PRMT R163, R162, 0x5410, R163 ;  /* 0x00005410a2a37816 */ /* 0x010fc600000000a3 */
[----:B------:R-:W4:Y:S04]  /*acc60*/  LDL.LU R162, [R1+0x5494] ;  /* 0x0054940001a27983 */ /* 0x000f280000300800 */
[----:B------:R0:W-:Y:S04]  /*acc70*/  STL [R1+0xd1c], R163 ;  /* 0x000d1ca301007387 */ /* 0x0001e80000100800 */
[----:B0-----:R-:W2:Y:S01]  /*acc80*/  LDL.LU R163, [R1+0x258] ;  /* 0x0002580001a37983 */ /* 0x001ea20000300800 */
[----:B----4-:R-:W-:-:S03]  /*acc90*/  PRMT R162, R161, 0x5410, R162 ;  /* 0x00005410a1a27816 */ /* 0x010fc600000000a2 */
        /* <DEDUP_REMOVED lines=8> */
[----:B------:R-:W4:Y:S01]  /*acd20*/  LDL.LU R159, [R1+0x5488] ;  /* 0x00548800019f7983 */ /* 0x000f220000300800 */
        /* <DEDUP_REMOVED lines=10> */
[--C-:B------:R-:W-:Y:S02]  /*acdd0*/  PRMT R155, R155, 0x3340, R0.reuse ;  /* 0x000033409b9b7816 */ /* 0x100fe40000000000 */
[----:B------:R-:W-:-:S02]  /*acde0*/  PRMT R154, R154, 0x3340, R0 ;  /* 0x000033409a9a7816 */ /* 0x000fc40000000000 */
[----:B---3--:R-:W-:Y:S02]  /*acdf0*/  PRMT R158, R162, 0x5410, R158 ;  /* 0x00005410a29e7816 */ /* 0x008fe4000000009e */
[--C-:B------:R-:W-:Y:S02]  /*ace00*/  PRMT R153, R153, 0x3340, R0.reuse ;  /* 0x0000334099997816 */ /* 0x100fe40000000000 */
[----:B--2---:R-:W-:Y:S01]  /*ace10*/  PRMT R157, R163, 0x5410, R157 ;  /* 0x00005410a39d7816 */ /* 0x004fe2000000009d */
[----:B------:R-:W-:Y:S01]  /*ace20*/  STL [R1+0xd08], R160 ;  /* 0x000d08a001007387 */ /* 0x000fe20000100800 */
[----:B------:R-:W-:Y:S02]  /*ace30*/  PRMT R152, R152, 0x3340, R0 ;  /* 0x0000334098987816 */ /* 0x000fe40000000000 */
[----:B------:R-:W-:Y:S02]  /*ace40*/  LOP3.LUT R148, R148, 0xffff, RZ, 0xc0, !PT ;  /* 0x0000ffff94947812 */ /* 0x000fe400078ec0ff */
[----:B------:R-:W-:-:S02]  /*ace50*/  PRMT R156, R164, 0x5410, R156 ;  /* 0x00005410a49c7816 */ /* 0x000fc4000000009c */
[----:B------:R-:W-:Y:S02]  /*ace60*/  PRMT R155, R165, 0x5410, R155 ;  /* 0x00005410a59b7816 */ /* 0x000fe4000000009b */
[----:B------:R-:W-:Y:S02]  /*ace70*/  PRMT R154, R166, 0x5410, R154 ;  /* 0x00005410a69a7816 */ /* 0x000fe4000000009a */
[----:B------:R-:W-:Y:S02]  /*ace80*/  PRMT R153, R167, 0x5410, R153 ;  /* 0x00005410a7997816 */ /* 0x000fe40000000099 */
        /* <DEDUP_REMOVED lines=18> */
[----:B----4-:R-:W-:-:S05]  /*acfb0*/  PRMT R159, R161, 0x5410, R159 ;  /* 0x00005410a19f7816 */ /* 0x010fca000000009f */
        /* <DEDUP_REMOVED lines=20> */
[----:B0-----:R-:W2:Y:S04]  /*ad100*/  LDL.LU R153, [R1+0x200] ;  /* 0x0002000001997983 */ /* 0x001ea80000300800 */
[----:B------:R-:W-:Y:S04]  /*ad110*/  STL [R1+0xc94], R108 ;  /* 0x000c946c01007387 */ /* 0x000fe80000100800 */
[----:B------:R-:W3:Y:S04]  /*ad120*/  LDL.LU R154, [R1+0x1fc] ;  /* 0x0001fc00019a7983 */ /* 0x000ee80000300800 */
        /* <DEDUP_REMOVED lines=29> */
[----:B------:R-:W-:-:S04]  /*ad300*/  LOP3.LUT R24, R24, 0xffff, RZ, 0xc0, !PT ;  /* 0x0000ffff18187812 */ /* 0x000fc800078ec0ff */
[--C-:B------:R-:W-:Y:S02]  /*ad310*/  PRMT R24, R24, 0x3340, R0.reuse ;  /* 0x0000334018187816 */ /* 0x100fe40000000000 */
[----:B------:R-:W-:Y:S02]  /*ad320*/  LOP3.LUT R28, R28, 0xffff, RZ, 0xc0, !PT ;  /* 0x0000ffff1c1c7812 */ /* 0x000fe400078ec0ff */
[----:B------:R-:W-:Y:S02]  /*ad330*/  LOP3.LUT R29, R29, 0xffff, RZ, 0xc0, !PT ;  /* 0x0000ffff1d1d7812 */ /* 0x000fe400078ec0ff */
[--C-:B------:R-:W-:Y:S02]  /*ad340*/  PRMT R28, R28, 0x3340, R0.reuse ;  /* 0x000033401c1c7816 */ /* 0x100fe40000000000 */
[----:B------:R-:W-:Y:S02]  /*ad350*/  LOP3.LUT R31, R31, 0xffff, RZ, 0xc0, !PT ;  /* 0x0000ffff1f1f7812 */ /* 0x000fe400078ec0ff */
[----:B------:R-:W-:-:S02]  /*ad360*/  PRMT R29, R29, 0x3340, R0 ;  /* 0x000033401d1d7816 */ /* 0x000fc40000000000 */
[--C-:B------:R-:W-:Y:S02]  /*ad370*/  PRMT R30, R30, 0x3340, R0.reuse ;  /* 0x000033401e1e7816 */ /* 0x100fe40000000000 */
[--C-:B------:R-:W-:Y:S02]  /*ad380*/  PRMT R31, R31, 0x3340, R0.reuse ;  /* 0x000033401f1f7816 */ /* 0x100fe40000000000 */
[----:B------:R-:W-:Y:S02]  /*ad390*/  LOP3.LUT R32, R32, 0xffff, RZ, 0xc0, !PT ;  /* 0x0000ffff20207812 */ /* 0x000fe400078ec0ff */
[----:B------:R-:W-:Y:S02]  /*ad3a0*/  LOP3.LUT R34, R34, 0xffff, RZ, 0xc0, !PT ;  /* 0x0000ffff22227812 */ /* 0x000fe400078ec0ff */
[--C-:B------:R-:W-:Y:S02]  /*ad3b0*/  PRMT R32, R32, 0x3340, R0.reuse ;  /* 0x0000334020207816 */ /* 0x100fe40000000000 */
[----:B------:R-:W-:-:S02]  /*ad3c0*/  PRMT R34, R34, 0x3340, R0 ;  /* 0x0000334022227816 */ /* 0x000fc40000000000 */
[----:B------:R-:W-:Y:S02]  /*ad3d0*/  LOP3.LUT R35, R35, 0xffff, RZ, 0xc0, !PT ;  /* 0x0000ffff23237812 */ /* 0x000fe400078ec0ff */
[----:B------:R-:W-:Y:S02]  /*ad3e0*/  LOP3.LUT R36, R36, 0xffff, RZ, 0xc0, !PT ;  /* 0x0000ffff24247812 */ /* 0x000fe400078ec0ff */
[----:B------:R-:W-:Y:S02]  /*ad3f0*/  LOP3.LUT R37, R37, 0xffff, RZ, 0xc0, !PT ;  /* 0x0000ffff25257812 */ /* 0x000fe400078ec0ff */
[--C-:B------:R-:W-:Y:S02]  /*ad400*/  PRMT R35, R35, 0x3340, R0.reuse ;  /* 0x0000334023237816 */ /* 0x100fe40000000000 */
[--C-:B------:R-:W-:Y:S02]  /*ad410*/  PRMT R36, R36, 0x3340, R0.reuse ;  /* 0x0000334024247816 */ /* 0x100fe40000000000 */
[----:B------:R-:W-:-:S02]  /*ad420*/  PRMT R37, R37, 0x3340, R0 ;  /* 0x0000334025257816 */ /* 0x000fc40000000000 */
[----:B------:R-:W-:Y:S02]  /*ad430*/  LOP3.LUT R39, R39, 0xffff, RZ, 0xc0, !PT ;  /* 0x0000ffff27277812 */ /* 0x000fe400078ec0ff */
[----:B------:R-:W-:Y:S02]  /*ad440*/  LOP3.LUT R40, R40, 0xffff, RZ, 0xc0, !PT ;  /* 0x0000ffff28287812 */ /* 0x000fe400078ec0ff */
[--C-:B------:R-:W-:Y:S02]  /*ad450*/  PRMT R39, R39, 0x3340, R0.reuse ;  /* 0x0000334027277816 */ /* 0x100fe40000000000 */
[----:B------:R-:W-:Y:S02]  /*ad460*/  PRMT R40, R40, 0x3340, R0 ;  /* 0x0000334028287816 */ /* 0x000fe40000000000 */
[----:B------:R-:W-:Y:S02]  /*ad470*/  LOP3.LUT R41, R41, 0xffff, RZ, 0xc0, !PT ;  /* 0x0000ffff29297812 */ /* 0x000fe400078ec0ff */
[----:B------:R-:W-:-:S02]  /*ad480*/  LOP3.LUT R43, R43, 0xffff, RZ, 0xc0, !PT ;  /* 0x0000ffff2b2b7812 */ /* 0x000fc400078ec0ff */
[--C-:B------:R-:W-:Y:S02]  /*ad490*/  PRMT R41, R41, 0x3340, R0.reuse ;  /* 0x0000334029297816 */ /* 0x100fe40000000000 */
[--C-:B------:R-:W-:Y:S02]  /*ad4a0*/  PRMT R45, R45, 0x3340, R0.reuse ;  /* 0x000033402d2d7816 */ /* 0x100fe40000000000 */
[----:B------:R-:W-:Y:S02]  /*ad4b0*/  PRMT R43, R43, 0x3340, R0 ;  /* 0x000033402b2b7816 */ /* 0x000fe40000000000 */
[----:B--2---:R-:W-:Y:S02]  /*ad4c0*/  PRMT R107, R153, 0x5410, R106 ;  /* 0x00005410996b7816 */ /* 0x004fe4000000006a */
[----:B---3--:R-:W-:-:S03]  /*ad4d0*/  PRMT R106, R154, 0x5410, R105 ;  /* 0x000054109a6a7816 */ /* 0x008fc60000000069 */
[----:B------:R-:W-:Y:S01]  /*ad4e0*/  STL [R1+0xc8c], R107 ;  /* 0x000c8c6b01007387 */ /* 0x000fe20000100800 */
[----:B----4-:R-:W-:-:S03]  /*ad4f0*/  PRMT R105, R155, 0x5410, R104 ;  /* 0x000054109b697816 */ /* 0x010fc60000000068 */
[----:B------:R-:W-:Y:S01]  /*ad500*/  STL [R1+0xc80], R106 ;  /* 0x000c806a01007387 */ /* 0x000fe20000100800 */
[----:B------:R-:W-:-:S03]  /*ad510*/  PRMT R104, R156, 0x5410, R103 ;  /* 0x000054109c687816 */ /* 0x000fc60000000067 */
        /* <DEDUP_REMOVED lines=18> */
[----:B------:R0:W-:Y:S01]  /*ad640*/  STL [R1+0x24c], R24 ;  /* 0x00024c1801007387 */ /* 0x0001e20000100800 */
[----:B------:R-:W-:-:S03]  /*ad650*/  PRMT R25, R166, 0x5410, R27 ;  /* 0x00005410a6197816 */ /* 0x000fc6000000001b */
[----:B------:R1:W-:Y:S01]  /*ad660*/  STL [R1+0x248], R26 ;  /* 0x0002481a01007387 */ /* 0x0003e20000100800 */
[----:B0-----:R-:W-:-:S03]  /*ad670*/  PRMT R24, R167, 0x5410, R28 ;  /* 0x00005410a7187816 */ /* 0x001fc6000000001c */
[----:B------:R0:W-:Y:S01]  /*ad680*/  STL [R1+0x244], R25 ;  /* 0x0002441901007387 */ /* 0x0001e20000100800 */
[----:B-1----:R-:W-:-:S03]  /*ad690*/  PRMT R26, R168, 0x5410, R29 ;  /* 0x00005410a81a7816 */ /* 0x002fc6000000001d */
[----:B------:R1:W-:Y:S01]  /*ad6a0*/  STL [R1+0x240], R24 ;  /* 0x0002401801007387 */ /* 0x0003e20000100800 */
[----:B0-----:R-:W-:-:S03]  /*ad6b0*/  PRMT R25, R169, 0x5410, R30 ;  /* 0x00005410a9197816 */ /* 0x001fc6000000001e */
[----:B------:R0:W-:Y:S01]  /*ad6c0*/  STL [R1+0x23c], R26 ;  /* 0x00023c1a01007387 */ /* 0x0001e20000100800 */
[----:B-1----:R-:W-:-:S03]  /*ad6d0*/  PRMT R24, R170, 0x5410, R31 ;  /* 0x00005410aa187816 */ /* 0x002fc6000000001f */
[----:B------:R1:W-:Y:S04]  /*ad6e0*/  STL [R1+0x238], R25 ;  /* 0x0002381901007387 */ /* 0x0003e80000100800 */
[----:B------:R2:W-:Y:S01]  /*ad6f0*/  STL [R1+0x234], R24 ;  /* 0x0002341801007387 */ /* 0x0005e20000100800 */
[----:B0-----:R-:W-:Y:S02]  /*ad700*/  PRMT R26, R175, 0x5410, R32 ;  /* 0x00005410af1a7816 */ /* 0x001fe40000000020 */
[----:B-1----:R-:W-:-:S03]  /*ad710*/  PRMT R25, R176, 0x5410, R33 ;  /* 0x00005410b0197816 */ /* 0x002fc60000000021 */
[----:B------:R0:W-:Y:S01]  /*ad720*/  STL [R1+0x22c], R26 ;  /* 0x00022c1a01007387 */ /* 0x0001e20000100800 */
[----:B--2---:R-:W-:-:S03]  /*ad730*/  PRMT R24, R177, 0x5410, R34 ;  /* 0x00005410b1187816 */ /* 0x004fc60000000022 */
        /* <DEDUP_REMOVED lines=10> */
[----:B------:R-:W-:Y:S01]  /*ad7e0*/  STL [R1+0x210], R26 ;  /* 0x0002101a01007387 */ /* 0x000fe20000100800 */
[----:B--2---:R-:W-:-:S03]  /*ad7f0*/  PRMT R24, R193, 0x5410, R40 ;  /* 0x00005410c1187816 */ /* 0x004fc60000000028 */
[----:B------:R-:W-:Y:S04]  /*ad800*/  STL [R1+0x20c], R25 ;  /* 0x00020c1901007387 */ /* 0x000fe80000100800 */
[----:B------:R0:W-:Y:S04]  /*ad810*/  STL [R1+0x208], R24 ;  /* 0x0002081801007387 */ /* 0x0001e80000100800 */
[----:B------:R-:W2:Y:S04]  /*ad820*/  LDL.LU R153, [R1+0x11c] ;  /* 0x00011c0001997983 */ /* 0x000ea80000300800 */
[----:B------:R-:W3:Y:S04]  /*ad830*/  LDL.LU R154, [R1+0x118] ;  /* 0x00011800019a7983 */ /* 0x000ee80000300800 */
[----:B------:R-:W4:Y:S04]  /*ad840*/  LDL.LU R155, [R1+0x114] ;  /* 0x00011400019b7983 */ /* 0x000f280000300800 */
[----:B------:R-:W2:Y:S04]  /*ad850*/  LDL.LU R156, [R1+0x10c] ;  /* 0x00010c00019c7983 */ /* 0x000ea80000300800 */
[----:B------:R-:W3:Y:S04]  /*ad860*/  LDL.LU R157, [R1+0x108] ;  /* 0x00010800019d7983 */ /* 0x000ee80000300800 */
[----:B------:R-:W4:Y:S04]  /*ad870*/  LDL.LU R158, [R1+0x100] ;  /* 0x00010000019e7983 */ /* 0x000f280000300800 */
[----:B------:R-:W2:Y:S04]  /*ad880*/  LDL.LU R159, [R1+0x104] ;  /* 0x00010400019f7983 */ /* 0x000ea80000300800 */
        /* <DEDUP_REMOVED lines=11> */
[----:B------:R-:W4:Y:S04]  /*ad940*/  LDL.LU R175, [R1+0xc0] ;  /* 0x0000c00001af7983 */ /* 0x000f280000300800 */
[----:B------:R-:W3:Y:S04]  /*ad950*/  LDL.LU R176, [R1+0xb8] ;  /* 0x0000b80001b07983 */ /* 0x000ee80000300800 */
[----:B------:R-:W3:Y:S04]  /*ad960*/  LDL.LU R177, [R1+0xa4] ;  /* 0x0000a40001b17983 */ /* 0x000ee80000300800 */
[----:B------:R-:W3:Y:S04]  /*ad970*/  LDL.LU R178, [R1+0xac] ;  /* 0x0000ac0001b27983 */ /* 0x000ee80000300800 */
[----:B------:R-:W2:Y:S04]  /*ad980*/  LDL.LU R184, [R1+0xa0] ;  /* 0x0000a00001b87983 */ /* 0x000ea80000300800 */
[----:B------:R-:W4:Y:S04]  /*ad990*/  LDL.LU R185, [R1+0x8c] ;  /* 0x00008c0001b97983 */ /* 0x000f280000300800 */
[----:B------:R-:W3:Y:S04]  /*ad9a0*/  LDL.LU R186, [R1+0x88] ;  /* 0x0000880001ba7983 */ /* 0x000ee80000300800 */
[----:B------:R-:W3:Y:S01]  /*ad9b0*/  LDL.LU R192, [R1+0x84] ;  /* 0x0000840001c07983 */ /* 0x000ee20000300800 */
[----:B------:R-:W-:-:S02]  /*ad9c0*/  PRMT R41, R194, 0x5410, R41 ;  /* 0x00005410c2297816 */ /* 0x000fc40000000029 */
[----:B------:R-:W-:Y:S01]  /*ad9d0*/  PRMT R45, R200, 0x5410, R45 ;  /* 0x00005410c82d7816 */ /* 0x000fe2000000002d */
[----:B------:R-:W3:Y:S01]  /*ad9e0*/  LDL.LU R193, [R1+0x80] ;  /* 0x0000800001c17983 */ /* 0x000ee20000300800 */
[----:B------:R-:W-:-:S03]  /*ad9f0*/  PRMT R43, R201, 0x5410, R43 ;  /* 0x00005410c92b7816 */ /* 0x000fc6000000002b */
[----:B------:R-:W3:Y:S04]  /*ada00*/  LDL.LU R194, [R1+0x6c] ;  /* 0x00006c0001c27983 */ /* 0x000ee80000300800 */
[----:B------:R-:W3:Y:S04]  /*ada10*/  LDL.LU R200, [R1+0x68] ;  /* 0x0000680001c87983 */ /* 0x000ee80000300800 */
[----:B------:R-:W3:Y:S01]  /*ada20*/  LDL.LU R201, [R1+0x64] ;  /* 0x0000640001c97983 */ /* 0x000ee20000300800 */
[----:B------:R-:W-:Y:S02]  /*ada30*/  LOP3.LUT R71, R71, 0xffff, RZ, 0xc0, !PT ;  /* 0x0000ffff47477812 */ /* 0x000fe400078ec0ff */
[----:B------:R-:W-:-:S02]  /*ada40*/  LOP3.LUT R72, R72, 0xffff, RZ, 0xc0, !PT ;  /* 0x0000ffff48487812 */ /* 0x000fc400078ec0ff */
[----:B------:R-:W-:Y:S02]  /*ada50*/  LOP3.LUT R73, R73, 0xffff, RZ, 0xc0, !PT ;  /* 0x0000ffff49497812 */ /* 0x000fe400078ec0ff */
[----:B------:R-:W-:Y:S02]  /*ada60*/  LOP3.LUT R74, R74, 0xffff, RZ, 0xc0, !PT ;  /* 0x0000ffff4a4a7812 */ /* 0x000fe400078ec0ff */
[--C-:B------:R-:W-:Y:S02]  /*ada70*/  PRMT R71, R71, 0x3340, R0.reuse ;  /* 0x0000334047477816 */ /* 0x100fe40000000000 */
[----:B------:R-:W-:Y:S02]  /*ada80*/  LOP3.LUT R75, R75, 0xffff, RZ, 0xc0, !PT ;  /* 0x0000ffff4b4b7812 */ /* 0x000fe400078ec0ff */
[----:B------:R-:W-:Y:S02]  /*ada90*/  PRMT R72, R72, 0x3340, R0 ;  /* 0x0000334048487816 */ /* 0x000fe40000000000 */
[----:B------:R-:W-:-:S02]  /*adaa0*/  LOP3.LUT R65, R65, 0xffff, RZ, 0xc0, !PT ;  /* 0x0000ffff41417812 */ /* 0x000fc400078ec0ff */
[--C-:B------:R-:W-:Y:S02]  /*adab0*/  PRMT R73, R73, 0x3340, R0.reuse ;  /* 0x0000334049497816 */ /* 0x100fe40000000000 */
[----:B------:R-:W-:Y:S02]  /*adac0*/  LOP3.LUT R69, R69, 0xffff, RZ, 0xc0, !PT ;  /* 0x0000ffff45457812 */ /* 0x000fe400078ec0ff */
[--C-:B------:R-:W-:Y:S02]  /*adad0*/  PRMT R74, R74, 0x3340, R0.reuse ;  /* 0x000033404a4a7816 */ /* 0x100fe40000000000 */
[----:B------:R-:W-:Y:S02]  /*adae0*/  PRMT R32, R17, 0x5410, R7 ;  /* 0x0000541011207816 */ /* 0x000fe40000000007 */
[----:B------:R-:W-:Y:S01]  /*adaf0*/  PRMT R75, R75, 0x3340, R0 ;  /* 0x000033404b4b7816 */ /* 0x000fe20000000000 */
[----:B------:R-:W3:Y:S01]  /*adb00*/  LDL.LU R17, [R1+0x5484] ;  /* 0x0054840001117983 */ /* 0x000ee20000300800 */
[----:B------:R-:W-:-:S02]  /*adb10*/  LOP3.LUT R76, R76, 0xffff, RZ, 0xc0, !PT ;  /* 0x0000ffff4c4c7812 */ /* 0x000fc400078ec0ff */
[----:B------:R-:W-:Y:S02]  /*adb20*/  PRMT R71, R216, 0x5410, R71 ;  /* 0x00005410d8477816 */ /* 0x000fe40000000047 */
[----:B------:R-:W-:Y:S01]  /*adb30*/  LOP3.LUT R77, R77, 0xffff, RZ, 0xc0, !PT ;  /* 0x0000ffff4d4d7812 */ /* 0x000fe200078ec0ff */
[----:B------:R-:W3:Y:S01]  /*adb40*/  LDL.LU R216, [R1+0x5480] ;  /* 0x0054800001d87983 */ /* 0x000ee20000300800 */
[----:B------:R-:W-:Y:S02]  /*adb50*/  PRMT R72, R3, 0x5410, R72 ;  /* 0x0000541003487816 */ /* 0x000fe40000000048 */
[--C-:B------:R-:W-:Y:S01]  /*adb60*/  PRMT R65, R65, 0x3340, R0.reuse ;  /* 0x0000334041417816 */ /* 0x100fe20000000000 */
[----:B------:R-:W3:Y:S01]  /*adb70*/  LDL.LU R3, [R1+0x547c] ;  /* 0x00547c0001037983 */ /* 0x000ee20000300800 */
[----:B------:R-:W-:Y:S02]  /*adb80*/  PRMT R73, R18, 0x5410, R73 ;  /* 0x0000541012497816 */ /* 0x000fe40000000049 */
[----:B------:R-:W-:Y:S01]  /*adb90*/  PRMT R69, R69, 0x3340, R0 ;  /* 0x0000334045457816 */ /* 0x000fe20000000000 */
[----:B------:R-:W3:Y:S01]  /*adba0*/  LDL.LU R18, [R1+0x5478] ;  /* 0x0054780001127983 */ /* 0x000ee20000300800 */
[----:B------:R-:W-:-:S02]  /*adbb0*/  PRMT R74, R13, 0x5410, R74 ;  /* 0x000054100d4a7816 */ /* 0x000fc4000000004a */
[--C-:B------:R-:W-:Y:S01]  /*adbc0*/  PRMT R76, R76, 0x3340, R0.reuse ;  /* 0x000033404c4c7816 */ /* 0x100fe20000000000 */
[----:B------:R-:W3:Y:S01]  /*adbd0*/  LDL.LU R13, [R1+0x5474] ;  /* 0x00547400010d7983 */ /* 0x000ee20000300800 */
[----:B------:R-:W-:Y:S02]  /*adbe0*/  PRMT R75, R2, 0x5410, R75 ;  /* 0x00005410024b7816 */ /* 0x000fe4000000004b */
[----:B------:R-:W-:Y:S01]  /*adbf0*/  PRMT R77, R77, 0x3340, R0 ;  /* 0x000033404d4d7816 */ /* 0x000fe20000000000 */
[----:B------:R-:W3:Y:S01]  /*adc00*/  LDL.LU R2, [R1+0x5470] ;  /* 0x0054700001027983 */ /* 0x000ee20000300800 */
[----:B------:R-:W-:Y:S02]  /*adc10*/  LOP3.LUT R81, R81, 0xffff, RZ, 0xc0, !PT ;  /* 0x0000ffff51517812 */ /* 0x000fe400078ec0ff */
[----:B------:R-:W-:Y:S02]  /*adc20*/  LOP3.LUT R142, R142, 0xffff, RZ, 0xc0, !PT ;  /* 0x0000ffff8e8e7812 */ /* 0x000fe400078ec0ff */
[----:B------:R-:W-:-:S02]  /*adc30*/  LOP3.LUT R133, R133, 0xffff, RZ, 0xc0, !PT ;  /* 0x0000ffff85857812 */ /* 0x000fc400078ec0ff */
[----:B------:R-:W-:Y:S02]  /*adc40*/  PRMT R76, R231, 0x5410, R76 ;  /* 0x00005410e74c7816 */ /* 0x000fe4000000004c */
[----:B------:R-:W-:Y:S02]  /*adc50*/  LOP3.LUT R82, R82, 0xffff, RZ, 0xc0, !PT ;  /* 0x0000ffff52527812 */ /* 0x000fe400078ec0ff */
[----:B------:R-:W-:Y:S02]  /*adc60*/  PRMT R77, R225, 0x5410, R77 ;  /* 0x00005410e14d7816 */ /* 0x000fe4000000004d */
[----:B------:R-:W-:Y:S02]  /*adc70*/  LOP3.LUT R4, R4, 0xffff, RZ, 0xc0, !PT ;  /* 0x0000ffff04047812 */ /* 0x000fe400078ec0ff */
[----:B------:R-:W-:Y:S02]  /*adc80*/  PRMT R81, R81, 0x3340, R0 ;  /* 0x0000334051517816 */ /* 0x000fe40000000000 */
        /* <DEDUP_REMOVED lines=10> */
[--C-:B------:R-:W-:Y:S02]  /*add30*/  PRMT R82, R82, 0x3340, R0.reuse ;  /* 0x0000334052527816 */ /* 0x100fe40000000000 */
[--C-:B------:R-:W-:Y:S02]  /*add40*/  PRMT R4, R4, 0x3340, R0.reuse ;  /* 0x0000334004047816 */ /* 0x100fe40000000000 */
[----:B------:R-:W-:-:S02]  /*add50*/  PRMT R83, R83, 0x3340, R0 ;  /* 0x0000334053537816 */ /* 0x000fc40000000000 */
[----:B------:R-:W-:Y:S02]  /*add60*/  PRMT R81, R220, 0x5410, R81 ;  /* 0x00005410dc517816 */ /* 0x000fe40000000051 */
[--C-:B------:R-:W-:Y:S02]  /*add70*/  PRMT R5, R5, 0x3340, R0.reuse ;  /* 0x0000334005057816 */ /* 0x100fe40000000000 */
        /* <DEDUP_REMOVED lines=8> */
[----:B------:R-:W-:Y:S02]  /*ade00*/  PRMT R82, R241, 0x5410, R82 ;  /* 0x00005410f1527816 */ /* 0x000fe40000000052 */
[----:B------:R-:W-:-:S02]  /*ade10*/  LOP3.LUT R91, R91, 0xffff, RZ, 0xc0, !PT ;  /* 0x0000ffff5b5b7812 */ /* 0x000fc400078ec0ff */
[----:B------:R-:W-:Y:S02]  /*ade20*/  PRMT R83, R237, 0x5410, R83 ;  /* 0x00005410ed537816 */ /* 0x000fe40000000053 */
[--C-:B------:R-:W-:Y:S02]  /*ade30*/  PRMT R88, R88, 0x3340, R0.reuse ;  /* 0x0000334058587816 */ /* 0x100fe40000000000 */
[--C-:B------:R-:W-:Y:S02]  /*ade40*/  PRMT R89, R89, 0x3340, R0.reuse ;  /* 0x0000334059597816 */ /* 0x100fe40000000000 */
        /* <DEDUP_REMOVED lines=10> */
[----:B--2---:R-:W-:Y:S02]  /*adef0*/  PRMT R66, R184, 0x5410, R66 ;  /* 0x00005410b8427816 */ /* 0x004fe40000000042 */
[----:B------:R-:W2:Y:S01]  /*adf00*/  LDL.LU R184, [R1+0x16c] ;  /* 0x00016c0001b87983 */ /* 0x000ea20000300800 */
[----:B----4-:R-:W-:-:S03]  /*adf10*/  PRMT R65, R185, 0x5410, R65 ;  /* 0x00005410b9417816 */ /* 0x010fc60000000041 */
[----:B------:R-:W4:Y:S01]  /*adf20*/  LDL.LU R185, [R1+0x17c] ;  /* 0x00017c0001b97983 */ /* 0x000f220000300800 */
[----:B---3--:R-:W-:-:S03]  /*adf30*/  PRMT R69, R186, 0x5410, R69 ;  /* 0x00005410ba457816 */ /* 0x008fc60000000045 */
[----:B------:R-:W3:Y:S04]  /*adf40*/  LDL.LU R186, [R1+0x1a4] ;  /* 0x0001a40001ba7983 */ /* 0x000ee80000300800 */
[----:B------:R-:W3:Y:S01]  /*adf50*/  LDL.LU R231, [R1+0x546c] ;  /* 0x00546c0001e77983 */ /* 0x000ee20000300800 */
[----:B------:R-:W-:-:S03]  /*adf60*/  PRMT R68, R192, 0x5410, R68 ;  /* 0x00005410c0447816 */ /* 0x000fc60000000044 */
[----:B------:R-:W3:Y:S01]  /*adf70*/  LDL.LU R225, [R1+0x5468] ;  /* 0x0054680001e17983 */ /* 0x000ee20000300800 */
[----:B------:R-:W-:-:S03]  /*adf80*/  IMAD.MOV.U32 R192, RZ, RZ, R215 ;  /* 0x000000ffffc07224 */ /* 0x000fc600078e00d7 */
[----:B------:R-:W3:Y:S04]  /*adf90*/  LDL.LU R228, [R1+0x5464] ;  /* 0x0054640001e47983 */ /* 0x000ee80000300800 */
[----:B------:R-:W2:Y:S04]  /*adfa0*/  LDL.LU R11, [R1+0x5460] ;  /* 0x00546000010b7983 */ /* 0x000ea80000300800 */
[----:B------:R-:W3:Y:S04]  /*adfb0*/  LDL.LU R244, [R1+0x545c] ;  /* 0x00545c0001f47983 */ /* 0x000ee80000300800 */
[----:B------:R-:W3:Y:S01]  /*adfc0*/  LDL.LU R215, [R1+0x1ec] ;  /* 0x0001ec0001d77983 */ /* 0x000ee20000300800 */
[----:B------:R-:W-:-:S03]  /*adfd0*/  PRMT R34, R194, 0x5410, R4 ;  /* 0x00005410c2227816 */ /* 0x000fc60000000004 */
[----:B------:R-:W3:Y:S01]  /*adfe0*/  LDL.LU R220, [R1+0x5458] ;  /* 0x0054580001dc7983 */ /* 0x000ee20000300800 */
[----:B------:R-:W-:-:S03]  /*adff0*/  PRMT R35, R200, 0x5410, R5 ;  /* 0x00005410c8237816 */ /* 0x000fc60000000005 */
[----:B------:R-:W3:Y:S01]  /*ae000*/  LDL.LU R240, [R1+0x5454] ;  /* 0x0054540001f07983 */ /* 0x000ee20000300800 */
[----:B------:R-:W-:-:S03]  /*ae010*/  PRMT R4, R248, 0x5410, R84 ;  /* 0x00005410f8047816 */ /* 0x000fc60000000054 */
[----:B------:R-:W3:Y:S01]  /*ae020*/  LDL.LU R234, [R1+0x5450] ;  /* 0x0054500001ea7983 */ /* 0x000ee20000300800 */
[----:B------:R-:W-:-:S03]  /*ae030*/  PRMT R33, R201, 0x5410, R6 ;  /* 0x00005410c9217816 */ /* 0x000fc60000000006 */
[----:B------:R-:W4:Y:S01]  /*ae040*/  LDL.LU R241, [R1+0x544c] ;  /* 0x00544c0001f17983 */ /* 0x000f220000300800 */
[----:B------:R-:W-:-:S03]  /*ae050*/  PRMT R5, R246, 0x5410, R85 ;  /* 0x00005410f6057816 */ /* 0x000fc60000000055 */
[----:B------:R-:W3:Y:S01]  /*ae060*/  LDL.LU R237, [R1+0x5448] ;  /* 0x0054480001ed7983 */ /* 0x000ee20000300800 */
[----:B------:R-:W-:-:S03]  /*ae070*/  PRMT R6, R9, 0x5410, R86 ;  /* 0x0000541009067816 */ /* 0x000fc60000000056 */
        /* <DEDUP_REMOVED lines=10> */
[----:B------:R-:W-:-:S02]  /*ae120*/  SHF.R.U32.HI R139, RZ, 0x8, R139 ;  /* 0x00000008ff8b7819 */ /* 0x000fc4000001168b */
[----:B------:R-:W-:Y:S02]  /*ae130*/  LOP3.LUT R70, R70, 0xffff, RZ, 0xc0, !PT ;  /* 0x0000ffff46467812 */ /* 0x000fe400078ec0ff */
[----:B------:R-:W-:Y:S02]  /*ae140*/  SHF.R.U32.HI R138, RZ, 0x8, R138 ;  /* 0x00000008ff8a7819 */ /* 0x000fe4000001168a */
[----:B------:R-:W-:Y:S02]  /*ae150*/  SHF.R.U32.HI R137, RZ, 0x8, R137 ;  /* 0x00000008ff897819 */ /* 0x000fe40000011689 */
[----:B------:R-:W-:Y:S02]  /*ae160*/  SHF.R.U32.HI R132, RZ, 0x8, R132 ;  /* 0x00000008ff847819 */ /* 0x000fe40000011684 */
[----:B------:R-:W-:Y:S02]  /*ae170*/  LOP3.LUT R139, R139, 0xffff, RZ, 0xc0, !PT ;  /* 0x0000ffff8b8b7812 */ /* 0x000fe400078ec0ff */
[----:B------:R-:W-:-:S02]  /*ae180*/  PRMT R70, R70, 0x3340, R0 ;  /* 0x0000334046467816 */ /* 0x000fc40000000000 */
[----:B------:R-:W-:Y:S02]  /*ae190*/  LOP3.LUT R138, R138, 0xffff, RZ, 0xc0, !PT ;  /* 0x0000ffff8a8a7812 */ /* 0x000fe400078ec0ff */
[----:B------:R-:W-:Y:S02]  /*ae1a0*/  LOP3.LUT R64, R64, 0xffff, RZ, 0xc0, !PT ;  /* 0x0000ffff40407812 */ /* 0x000fe400078ec0ff */
[----:B------:R-:W-:Y:S02]  /*ae1b0*/  LOP3.LUT R137, R137, 0xffff, RZ, 0xc0, !PT ;  /* 0x0000ffff89897812 */ /* 0x000fe400078ec0ff */
[----:B------:R-:W-:Y:S02]  /*ae1c0*/  LOP3.LUT R132, R132, 0xffff, RZ, 0xc0, !PT ;  /* 0x0000ffff84847812 */ /* 0x000fe400078ec0ff */
[--C-:B------:R-:W-:Y:S02]  /*ae1d0*/  PRMT R139, R139, 0x3340, R0.reuse ;  /* 0x000033408b8b7816 */ /* 0x100fe40000000000 */
[----:B------:R-:W-:-:S02]  /*ae1e0*/  PRMT R138, R138, 0x3340, R0 ;  /* 0x000033408a8a7816 */ /* 0x000fc40000000000 */
[----:B------:R-:W-:Y:S02]  /*ae1f0*/  PRMT R70, R193, 0x5410, R70 ;  /* 0x00005410c1467816 */ /* 0x000fe40000000046 */
[--C-:B------:R-:W-:Y:S01]  /*ae200*/  PRMT R64, R64, 0x3340, R0.reuse ;  /* 0x0000334040407816 */ /* 0x100fe20000000000 */
[----:B------:R-:W3:Y:S01]  /*ae210*/  LDL.LU R193, [R1+0x274] ;  /* 0x0002740001c17983 */ /* 0x000ee20000300800 */
[--C-:B------:R-:W-:Y:S02]  /*ae220*/  PRMT R137, R137, 0x3340, R0.reuse ;  /* 0x0000334089897816 */ /* 0x100fe40000000000 */
[----:B------:R-:W-:Y:S01]  /*ae230*/  PRMT R132, R132, 0x3340, R0 ;  /* 0x0000334084847816 */ /* 0x000fe20000000000 */
[----:B------:R-:W3:Y:S01]  /*ae240*/  LDL.LU R200, [R1+0x288] ;  /* 0x0002880001c87983 */ /* 0x000ee20000300800 */
[----:B------:R-:W-:-:S03]  /*ae250*/  PRMT R64, R175, 0x5410, R64 ;  /* 0x00005410af407816 */ /* 0x000fc60000000040 */
[----:B------:R-:W3:Y:S01]  /*ae260*/  LDL.LU R201, [R1+0x29c] ;  /* 0x00029c0001c97983 */ /* 0x000ee20000300800 */
[----:B--2---:R-:W-:-:S03]  /*ae270*/  PRMT R139, R11, 0x5410, R139 ;  /* 0x000054100b8b7816 */ /* 0x004fc6000000008b */
[----:B------:R-:W2:Y:S01]  /*ae280*/  LDL.LU R11, [R1+0x5420] ;  /* 0x00542000010b7983 */ /* 0x000ea20000300800 */
[----:B----4-:R-:W-:-:S03]  /*ae290*/  PRMT R138, R241, 0x5410, R138 ;  /* 0x00005410f18a7816 */ /* 0x010fc6000000008a */
[----:B------:R-:W4:Y:S01]  /*ae2a0*/  LDL.LU R241, [R1+0x541c] ;  /* 0x00541c0001f17983 */ /* 0x000f220000300800 */
[----:B---3--:R-:W-:-:S03]  /*ae2b0*/  PRMT R137, R232, 0x5410, R137 ;  /* 0x00005410e8897816 */ /* 0x008fc60000000089 */
[----:B------:R-:W3:Y:S01]  /*ae2c0*/  LDL.LU R232, [R1+0x5418] ;  /* 0x0054180001e87983 */ /* 0x000ee20000300800 */
[----:B------:R-:W-:-:S03]  /*ae2d0*/  PRMT R175, R222, 0x5410, R132 ;  /* 0x00005410deaf7816 */ /* 0x000fc60000000084 */
[----:B------:R-:W0:Y:S01]  /*ae2e0*/  LDL.LU R222, [R1+0x5414] ;  /* 0x0054140001de7983 */ /* 0x000e220000300800 */
[----:B------:R-:W-:Y:S02]  /*ae2f0*/  LOP3.LUT R51, R51, 0xffff, RZ, 0xc0, !PT ;  /* 0x0000ffff33337812 */ /* 0x000fe400078ec0ff */
[----:B------:R-:W-:Y:S02]  /*ae300*/  LOP3.LUT R49, R49, 0xffff, RZ, 0xc0, !PT ;  /* 0x0000ffff31317812 */ /* 0x000fe400078ec0ff */
[--C-:B------:R-:W-:Y:S02]  /*ae310*/  PRMT R51, R51, 0x3340, R0.reuse ;  /* 0x0000334033337816 */ /* 0x100fe40000000000 */
[----:B------:R-:W-:Y:S02]  /*ae320*/  LOP3.LUT R53, R53, 0xffff, RZ, 0xc0, !PT ;  /* 0x0000ffff35357812 */ /* 0x000fe400078ec0ff */
[----:B------:R-:W-:Y:S02]  /*ae330*/  PRMT R49, R49, 0x3340, R0 ;  /* 0x0000334031317816 */ /* 0x000fe40000000000 */
[----:B------:R-:W-:-:S02]  /*ae340*/  LOP3.LUT R52, R52, 0xffff, RZ, 0xc0, !PT ;  /* 0x0000ffff34347812 */ /* 0x000fc400078ec0ff */
[----:B------:R-:W-:Y:S02]  /*ae350*/  LOP3.LUT R58, R58, 0xffff, RZ, 0xc0, !PT ;  /* 0x0000ffff3a3a7812 */ /* 0x000fe400078ec0ff */
[----:B------:R-:W-:Y:S02]  /*ae360*/  SHF.R.U32.HI R130, RZ, 0x8, R130 ;  /* 0x00000008ff827819 */ /* 0x000fe40000011682 */
[--C-:B------:R-:W-:Y:S02]  /*ae370*/  PRMT R53, R53, 0x3340, R0.reuse ;  /* 0x0000334035357816 */ /* 0x100fe40000000000 */
[----:B------:R-:W-:Y:S02]  /*ae380*/  LOP3.LUT R56, R56, 0xffff, RZ, 0xc0, !PT ;  /* 0x0000ffff38387812 */ /* 0x000fe400078ec0ff */
[----:B------:R-:W-:Y:S02]  /*ae390*/  PRMT R51, R158, 0x5410, R51 ;  /* 0x000054109e337816 */ /* 0x000fe40000000033 */
[----:B------:R-:W-:Y:S01]  /*ae3a0*/  PRMT R52, R52, 0x3340, R0 ;  /* 0x0000334034347816 */ /* 0x000fe20000000000 */
[----:B------:R-:W2:Y:S01]  /*ae3b0*/  LDL.LU R158, [R1+0x304] ;  /* 0x00030400019e7983 */ /* 0x000ea20000300800 */
[----:B------:R-:W-:-:S02]  /*ae3c0*/  LOP3.LUT R61, R61, 0xffff, RZ, 0xc0, !PT ;  /* 0x0000ffff3d3d7812 */ /* 0x000fc400078ec0ff */
[----:B------:R-:W-:Y:S02]  /*ae3d0*/  PRMT R49, R159, 0x5410, R49 ;  /* 0x000054109f317816 */ /* 0x000fe40000000031 */
[----:B------:R-:W-:Y:S01]  /*ae3e0*/  PRMT R58, R58, 0x3340, R0 ;  /* 0x000033403a3a7816 */ /* 0x000fe20000000000 */
[----:B------:R-:W4:Y:S01]  /*ae3f0*/  LDL.LU R159, [R1+0x328] ;  /* 0x00032800019f7983 */ /* 0x000f220000300800 */
[----:B------:R-:W-:Y:S02]  /*ae400*/  LOP3.LUT R130, R130, 0xffff, RZ, 0xc0, !PT ;  /* 0x0000ffff82827812 */ /* 0x000fe400078ec0ff */
[----:B------:R-:W-:Y:S02]  /*ae410*/  PRMT R50, R160, 0x5410, R50 ;  /* 0x00005410a0327816 */ /* 0x000fe40000000032 */
[----:B------:R-:W-:Y:S01]  /*ae420*/  PRMT R57, R57, 0x3340, R0 ;  /* 0x0000334039397816 */ /* 0x000fe20000000000 */
[----:B------:R-:W3:Y:S01]  /*ae430*/  LDL.LU R160, [R1+0x348] ;  /* 0x0003480001a07983 */ /* 0x000ee20000300800 */
[----:B------:R-:W-:-:S02]  /*ae440*/  PRMT R54, R161, 0x5410, R54 ;  /* 0x00005410a1367816 */ /* 0x000fc40000000036 */
[--C-:B------:R-:W-:Y:S01]  /*ae450*/  PRMT R56, R56, 0x3340, R0.reuse ;  /* 0x0000334038387816 */ /* 0x100fe20000000000 */
[----:B------:R-:W4:Y:S01]  /*ae460*/  LDL.LU R161, [R1+0xc88] ;  /* 0x000c880001a17983 */ /* 0x000f220000300800 */
[----:B------:R-:W-:Y:S02]  /*ae470*/  PRMT R53, R162, 0x5410, R53 ;  /* 0x00005410a2357816 */ /* 0x000fe40000000035 */
[----:B------:R-:W-:Y:S01]  /*ae480*/  PRMT R61, R61, 0x3340, R0 ;  /* 0x000033403d3d7816 */ /* 0x000fe20000000000 */
[----:B------:R-:W4:Y:S01]  /*ae490*/  LDL.LU R162, [R1+0xccc] ;  /* 0x000ccc0001a27983 */ /* 0x000f220000300800 */
[----:B------:R-:W-:Y:S02]  /*ae4a0*/  PRMT R52, R163, 0x5410, R52 ;  /* 0x00005410a3347816 */ /* 0x000fe40000000034 */
[----:B------:R-:W-:Y:S01]  /*ae4b0*/  PRMT R130, R130, 0x3340, R0 ;  /* 0x0000334082827816 */ /* 0x000fe20000000000 */
[----:B------:R-:W4:Y:S01]  /*ae4c0*/  LDL.LU R163, [R1+0xcdc] ;  /* 0x000cdc0001a37983 */ /* 0x000f220000300800 */
[----:B------:R-:W-:-:S02]  /*ae4d0*/  PRMT R58, R164, 0x5410, R58 ;  /* 0x00005410a43a7816 */ /* 0x000fc4000000003a */
[----:B------:R-:W-:Y:S01]  /*ae4e0*/  PRMT R57, R165, 0x5410, R57 ;  /* 0x00005410a5397816 */ /* 0x000fe20000000039 */
[----:B------:R-:W4:Y:S01]  /*ae4f0*/  LDL.LU R164, [R1+0xce0] ;  /* 0x000ce00001a47983 */ /* 0x000f220000300800 */
[----:B------:R-:W-:Y:S02]  /*ae500*/  PRMT R56, R166, 0x5410, R56 ;  /* 0x00005410a6387816 */ /* 0x000fe40000000038 */
[----:B------:R-:W-:Y:S01]  /*ae510*/  PRMT R61, R168, 0x5410, R61 ;  /* 0x00005410a83d7816 */ /* 0x000fe2000000003d */
[----:B------:R-:W4:Y:S04]  /*ae520*/  LDL.LU R165, [R1+0xcf0] ;  /* 0x000cf00001a57983 */ /* 0x000f280000300800 */
[----:B------:R-:W4:Y:S04]  /*ae530*/  LDL.LU R166, [R1+0xd00] ;  /* 0x000d000001a67983 */ /* 0x000f280000300800 */
[----:B------:R-:W4:Y:S01]  /*ae540*/  LDL.LU R168, [R1+0x4710] ;  /* 0x0047100001a87983 */ /* 0x000f220000300800 */
[----:B0-----:R-:W-:-:S03]  /*ae550*/  PRMT R24, R222, 0x5410, R130 ;  /* 0x00005410de187816 */ /* 0x001fc60000000082 */
[----:B------:R-:W2:Y:S01]  /*ae560*/  LDL.LU R222, [R1+0x5410] ;  /* 0x0054100001de7983 */ /* 0x000ea20000300800 */
[----:B------:R-:W-:Y:S02]  /*ae570*/  LOP3.LUT R59, R59, 0xffff, RZ, 0xc0, !PT ;  /* 0x0000ffff3b3b7812 */ /* 0x000fe400078ec0ff */
[----:B------:R-:W-:Y:S02]  /*ae580*/  SHF.R.U32.HI R136, RZ, 0x8, R136 ;  /* 0x00000008ff887819 */ /* 0x000fe40000011688 */
[----:B------:R-:W-:Y:S02]  /*ae590*/  SHF.R.U32.HI R129, RZ, 0x8, R129 ;  /* 0x00000008ff817819 */ /* 0x000fe40000011681 */
[----:B------:R-:W-:Y:S02]  /*ae5a0*/  LOP3.LUT R60, R60, 0xffff, RZ, 0xc0, !PT ;  /* 0x0000ffff3c3c7812 */ /* 0x000fe400078ec0ff */
[----:B------:R-:W-:Y:S02]  /*ae5b0*/  SHF.R.U32.HI R135, RZ, 0x8, R135 ;  /* 0x00000008ff877819 */ /* 0x000fe40000011687 */
[----:B------:R-:W-:-:S02]  /*ae5c0*/  SHF.R.U32.HI R128, RZ, 0x8, R128 ;  /* 0x00000008ff807819 */ /* 0x000fc40000011680 */
[----:B------:R-:W-:Y:S02]  /*ae5d0*/  SHF.R.U32.HI R134, RZ, 0x8, R134 ;  /* 0x00000008ff867819 */ /* 0x000fe40000011686 */
[----:B------:R-:W-:Y:S02]  /*ae5e0*/  SHF.R.U32.HI R126, RZ, 0x8, R126 ;  /* 0x00000008ff7e7819 */ /* 0x000fe4000001167e */
[--C-:B------:R-:W-:Y:S02]  /*ae5f0*/  PRMT R59, R59, 0x3340, R0.reuse ;  /* 0x000033403b3b7816 */ /* 0x100fe40000000000 */
[----:B------:R-:W-:Y:S02]  /*ae600*/  LOP3.LUT R136, R136, 0xffff, RZ, 0xc0, !PT ;  /* 0x0000ffff88887812 */ /* 0x000fe400078ec0ff */
        /* <DEDUP_REMOVED lines=10> */
[----:B------:R-:W4:Y:S01]  /*ae6b0*/  LDL.LU R169, [R1+0x4778] ;  /* 0x0047780001a97983 */ /* 0x000f220000300800 */
[----:B------:R-:W-:Y:S02]  /*ae6c0*/  PRMT R128, R128, 0x3340, R0 ;  /* 0x0000334080807816 */ /* 0x000fe40000000000 */
[----:B------:R-:W-:Y:S02]  /*ae6d0*/  PRMT R60, R170, 0x5410, R60 ;  /* 0x00005410aa3c7816 */ /* 0x000fe4000000003c */
[--C-:B------:R-:W-:Y:S01]  /*ae6e0*/  PRMT R134, R134, 0x3340, R0.reuse ;  /* 0x0000334086867816 */ /* 0x100fe20000000000 */
[----:B------:R-:W4:Y:S01]  /*ae6f0*/  LDL.LU R170, [R1+0x47d0] ;  /* 0x0047d00001aa7983 */ /* 0x000f220000300800 */
[----:B------:R-:W-:-:S02]  /*ae700*/  PRMT R126, R126, 0x3340, R0 ;  /* 0x000033407e7e7816 */ /* 0x000fc40000000000 */
[----:B------:R-:W-:Y:S01]  /*ae710*/  LOP3.LUT R124, R124, 0xffff, RZ, 0xc0, !PT ;  /* 0x0000ffff7c7c7812 */ /* 0x000fe200078ec0ff */
[----:B------:R0:W-:Y:S01]  /*ae720*/  STL [R1+0x200], R24 ;  /* 0x0002001801007387 */ /* 0x0001e20000100800 */
[----:B------:R-:W-:Y:S02]  /*ae730*/  PRMT R62, R176, 0x5410, R62 ;  /* 0x00005410b03e7816 */ /* 0x000fe4000000003e */
[----:B------:R-:W-:Y:S01]  /*ae740*/  PRMT R136, R184, 0x5410, R136 ;  /* 0x00005410b8887816 */ /* 0x000fe20000000088 */
[----:B------:R-:W4:Y:S01]  /*ae750*/  LDL.LU R176, [R1+0x47d4] ;  /* 0x0047d40001b07983 */ /* 0x000f220000300800 */
[----:B------:R-:W-:Y:S02]  /*ae760*/  PRMT R25, R194, 0x5410, R129 ;  /* 0x00005410c2197816 */ /* 0x000fe40000000081 */
[----:B------:R-:W-:Y:S01]  /*ae770*/  PRMT R135, R185, 0x5410, R135 ;  /* 0x00005410b9877816 */ /* 0x000fe20000000087 */
[----:B------:R-:W4:Y:S01]  /*ae780*/  LDL.LU R184, [R1+0x4c04] ;  /* 0x004c040001b87983 */ /* 0x000f220000300800 */
[----:B------:R-:W-:-:S02]  /*ae790*/  PRMT R134, R186, 0x5410, R134 ;  /* 0x00005410ba867816 */ /* 0x000fc40000000086 */
[----:B0-----:R-:W-:Y:S01]  /*ae7a0*/  PRMT R24, R193, 0x5410, R128 ;  /* 0x00005410c1187816 */ /* 0x001fe20000000080 */
[----:B------:R-:W4:Y:S01]  /*ae7b0*/  LDL.LU R185, [R1+0x4c44] ;  /* 0x004c440001b97983 */ /* 0x000f220000300800 */
[----:B------:R-:W-:Y:S02]  /*ae7c0*/  PRMT R26, R200, 0x5410, R126 ;  /* 0x00005410c81a7816 */ /* 0x000fe4000000007e */
[----:B------:R-:W-:Y:S01]  /*ae7d0*/  PRMT R124, R124, 0x3340, R0 ;  /* 0x000033407c7c7816 */ /* 0x000fe20000000000 */
[----:B------:R-:W4:Y:S04]  /*ae7e0*/  LDL.LU R186, [R1+0x4f30] ;  /* 0x004f300001ba7983 */ /* 0x000f280000300800 */
[----:B------:R-:W4:Y:S04]  /*ae7f0*/  LDL.LU R194, [R1+0x51c4] ;  /* 0x0051c40001c27983 */ /* 0x000f280000300800 */
[----:B------:R-:W-:Y:S04]  /*ae800*/  STL [R1+0x204], R25 ;  /* 0x0002041901007387 */ /* 0x000fe80000100800 */
[----:B------:R2:W-:Y:S04]  /*ae810*/  STL [R1+0x214], R24 ;  /* 0x0002141801007387 */ /* 0x0005e80000100800 */
[----:B------:R-:W-:Y:S01]  /*ae820*/  STL [R1+0x224], R26 ;  /* 0x0002241a01007387 */ /* 0x000fe20000100800 */
[----:B--2---:R-:W-:-:S03]  /*ae830*/  PRMT R24, R222, 0x5410, R124 ;  /* 0x00005410de187816 */ /* 0x004fc6000000007c */
[----:B------:R-:W2:Y:S01]  /*ae840*/  LDL.LU R222, [R1+0x540c] ;  /* 0x00540c0001de7983 */ /* 0x000ea20000300800 */
[----:B------:R-:W-:-:S04]  /*ae850*/  SHF.R.U32.HI R125, RZ, 0x8, R125 ;  /* 0x00000008ff7d7819 */ /* 0x000fc8000001167d */
[----:B------:R-:W-:Y:S02]  /*ae860*/  LOP3.LUT R125, R125, 0xffff, RZ, 0xc0, !PT ;  /* 0x0000ffff7d7d7812 */ /* 0x000fe400078ec0ff */
[----:B------:R-:W-:Y:S02]  /*ae870*/  SHF.R.U32.HI R122, RZ, 0x8, R122 ;  /* 0x00000008ff7a7819 */ /* 0x000fe4000001167a */
[----:B------:R-:W-:Y:S02]  /*ae880*/  PRMT R125, R125, 0x3340, R0 ;  /* 0x000033407d7d7816 */ /* 0x000fe40000000000 */
[----:B------:R-:W-:Y:S02]  /*ae890*/  LOP3.LUT R67, R67, 0xffff, RZ, 0xc0, !PT ;  /* 0x0000ffff43437812 */ /* 0x000fe400078ec0ff */
[----:B------:R-:W-:Y:S02]  /*ae8a0*/  LOP3.LUT R55, R55, 0xffff, RZ, 0xc0, !PT ;  /* 0x0000ffff37377812 */ /* 0x000fe400078ec0ff */
[----:B------:R-:W-:-:S02]  /*ae8b0*/  LOP3.LUT R123, R123, 0xffff, RZ, 0xc0, !PT ;  /* 0x0000ffff7b7b7812 */ /* 0x000fc400078ec0ff */
[----:B------:R-:W-:Y:S02]  /*ae8c0*/  PRMT R25, R201, 0x5410, R125 ;  /* 0x00005410c9197816 */ /* 0x000fe4000000007d */
[----:B------:R-:W-:Y:S02]  /*ae8d0*/  LOP3.LUT R122, R122, 0xffff, RZ, 0xc0, !PT ;  /* 0x0000ffff7a7a7812 */ /* 0x000fe400078ec0ff */
[--C-:B------:R-:W-:Y:S02]  /*ae8e0*/  PRMT R67, R67, 0x3340, R0.reuse ;  /* 0x0000334043437816 */ /* 0x100fe40000000000 */
[----:B------:R-:W-:Y:S02]  /*ae8f0*/  LOP3.LUT R121, R121, 0xffff, RZ, 0xc0, !PT ;  /* 0x0000ffff79797812 */ /* 0x000fe400078ec0ff */
[--C-:B------:R-:W-:Y:S02]  /*ae900*/  PRMT R55, R55, 0x3340, R0.reuse ;  /* 0x0000334037377816 */ /* 0x100fe40000000000 */
[----:B------:R-:W-:Y:S01]  /*ae910*/  SHF.R.U32.HI R119, RZ, 0x8, R119 ;  /* 0x00000008ff777819 */ /* 0x000fe20000011677 */
[----:B------:R0:W-:Y:S01]  /*ae920*/  STL [R1+0x330], R25 ;  /* 0x0003301901007387 */ /* 0x0001e20000100800 */
[----:B------:R-:W-:-:S02]  /*ae930*/  PRMT R123, R123, 0x3340, R0 ;  /* 0x000033407b7b7816 */ /* 0x000fc40000000000 */
[--C-:B------:R-:W-:Y:S02]  /*ae940*/  PRMT R122, R122, 0x3340, R0.reuse ;  /* 0x000033407a7a7816 */ /* 0x100fe40000000000 */
[----:B------:R-:W-:Y:S02]  /*ae950*/  PRMT R63, R177, 0x5410, R63 ;  /* 0x00005410b13f7816 */ /* 0x000fe4000000003f */
[----:B------:R-:W-:Y:S01]  /*ae960*/  PRMT R121, R121, 0x3340, R0 ;  /* 0x0000334079797816 */ /* 0x000fe20000000000 */
[----:B------:R-:W2:Y:S01]  /*ae970*/  LDL.LU R177, [R1+0x51c0] ;  /* 0x0051c00001b17983 */ /* 0x000ea20000300800 */
[----:B------:R-:W-:Y:S02]  /*ae980*/  PRMT R67, R178, 0x5410, R67 ;  /* 0x00005410b2437816 */ /* 0x000fe40000000043 */
[----:B------:R-:W-:Y:S01]  /*ae990*/  LOP3.LUT R119, R119, 0xffff, RZ, 0xc0, !PT ;  /* 0x0000ffff77777812 */ /* 0x000fe200078ec0ff */
[----:B------:R-:W2:Y:S01]  /*ae9a0*/  LDL.LU R178, [R1+0x51bc] ;  /* 0x0051bc0001b27983 */ /* 0x000ea20000300800 */
[----:B------:R-:W-:Y:S01]  /*ae9b0*/  PRMT R55, R167, 0x5410, R55 ;  /* 0x00005410a7377816 */ /* 0x000fe20000000037 */
[----:B------:R-:W-:Y:S01]  /*ae9c0*/  IMAD.MOV.U32 R167, RZ, RZ, R192 ;  /* 0x000000ffffa77224 */ /* 0x000fe200078e00c0 */
[----:B0-----:R-:W-:Y:S01]  /*ae9d0*/  PRMT R25, R158, 0x5410, R123 ;  /* 0x000054109e197816 */ /* 0x001fe2000000007b */
[----:B------:R4:W-:Y:S01]  /*ae9e0*/  STL [R1+0x334], R24 ;  /* 0x0003341801007387 */ /* 0x0009e20000100800 */
[----:B---3--:R-:W-:-:S03]  /*ae9f0*/  PRMT R26, R160, 0x5410, R121 ;  /* 0x00005410a01a7816 */ /* 0x008fc60000000079 */
[----:B------:R-:W3:Y:S01]  /*aea00*/  LDL.LU R192, [R1+0x51b8] ;  /* 0x0051b80001c07983 */ /* 0x000ee20000300800 */
[----:B------:R-:W-:-:S03]  /*aea10*/  PRMT R119, R119, 0x3340, R0 ;  /* 0x0000334077777816 */ /* 0x000fc60000000000 */
[----:B------:R-:W3:Y:S01]  /*aea20*/  LDL.LU R193, [R1+0x499c] ;  /* 0x00499c0001c17983 */ /* 0x000ee20000300800 */
[----:B----4-:R-:W-:-:S03]  /*aea30*/  PRMT R24, R159, 0x5410, R122 ;  /* 0x000054109f187816 */ /* 0x010fc6000000007a */
[----:B------:R-:W4:Y:S04]  /*aea40*/  LDL.LU R200, [R1+0x4998] ;  /* 0x0049980001c87983 */ /* 0x000f280000300800 */
[----:B------:R-:W4:Y:S04]  /*aea50*/  LDL.LU R201, [R1+0x31c] ;  /* 0x00031c0001c97983 */ /* 0x000f280000300800 */
[----:B------:R-:W-:Y:S04]  /*aea60*/  STL [R1+0x338], R25 ;  /* 0x0003381901007387 */ /* 0x000fe80000100800 */
[----:B------:R2:W-:Y:S04]  /*aea70*/  STL [R1+0x344], R24 ;  /* 0x0003441801007387 */ /* 0x0005e80000100800 */
[----:B------:R0:W-:Y:S01]  /*aea80*/  STL [R1+0x348], R26 ;  /* 0x0003481a01007387 */ /* 0x0001e20000100800 */
[----:B------:R-:W-:-:S02]  /*aea90*/  LOP3.LUT R120, R120, 0xffff, RZ, 0xc0, !PT ;  /* 0x0000ffff78787812 */ /* 0x000fc400078ec0ff */
[----:B------:R-:W-:Y:S01]  /*aeaa0*/  LOP3.LUT R118, R118, 0xffff, RZ, 0xc0, !PT ;  /* 0x0000ffff76767812 */ /* 0x000fe200078ec0ff */
[----:B------:R-:W1:Y:S01]  /*aeab0*/  LDS.128 R84, [R167] ;  /* 0x00000000a7547984 */ /* 0x000e620000000c00 */
[----:B--2---:R-:W-:-:S03]  /*aeac0*/  PRMT R24, R222, 0x5410, R119 ;  /* 0x00005410de187816 */ /* 0x004fc60000000077 */
[----:B------:R-:W2:Y:S01]  /*aead0*/  LDL.LU R222, [R1+0x5408] ;  /* 0x0054080001de7983 */ /* 0x000ea20000300800 */
[----:B------:R-:W-:Y:S02]  /*aeae0*/  PRMT R120, R120, 0x3340, R0 ;  /* 0x0000334078787816 */ /* 0x000fe40000000000 */
[----:B------:R-:W-:Y:S02]  /*aeaf0*/  LOP3.LUT R117, R117, 0xffff, RZ, 0xc0, !PT ;  /* 0x0000ffff75757812 */ /* 0x000fe400078ec0ff */
[----:B------:R-:W-:Y:S02]  /*aeb00*/  SHF.R.U32.HI R116, RZ, 0x8, R116 ;  /* 0x00000008ff747819 */ /* 0x000fe40000011674 */
[----:B------:R-:W-:Y:S02]  /*aeb10*/  PRMT R25, R161, 0x5410, R120 ;  /* 0x00005410a1197816 */ /* 0x000fe40000000078 */
[--C-:B------:R-:W-:Y:S02]  /*aeb20*/  PRMT R118, R118, 0x3340, R0.reuse ;  /* 0x0000334076767816 */ /* 0x100fe40000000000 */
[----:B------:R-:W-:-:S02]  /*aeb30*/  PRMT R117, R117, 0x3340, R0 ;  /* 0x0000334075757816 */ /* 0x000fc40000000000 */
[----:B------:R-:W-:Y:S01]  /*aeb40*/  LOP3.LUT R116, R116, 0xffff, RZ, 0xc0, !PT ;  /* 0x0000ffff74747812 */ /* 0x000fe200078ec0ff */
[----:B------:R1:W-:Y:S01]  /*aeb50*/  STL [R1+0xc88], R25 ;  /* 0x000c881901007387 */ /* 0x0003e20000100800 */
[----:B------:R-:W-:Y:S02]  /*aeb60*/  LOP3.LUT R115, R115, 0xffff, RZ, 0xc0, !PT ;  /* 0x0000ffff73737812 */ /* 0x000fe400078ec0ff */
[----:B------:R-:W-:Y:S02]  /*aeb70*/  LOP3.LUT R114, R114, 0xffff, RZ, 0xc0, !PT ;  /* 0x0000ffff72727812 */ /* 0x000fe400078ec0ff */
[----:B------:R-:W-:Y:S02]  /*aeb80*/  PRMT R116, R116, 0x3340, R0 ;  /* 0x0000334074747816 */ /* 0x000fe40000000000 */
[----:B0-----:R-:W-:Y:S02]  /*aeb90*/  PRMT R26, R163, 0x5410, R117 ;  /* 0x00005410a31a7816 */ /* 0x001fe40000000075 */
[----:B-1----:R-:W-:-:S02]  /*aeba0*/  PRMT R25, R162, 0x5410, R118 ;  /* 0x00005410a2197816 */ /* 0x002fc40000000076 */
[--C-:B------:R-:W-:Y:S01]  /*aebb0*/  PRMT R115, R115, 0x3340, R0.reuse ;  /* 0x0000334073737816 */ /* 0x100fe20000000000 */
[----:B------:R0:W-:Y:S01]  /*aebc0*/  STL [R1+0xca4], R24 ;  /* 0x000ca41801007387 */ /* 0x0001e20000100800 */
[----:B------:R-:W-:Y:S02]  /*aebd0*/  PRMT R114, R114, 0x3340, R0 ;  /* 0x0000334072727816 */ /* 0x000fe40000000000 */
[----:B------:R-:W-:Y:S01]  /*aebe0*/  LOP3.LUT R112, R112, 0xffff, RZ, 0xc0, !PT ;  /* 0x0000ffff70707812 */ /* 0x000fe200078ec0ff */
[----:B------:R1:W-:Y:S04]  /*aebf0*/  STL [R1+0xcb4], R25 ;  /* 0x000cb41901007387 */ /* 0x0003e80000100800 */
[----:B------:R1:W-:Y:S01]  /*aec00*/  STL [R1+0xcb8], R26 ;  /* 0x000cb81a01007387 */ /* 0x0003e20000100800 */
[----:B0-----:R-:W-:-:S02]  /*aec10*/  PRMT R24, R164, 0x5410, R116 ;  /* 0x00005410a4187816 */ /* 0x001fc40000000074 */
[----:B------:R-:W-:Y:S02]  /*aec20*/  PRMT R112, R112, 0x3340, R0 ;  /* 0x0000334070707816 */ /* 0x000fe40000000000 */
[----:B-1----:R-:W-:Y:S01]  /*aec30*/  PRMT R25, R165, 0x5410, R115 ;  /* 0x00005410a5197816 */ /* 0x002fe20000000073 */
[----:B------:R-:W-:Y:S01]  /*aec40*/  STL [R1+0xccc], R24 ;  /* 0x000ccc1801007387 */ /* 0x000fe20000100800 */
[----:B------:R-:W-:-:S03]  /*aec50*/  PRMT R26, R166, 0x5410, R114 ;  /* 0x00005410a61a7816 */ /* 0x000fc60000000072 */
[----:B------:R2:W-:Y:S04]  /*aec60*/  STL [R1+0xcdc], R25 ;  /* 0x000cdc1901007387 */ /* 0x0005e80000100800 */
[----:B------:R0:W-:Y:S01]  /*aec70*/  STL [R1+0xce0], R26 ;  /* 0x000ce01a01007387 */ /* 0x0001e20000100800 */
        /* <DEDUP_REMOVED lines=11> */
[----:B---3--:R-:W-:Y:S02]  /*aed30*/  PRMT R7, R7, 0x5210, R192 ;  /* 0x0000521007077816 */ /* 0x008fe400000000c0 */
[----:B------:R-:W-:Y:S02]  /*aed40*/  LOP3.LUT R29, R193, 0xffff, RZ, 0xc0, !PT ;  /* 0x0000ffffc11d7812 */ /* 0x000fe400078ec0ff */
[----:B----4-:R-:W-:Y:S02]  /*aed50*/  LOP3.LUT R30, R200, 0xffff, RZ, 0xc0, !PT ;  /* 0x0000ffffc81e7812 */ /* 0x010fe400078ec0ff */
[----:B------:R-:W-:Y:S01]  /*aed60*/  LOP3.LUT R31, R201, 0xffff, RZ, 0xc0, !PT ;  /* 0x0000ffffc91f7812 */ /* 0x000fe200078ec0ff */
[----:B------:R-:W-:Y:S01]  /*aed70*/  BAR.SYNC.DEFER_BLOCKING 0x0 ;  /* 0x0000000000007b1d */ /* 0x000fe20000010000 */
[----:B--2---:R-:W-:-:S05]  /*aed80*/  PRMT R25, R222, 0x5410, R112 ;  /* 0x00005410de197816 */ /* 0x004fca0000000070 */
[----:B------:R-:W2:Y:S01]  /*aed90*/  LDL.LU R222, [R1+0x5404] ;  /* 0x0054040001de7983 */ /* 0x000ea20000300800 */
[--C-:B------:R-:W-:Y:S02]  /*aeda0*/  PRMT R113, R113, 0x3340, R0.reuse ;  /* 0x0000334071717816 */ /* 0x100fe40000000000 */
[--C-:B------:R-:W-:Y:S02]  /*aedb0*/  PRMT R111, R111, 0x3340, R0.reuse ;  /* 0x000033406f6f7816 */ /* 0x100fe40000000000 */
[----:B------:R-:W-:Y:S02]  /*aedc0*/  PRMT R24, R168, 0x5410, R113 ;  /* 0x00005410a8187816 */ /* 0x000fe40000000071 */
[----:B------:R-:W-:-:S03]  /*aedd0*/  PRMT R110, R110, 0x3340, R0 ;  /* 0x000033406e6e7816 */ /* 0x000fc60000000000 */
[----:B------:R1:W-:Y:S01]  /*aede0*/  STL [R1+0xcf0], R24 ;  /* 0x000cf01801007387 */ /* 0x0003e20000100800 */
[----:B------:R-:W-:Y:S02]  /*aedf0*/  PRMT R92, R92, 0x3340, R0 ;  /* 0x000033405c5c7816 */ /* 0x000fe40000000000 */
[----:B0-----:R-:W-:Y:S02]  /*aee00*/  PRMT R26, R170, 0x5410, R110 ;  /* 0x00005410aa1a7816 */ /* 0x001fe4000000006e */
[--C-:B------:R-:W-:Y:S01]  /*aee10*/  PRMT R93, R93, 0x3340, R0.reuse ;  /* 0x000033405d5d7816 */ /* 0x100fe20000000000 */
[----:B------:R0:W-:Y:S01]  /*aee20*/  STL [R1+0xd00], R25 ;  /* 0x000d001901007387 */ /* 0x0001e20000100800 */
[--C-:B------:R-:W-:Y:S02]  /*aee30*/  PRMT R94, R94, 0x3340, R0.reuse ;  /* 0x000033405e5e7816 */ /* 0x100fe40000000000 */
[----:B-1----:R-:W-:Y:S02]  /*aee40*/  PRMT R24, R169, 0x5410, R111 ;  /* 0x00005410a9187816 */ /* 0x002fe4000000006f */
[----:B------:R-:W-:-:S03]  /*aee50*/  PRMT R96, R96, 0x3340, R0 ;  /* 0x0000334060607816 */ /* 0x000fc60000000000 */
[----:B------:R1:W-:Y:S01]  /*aee60*/  STL [R1+0xd04], R24 ;  /* 0x000d041801007387 */ /* 0x0003e20000100800 */
[----:B0-----:R-:W-:-:S03]  /*aee70*/  PRMT R25, R176, 0x5410, R92 ;  /* 0x00005410b0197816 */ /* 0x001fc6000000005c */
[----:B------:R0:W-:Y:S01]  /*aee80*/  STL [R1+0xd18], R26 ;  /* 0x000d181a01007387 */ /* 0x0001e20000100800 */
[----:B-1----:R-:W-:-:S03]  /*aee90*/  PRMT R24, R184, 0x5410, R93 ;  /* 0x00005410b8187816 */ /* 0x002fc6000000005d */
[----:B------:R-:W-:Y:S01]  /*aeea0*/  STL [R1+0xd28], R25 ;  /* 0x000d281901007387 */ /* 0x000fe20000100800 */
[----:B0-----:R-:W-:-:S03]  /*aeeb0*/  PRMT R26, R185, 0x5410, R94 ;  /* 0x00005410b91a7816 */ /* 0x001fc6000000005e */
[----:B------:R2:W-:Y:S04]  /*aeec0*/  STL [R1+0xd2c], R24 ;  /* 0x000d2c1801007387 */ /* 0x0005e80000100800 */
[----:B------:R-:W-:Y:S01]  /*aeed0*/  STL [R1+0xd3c], R26 ;  /* 0x000d3c1a01007387 */ /* 0x000fe20000100800 */
[----:B--2---:R-:W-:-:S03]  /*aeee0*/  PRMT R24, R222, 0x5410, R96 ;  /* 0x00005410de187816 */ /* 0x004fc60000000060 */
[----:B------:R-:W2:Y:S01]  /*aeef0*/  LDL.LU R222, [R1+0x5400] ;  /* 0x0054000001de7983 */ /* 0x000ea20000300800 */
[----:B------:R-:W-:-:S04]  /*aef00*/  PRMT R95, R95, 0x3340, R0 ;  /* 0x000033405f5f7816 */ /* 0x000fc80000000000 */
[----:B------:R-:W-:-:S05]  /*aef10*/  PRMT R25, R186, 0x5410, R95 ;  /* 0x00005410ba197816 */ /* 0x000fca000000005f */
[----:B------:R-:W-:Y:S04]  /*aef20*/  STL [R1+0xd4c], R25 ;  /* 0x000d4c1901007387 */ /* 0x000fe80000100800 */
[----:B------:R-:W3:Y:S04]  /*aef30*/  LDL.LU R184, [R1+0x49b8] ;  /* 0x0049b80001b87983 */ /* 0x000ee80000300800 */
[----:B------:R0:W-:Y:S04]  /*aef40*/  STL [R1+0xd54], R24 ;  /* 0x000d541801007387 */ /* 0x0001e80000100800 */
[----:B------:R-:W4:Y:S04]  /*aef50*/  LDL.LU R185, [R1+0x49b0] ;  /* 0x0049b00001b97983 */ /* 0x000f280000300800 */
[----:B------:R-:W4:Y:S04]  /*aef60*/  LDL.LU R186, [R1+0x324] ;  /* 0x0003240001ba7983 */ /* 0x000f280000300800 */
[----:B------:R-:W4:Y:S01]  /*aef70*/  LDL.LU R194, [R1+0x320] ;  /* 0x0003200001c27983 */ /* 0x000f220000300800 */
[----:B--2---:R-:W-:-:S03]  /*aef80*/  LOP3.LUT R36, R222, 0xffff, RZ, 0xc0, !PT ;  /* 0x0000ffffde247812 */ /* 0x004fc600078ec0ff */
[----:B------:R-:W2:Y:S01]  /*aef90*/  LDL.LU R222, [R1+0x53fc] ;  /* 0x0053fc0001de7983 */ /* 0x000ea20000300800 */
[----:B0-----:R-:W-:Y:S02]  /*aefa0*/  PRMT R24, R21, 0x4210, R29 ;  /* 0x0000421015187816 */ /* 0x001fe4000000001d */
[----:B------:R-:W-:Y:S01]  /*aefb0*/  PRMT R25, R223, 0x4210, R30 ;  /* 0x00004210df197816 */ /* 0x000fe2000000001e */
[----:B------:R-:W4:Y:S01]  /*aefc0*/  LDL.LU R21, [R1+0x53f8] ;  /* 0x0053f80001157983 */ /* 0x000f220000300800 */
[----:B------:R-:W-:Y:S02]  /*aefd0*/  PRMT R26, R243, 0x4210, R31 ;  /* 0x00004210f31a7816 */ /* 0x000fe4000000001f */
[----:B------:R-:W-:Y:S01]  /*aefe0*/  PRMT R27, R22, 0x4210, R36 ;  /* 0x00004210161b7816 */ /* 0x000fe20000000024 */
[----:B------:R-:W4:Y:S04]  /*aeff0*/  LDL.LU R223, [R1+0x53f4] ;  /* 0x0053f40001df7983 */ /* 0x000f280000300800 */
[----:B------:R-:W4:Y:S04]  /*af000*/  LDL.LU R243, [R1+0x53f0] ;  /* 0x0053f00001f37983 */ /* 0x000f280000300800 */
[----:B------:R-:W4:Y:S04]  /*af010*/  LDL.LU R22, [R1+0x53ec] ;  /* 0x0053ec0001167983 */ /* 0x000f280000300800 */
[----:B------:R-:W-:Y:S04]  /*af020*/  STL.64 [R1+0x40], R84 ;  /* 0x0000405401007387 */ /* 0x000fe80000100a00 */
[----:B------:R-:W-:Y:S04]  /*af030*/  STL.64 [R1+0x48], R86 ;  /* 0x0000485601007387 */ /* 0x000fe80000100a00 */
[----:B------:R-:W4:Y:S04]  /*af040*/  LDL.LU R192, [R1+0x49c0] ;  /* 0x0049c00001c07983 */ /* 0x000f280000300800 */
[----:B------:R-:W4:Y:S04]  /*af050*/  LDL.LU R193, [R1+0x49bc] ;  /* 0x0049bc0001c17983 */ /* 0x000f280000300800 */
[----:B--2---:R-:W-:Y:S01]  /*af060*/  STSM.16.M88.4 [R222], R4 ;  /* 0x00000004de007844 */ /* 0x004fe20000000200 */
[----:B------:R-:W-:Y:S06]  /*af070*/  BAR.SYNC.DEFER_BLOCKING 0x0 ;  /* 0x0000000000007b1d */ /* 0x000fec0000010000 */
[----:B------:R-:W0:Y:S02]  /*af080*/  LDS.128 R4, [R167] ;  /* 0x00000000a7047984 */ /* 0x000e240000000c00 */
[----:B------:R-:W-:Y:S06]  /*af090*/  BAR.SYNC.DEFER_BLOCKING 0x0 ;  /* 0x0000000000007b1d */ /* 0x000fec0000010000 */
[----:B0-----:R0:W-:Y:S04]  /*af0a0*/  STL.64 [R1+0x30], R4 ;  /* 0x0000300401007387 */ /* 0x0011e80000100a00 */
[----:B------:R1:W-:Y:S04]  /*af0b0*/  STL.64 [R1+0x38], R6 ;  /* 0x0000380601007387 */ /* 0x0003e80000100a00 */
[----:B------:R-:W2:Y:S04]  /*af0c0*/  LDL.LU R200, [R1+0x4818] ;  /* 0x0048180001c87983 */ /* 0x000ea80000300800 */
[----:B------:R-:W2:Y:S04]  /*af0d0*/  LDL.LU R201, [R1+0x32c] ;  /* 0x00032c0001c97983 */ /* 0x000ea80000300800 */
[----:B------:R4:W-:Y:S01]  /*af0e0*/  STSM.16.M88.4 [R222], R24 ;  /* 0x00000018de007844 */ /* 0x0009e20000000200 */
[----:B------:R-:W-:Y:S01]  /*af0f0*/  BAR.SYNC.DEFER_BLOCKING 0x0 ;  /* 0x0000000000007b1d */ /* 0x000fe20000010000 */
[----:B0-----:R-:W-:-:S02]  /*af100*/  PRMT R4, R133, 0x5210, R29 ;  /* 0x0000521085047816 */ /* 0x001fc4000000001d */
[----:B------:R-:W-:-:S03]  /*af110*/  PRMT R5, R83, 0x5210, R30 ;  /* 0x0000521053057816 */ /* 0x000fc6000000001e */
[----:B------:R-:W0:Y:S01]  /*af120*/  LDS.128 R84, [R167] ;  /* 0x00000000a7547984 */ /* 0x000e220000000c00 */
[----:B-1----:R-:W-:Y:S02]  /*af130*/  PRMT R6, R82, 0x5210, R31 ;  /* 0x0000521052067816 */ /* 0x002fe4000000001f */
[----:B------:R-:W-:Y:S01]  /*af140*/  PRMT R7, R88, 0x5210, R36 ;  /* 0x0000521058077816 */ /* 0x000fe20000000024 */
[----:B------:R-:W-:Y:S06]  /*af150*/  BAR.SYNC.DEFER_BLOCKING 0x0 ;  /* 0x0000000000007b1d */ /* 0x000fec0000010000 */
[----:B------:R-:W-:Y:S02]  /*af160*/  STSM.16.M88.4 [R222], R4 ;  /* 0x00000004de007844 */ /* 0x000fe40000000200 */
[----:B------:R-:W-:Y:S06]  /*af170*/  BAR.SYNC.DEFER_BLOCKING 0x0 ;  /* 0x0000000000007b1d */ /* 0x000fec0000010000 */
[----:B------:R-:W1:Y:S01]  /*af180*/  LDS.128 R4, [R167] ;  /* 0x00000000a7047984 */ /* 0x000e620000000c00 */
[----:B---3--:R-:W-:-:S02]  /*af190*/  LOP3.LUT R29, R184, 0xffff, RZ, 0xc0, !PT ;  /* 0x0000ffffb81d7812 */ /* 0x008fc400078ec0ff */
[----:B----4-:R-:W-:Y:S02]  /*af1a0*/  LOP3.LUT R30, R185, 0xffff, RZ, 0xc0, !PT ;  /* 0x0000ffffb91e7812 */ /* 0x010fe400078ec0ff */
[----:B------:R-:W-:Y:S02]  /*af1b0*/  LOP3.LUT R31, R186, 0xffff, RZ, 0xc0, !PT ;  /* 0x0000ffffba1f7812 */ /* 0x000fe400078ec0ff */
[----:B------:R-:W-:Y:S02]  /*af1c0*/  LOP3.LUT R36, R194, 0xffff, RZ, 0xc0, !PT ;  /* 0x0000ffffc2247812 */ /* 0x000fe400078ec0ff */
[----:B------:R-:W-:Y:S02]  /*af1d0*/  PRMT R24, R14, 0x4210, R29 ;  /* 0x000042100e187816 */ /* 0x000fe4000000001d */
[----:B------:R-:W3:Y:S01]  /*af1e0*/  LDL.LU R14, [R1+0x53e8] ;  /* 0x0053e800010e7983 */ /* 0x000ee20000300800 */
[----:B------:R-:W-:Y:S02]  /*af1f0*/  PRMT R25, R247, 0x4210, R30 ;  /* 0x00004210f7197816 */ /* 0x000fe4000000001e */
[----:B------:R-:W-:Y:S01]  /*af200*/  PRMT R26, R229, 0x4210, R31 ;  /* 0x00004210e51a7816 */ /* 0x000fe2000000001f */
[----:B------:R-:W4:Y:S01]  /*af210*/  LDL.LU R247, [R1+0x53e4] ;  /* 0x0053e40001f77983 */ /* 0x000f220000300800 */
[----:B------:R-:W-:-:S03]  /*af220*/  PRMT R27, R19, 0x4210, R36 ;  /* 0x00004210131b7816 */ /* 0x000fc60000000024 */
[----:B------:R-:W3:Y:S04]  /*af230*/  LDL.LU R229, [R1+0x53e0] ;  /* 0x0053e00001e57983 */ /* 0x000ee80000300800 */
[----:B------:R-:W3:Y:S04]  /*af240*/  LDL.LU R19, [R1+0x53dc] ;  /* 0x0053dc0001137983 */ /* 0x000ee80000300800 */
[----:B0-----:R-:W-:Y:S04]  /*af250*/  STL.64 [R1+0x20], R84 ;  /* 0x0000205401007387 */ /* 0x001fe80000100a00 */
[----:B------:R-:W-:Y:S04]  /*af260*/  STL.64 [R1+0x28], R86 ;  /* 0x0000285601007387 */ /* 0x000fe80000100a00 */
[----:B------:R-:W4:Y:S04]  /*af270*/  LDL.LU R184, [R1+0x49d4] ;  /* 0x0049d40001b87983 */ /* 0x000f280000300800 */
[----:B------:R-:W3:Y:S04]  /*af280*/  LDL.LU R185, [R1+0x49d0] ;  /* 0x0049d00001b97983 */ /* 0x000ee80000300800 */
[----:B-1----:R-:W-:Y:S04]  /*af290*/  STL.64 [R1+0x10], R4 ;  /* 0x0000100401007387 */ /* 0x002fe80000100a00 */
[----:B------:R-:W-:Y:S04]  /*af2a0*/  STL.64 [R1+0x18], R6 ;  /* 0x0000180601007387 */ /* 0x000fe80000100a00 */
[----:B------:R-:W3:Y:S04]  /*af2b0*/  LDL.LU R186, [R1+0x4860] ;  /* 0x0048600001ba7983 */ /* 0x000ee80000300800 */
[----:B------:R-:W3:Y:S01]  /*af2c0*/  LDL.LU R194, [R1+0x4830] ;  /* 0x0048300001c27983 */ /* 0x000ee20000300800 */
[----:B------:R-:W-:Y:S06]  /*af2d0*/  BAR.SYNC.DEFER_BLOCKING 0x0 ;  /* 0x0000000000007b1d */ /* 0x000fec0000010000 */
[----:B------:R0:W-:Y:S02]  /*af2e0*/  STSM.16.M88.4 [R222], R24 ;  /* 0x00000018de007844 */ /* 0x0001e40000000200 */
[----:B------:R-:W-:Y:S06]  /*af2f0*/  BAR.SYNC.DEFER_BLOCKING 0x0 ;  /* 0x0000000000007b1d */ /* 0x000fec0000010000 */
[----:B------:R-:W1:Y:S01]  /*af300*/  LDS.128 R4, [R167] ;  /* 0x00000000a7047984 */ /* 0x000e620000000c00 */
[----:B0-----:R-:W-:-:S02]  /*af310*/  PRMT R24, R80, 0x5210, R29 ;  /* 0x0000521050187816 */ /* 0x001fc4000000001d */
[----:B------:R-:W-:Y:S02]  /*af320*/  PRMT R25, R28, 0x5210, R30 ;  /* 0x000052101c197816 */ /* 0x000fe4000000001e */
[----:B------:R-:W-:Y:S02]  /*af330*/  PRMT R26, R81, 0x5210, R31 ;  /* 0x00005210511a7816 */ /* 0x000fe4000000001f */
[----:B------:R-:W-:Y:S01]  /*af340*/  PRMT R27, R89, 0x5210, R36 ;  /* 0x00005210591b7816 */ /* 0x000fe20000000024 */
[----:B------:R-:W-:Y:S01]  /*af350*/  BAR.SYNC.DEFER_BLOCKING 0x0 ;  /* 0x0000000000007b1d */ /* 0x000fe20000010000 */
[----:B------:R-:W-:Y:S02]  /*af360*/  LOP3.LUT R36, R192, 0xffff, RZ, 0xc0, !PT ;  /* 0x0000ffffc0247812 */ /* 0x000fe400078ec0ff */
[----:B------:R-:W-:Y:S02]  /*af370*/  LOP3.LUT R37, R193, 0xffff, RZ, 0xc0, !PT ;  /* 0x0000ffffc1257812 */ /* 0x000fe400078ec0ff */
[----:B------:R-:W-:-:S02]  /*af380*/  PRMT R28, R12, 0x4210, R36 ;  /* 0x000042100c1c7816 */ /* 0x000fc40000000024 */
[----:B------:R-:W-:Y:S01]  /*af390*/  PRMT R29, R226, 0x4210, R37 ;  /* 0x00004210e21d7816 */ /* 0x000fe20000000025 */
[----:B------:R-:W3:Y:S04]  /*af3a0*/  LDL.LU R12, [R1+0x53d8] ;  /* 0x0053d800010c7983 */ /* 0x000ee80000300800 */
[----:B------:R-:W3:Y:S04]  /*af3b0*/  LDL.LU R226, [R1+0x53d4] ;  /* 0x0053d40001e27983 */ /* 0x000ee80000300800 */
[----:B------:R0:W-:Y:S01]  /*af3c0*/  STSM.16.M88.4 [R222], R24 ;  /* 0x00000018de007844 */ /* 0x0001e20000000200 */
[----:B--2---:R-:W-:-:S02]  /*af3d0*/  LOP3.LUT R38, R200, 0xffff, RZ, 0xc0, !PT ;  /* 0x0000ffffc8267812 */ /* 0x004fc400078ec0ff */
[----:B------:R-:W-:Y:S02]  /*af3e0*/  LOP3.LUT R39, R201, 0xffff, RZ, 0xc0, !PT ;  /* 0x0000ffffc9277812 */ /* 0x000fe400078ec0ff */
[----:B------:R-:W-:Y:S02]  /*af3f0*/  PRMT R30, R251, 0x4210, R38 ;  /* 0x00004210fb1e7816 */ /* 0x000fe40000000026 */
[----:B------:R-:W2:Y:S01]  /*af400*/  LDL.LU R251, [R1+0x53d0] ;  /* 0x0053d00001fb7983 */ /* 0x000ea20000300800 */
[----:B------:R-:W-:Y:S01]  /*af410*/  PRMT R31, R245, 0x4210, R39 ;  /* 0x00004210f51f7816 */ /* 0x000fe20000000027 */
[----:B------:R-:W-:Y:S06]  /*af420*/  BAR.SYNC.DEFER_BLOCKING 0x0 ;  /* 0x0000000000007b1d */ /* 0x000fec0000010000 */
[----:B------:R-:W2:Y:S04]  /*af430*/  LDL.LU R245, [R1+0x53cc] ;  /* 0x0053cc0001f57983 */ /* 0x000ea80000300800 */
[----:B------:R-:W2:Y:S04]  /*af440*/  LDL.LU R192, [R1+0x49e0] ;  /* 0x0049e00001c07983 */ /* 0x000ea80000300800 */
[----:B------:R-:W2:Y:S04]  /*af450*/  LDL.LU R193, [R1+0x49dc] ;  /* 0x0049dc0001c17983 */ /* 0x000ea80000300800 */
[----:B-1----:R-:W-:Y:S04]  /*af460*/  STL.64 [R1], R4 ;  /* 0x0000000401007387 */ /* 0x002fe80000100a00 */
[----:B------:R-:W-:Y:S04]  /*af470*/  STL.64 [R1+0x8], R6 ;  /* 0x0000080601007387 */ /* 0x000fe80000100a00 */
[----:B------:R-:W-:Y:S01]  /*af480*/  LDS.128 R4, [R167] ;  /* 0x00000000a7047984 */ /* 0x000fe20000000c00 */
[----:B------:R-:W-:Y:S06]  /*af490*/  BAR.SYNC.DEFER_BLOCKING 0x0 ;  /* 0x0000000000007b1d */ /* 0x000fec0000010000 */
[----:B------:R-:W2:Y:S04]  /*af4a0*/  LDL.LU R200, [R1+0x4874] ;  /* 0x0048740001c87983 */ /* 0x000ea80000300800 */
[----:B------:R-:W2:Y:S04]  /*af4b0*/  LDL.LU R201, [R1+0x4864] ;  /* 0x0048640001c97983 */ /* 0x000ea80000300800 */
[----:B------:R1:W-:Y:S01]  /*af4c0*/  STSM.16.M88.4 [R222], R28 ;  /* 0x0000001cde007844 */ /* 0x0003e20000000200 */
[----:B0-----:R-:W-:-:S02]  /*af4d0*/  PRMT R24, R76, 0x5210, R36 ;  /* 0x000052104c187816 */ /* 0x001fc40000000024 */
[----:B------:R-:W-:Y:S02]  /*af4e0*/  PRMT R25, R77, 0x5210, R37 ;  /* 0x000052104d197816 */ /* 0x000fe40000000025 */
[----:B------:R-:W-:Y:S02]  /*af4f0*/  PRMT R26, R78, 0x5210, R38 ;  /* 0x000052104e1a7816 */ /* 0x000fe40000000026 */
[----:B------:R-:W-:Y:S01]  /*af500*/  PRMT R27, R79, 0x5210, R39 ;  /* 0x000052104f1b7816 */ /* 0x000fe20000000027 */
[----:B------:R-:W-:Y:S06]  /*af510*/  BAR.SYNC.DEFER_BLOCKING 0x0 ;  /* 0x0000000000007b1d */ /* 0x000fec0000010000 */
[----:B------:R-:W0:Y:S02]  /*af520*/  LDS.128 R76, [R167] ;  /* 0x00000000a74c7984 */ /* 0x000e240000000c00 */
[----:B------:R-:W-:Y:S06]  /*af530*/  BAR.SYNC.DEFER_BLOCKING 0x0 ;  /* 0x0000000000007b1d */ /* 0x000fec0000010000 */
[----:B------:R-:W-:Y:S02]  /*af540*/  STSM.16.M88.4 [R222], R24 ;  /* 0x00000018de007844 */ /* 0x000fe40000000200 */
[----:B------:R-:W-:Y:S06]  /*af550*/  BAR.SYNC.DEFER_BLOCKING 0x0 ;  /* 0x0000000000007b1d */ /* 0x000fec0000010000 */
[----:B------:R-:W0:Y:S01]  /*af560*/  LDS.128 R24, [R167] ;  /* 0x00000000a7187984 */ /* 0x000e220000000c00 */
[----:B----4-:R-:W-:-:S02]  /*af570*/  LOP3.LUT R36, R184, 0xffff, RZ, 0xc0, !PT ;  /* 0x0000ffffb8247812 */ /* 0x010fc400078ec0ff */
[----:B---3--:R-:W-:Y:S02]  /*af580*/  LOP3.LUT R37, R185, 0xffff, RZ, 0xc0, !PT ;  /* 0x0000ffffb9257812 */ /* 0x008fe400078ec0ff */
[----:B------:R-:W-:Y:S02]  /*af590*/  LOP3.LUT R38, R186, 0xffff, RZ, 0xc0, !PT ;  /* 0x0000ffffba267812 */ /* 0x000fe400078ec0ff */
[----:B------:R-:W-:Y:S02]  /*af5a0*/  LOP3.LUT R39, R194, 0xffff, RZ, 0xc0, !PT ;  /* 0x0000ffffc2277812 */ /* 0x000fe400078ec0ff */
[----:B-1----:R-:W-:Y:S02]  /*af5b0*/  PRMT R28, R10, 0x4210, R36 ;  /* 0x000042100a1c7816 */ /* 0x002fe40000000024 */
        /* <DEDUP_REMOVED lines=11> */
[----:B------:R0:W-:Y:S04]  /*af670*/  STL.64 [R1+0x70], R24 ;  /* 0x0000701801007387 */ /* 0x0001e80000100a00 */
[----:B------:R1:W-:Y:S04]  /*af680*/  STL.64 [R1+0x78], R26 ;  /* 0x0000781a01007387 */ /* 0x0003e80000100a00 */
[----:B------:R-:W3:Y:S04]  /*af690*/  LDL.LU R186, [R1+0x48a0] ;  /* 0x0048a00001ba7983 */ /* 0x000ee80000300800 */
[----:B------:R-:W3:Y:S01]  /*af6a0*/  LDL.LU R194, [R1+0x489c] ;  /* 0x00489c0001c27983 */ /* 0x000ee20000300800 */
[----:B------:R-:W-:Y:S06]  /*af6b0*/  BAR.SYNC.DEFER_BLOCKING 0x0 ;  /* 0x0000000000007b1d */ /* 0x000fec0000010000 */
[----:B------:R2:W-:Y:S02]  /*af6c0*/  STSM.16.M88.4 [R222], R28 ;  /* 0x0000001cde007844 */ /* 0x0005e40000000200 */
        /* <DEDUP_REMOVED lines=10> */
[----:B--2---:R-:W-:-:S02]  /*af770*/  LOP3.LUT R36, R192, 0xffff, RZ, 0xc0, !PT ;  /* 0x0000ffffc0247812 */ /* 0x004fc400078ec0ff */
[----:B------:R-:W-:Y:S02]  /*af780*/  LOP3.LUT R37, R193, 0xffff, RZ, 0xc0, !PT ;  /* 0x0000ffffc1257812 */ /* 0x000fe400078ec0ff */
[----:B------:R-:W-:Y:S02]  /*af790*/  PRMT R28, R249, 0x4210, R36 ;  /* 0x00004210f91c7816 */ /* 0x000fe40000000024 */
[----:B------:R-:W2:Y:S01]  /*af7a0*/  LDL.LU R249, [R1+0x53b8] ;  /* 0x0053b80001f97983 */ /* 0x000ea20000300800 */
[----:B------:R-:W-:-:S03]  /*af7b0*/  PRMT R29, R15, 0x4210, R37 ;  /* 0x000042100f1d7816 */ /* 0x000fc60000000025 */
[----:B------:R-:W2:Y:S01]  /*af7c0*/  LDL.LU R15, [R1+0x53b4] ;  /* 0x0053b400010f7983 */ /* 0x000ea20000300800 */
[----:B------:R-:W-:Y:S02]  /*af7d0*/  LOP3.LUT R38, R200, 0xffff, RZ, 0xc0, !PT ;  /* 0x0000ffffc8267812 */ /* 0x000fe400078ec0ff */
[----:B------:R-:W-:Y:S02]  /*af7e0*/  LOP3.LUT R39, R201, 0xffff, RZ, 0xc0, !PT ;  /* 0x0000ffffc9277812 */ /* 0x000fe400078ec0ff */
[----:B------:R-:W-:Y:S02]  /*af7f0*/  PRMT R30, R235, 0x4210, R38 ;  /* 0x00004210eb1e7816 */ /* 0x000fe40000000026 */
[----:B------:R-:W2:Y:S01]  /*af800*/  LDL.LU R235, [R1+0x53b0] ;  /* 0x0053b00001eb7983 */ /* 0x000ea20000300800 */
[----:B------:R-:W-:Y:S01]  /*af810*/  PRMT R31, R16, 0x4210, R39 ;  /* 0x00004210101f7816 */ /* 0x000fe20000000027 */
[----:B------:R-:W-:Y:S06]  /*af820*/  BAR.SYNC.DEFER_BLOCKING 0x0 ;  /* 0x0000000000007b1d */ /* 0x000fec0000010000 */
[----:B------:R-:W2:Y:S04]  /*af830*/  LDL.LU R16, [R1+0x53ac] ;  /* 0x0053ac0001107983 */ /* 0x000ea80000300800 */
[----:B0-----:R-:W-:Y:S04]  /*af840*/  STL.64 [R1+0x60], R76 ;  /* 0x0000604c01007387 */ /* 0x001fe80000100a00 */
[----:B------:R-:W-:Y:S04]  /*af850*/  STL.64 [R1+0x68], R78 ;  /* 0x0000684e01007387 */ /* 0x000fe80000100a00 */
[----:B------:R-:W2:Y:S04]  /*af860*/  LDL.LU R192, [R1+0x4a14] ;  /* 0x004a140001c07983 */ /* 0x000ea80000300800 */
[----:B------:R-:W2:Y:S04]  /*af870*/  LDL.LU R193, [R1+0x4a10] ;  /* 0x004a100001c17983 */ /* 0x000ea80000300800 */
[----:B------:R-:W-:Y:S04]  /*af880*/  STSM.16.M88.4 [R222], R28 ;  /* 0x0000001cde007844 */ /* 0x000fe80000000200 */
[----:B-1----:R0:W-:Y:S04]  /*af890*/  STL.64 [R1+0x50], R24 ;  /* 0x0000501801007387 */ /* 0x0021e80000100a00 */
[----:B------:R1:W-:Y:S04]  /*af8a0*/  STL.64 [R1+0x58], R26 ;  /* 0x0000581a01007387 */ /* 0x0003e80000100a00 */
[----:B------:R-:W2:Y:S04]  /*af8b0*/  LDL.LU R200, [R1+0x48d8] ;  /* 0x0048d80001c87983 */ /* 0x000ea80000300800 */
[----:B------:R-:W2:Y:S01]  /*af8c0*/  LDL.LU R201, [R1+0x48a8] ;  /* 0x0048a80001c97983 */ /* 0x000ea20000300800 */
[----:B0-----:R-:W-:Y:S01]  /*af8d0*/  PRMT R25, R72, 0x5210, R37 ;  /* 0x0000521048197816 */ /* 0x001fe20000000025 */
[----:B------:R-:W-:Y:S01]  /*af8e0*/  BAR.SYNC.DEFER_BLOCKING 0x0 ;  /* 0x0000000000007b1d */ /* 0x000fe20000010000 */
[----:B------:R-:W-:-:S02]  /*af8f0*/  PRMT R24, R32, 0x5210, R36 ;  /* 0x0000521020187816 */ /* 0x000fc40000000024 */
[----:B-1----:R-:W-:-:S03]  /*af900*/  PRMT R26, R71, 0x5210, R38 ;  /* 0x00005210471a7816 */ /* 0x002fc60000000026 */
[----:B------:R-:W0:Y:S01]  /*af910*/  LDS.128 R72, [R167] ;  /* 0x00000000a7487984 */ /* 0x000e220000000c00 */
[----:B------:R-:W-:Y:S01]  /*af920*/  PRMT R27, R91, 0x5210, R39 ;  /* 0x000052105b1b7816 */ /* 0x000fe20000000027 */
[----:B------:R-:W-:Y:S06]  /*af930*/  BAR.SYNC.DEFER_BLOCKING 0x0 ;  /* 0x0000000000007b1d */ /* 0x000fec0000010000 */
[----:B------:R-:W-:Y:S02]  /*af940*/  STSM.16.M88.4 [R222], R24 ;  /* 0x00000018de007844 */ /* 0x000fe40000000200 */
[----:B------:R-:W-:Y:S06]  /*af950*/  BAR.SYNC.DEFER_BLOCKING 0x0 ;  /* 0x0000000000007b1d */ /* 0x000fec0000010000 */
[----:B------:R-:W1:Y:S01]  /*af960*/  LDS.128 R24, [R167] ;  /* 0x00000000a7187984 */ /* 0x000e620000000c00 */
[----:B----4-:R-:W-:-:S02]  /*af970*/  LOP3.LUT R32, R184, 0xffff, RZ, 0xc0, !PT ;  /* 0x0000ffffb8207812 */ /* 0x010fc400078ec0ff */
[----:B---3--:R-:W-:Y:S02]  /*af980*/  LOP3.LUT R36, R185, 0xffff, RZ, 0xc0, !PT ;  /* 0x0000ffffb9247812 */ /* 0x008fe400078ec0ff */
[----:B------:R-:W-:Y:S02]  /*af990*/  PRMT R28, R18, 0x4210, R32 ;  /* 0x00004210121c7816 */ /* 0x000fe40000000020 */
[----:B------:R-:W3:Y:S01]  /*af9a0*/  LDL.LU R18, [R1+0x53a8] ;  /* 0x0053a80001127983 */ /* 0x000ee20000300800 */
[----:B------:R-:W-:-:S03]  /*af9b0*/  PRMT R29, R17, 0x4210, R36 ;  /* 0x00004210111d7816 */ /* 0x000fc60000000024 */
[----:B------:R-:W4:Y:S01]  /*af9c0*/  LDL.LU R17, [R1+0x53a4] ;  /* 0x0053a40001117983 */ /* 0x000f220000300800 */
[----:B------:R-:W-:Y:S02]  /*af9d0*/  LOP3.LUT R37, R186, 0xffff, RZ, 0xc0, !PT ;  /* 0x0000ffffba257812 */ /* 0x000fe400078ec0ff */
[----:B------:R-:W-:Y:S02]  /*af9e0*/  LOP3.LUT R38, R194, 0xffff, RZ, 0xc0, !PT ;  /* 0x0000ffffc2267812 */ /* 0x000fe400078ec0ff */
[----:B------:R-:W-:Y:S02]  /*af9f0*/  PRMT R30, R216, 0x4210, R37 ;  /* 0x00004210d81e7816 */ /* 0x000fe40000000025 */
[----:B------:R-:W3:Y:S01]  /*afa00*/  LDL.LU R216, [R1+0x53a0] ;  /* 0x0053a00001d87983 */ /* 0x000ee20000300800 */
[----:B------:R-:W-:-:S03]  /*afa10*/  PRMT R31, R218, 0x4210, R38 ;  /* 0x00004210da1f7816 */ /* 0x000fc60000000026 */
[----:B------:R-:W4:Y:S04]  /*afa20*/  LDL.LU R218, [R1+0x539c] ;  /* 0x00539c0001da7983 */ /* 0x000f280000300800 */
[----:B0-----:R-:W-:Y:S04]  /*afa30*/  STL.64 [R1+0xd0], R72 ;  /* 0x0000d04801007387 */ /* 0x001fe80000100a00 */
[----:B------:R-:W-:Y:S04]  /*afa40*/  STL.64 [R1+0xd8], R74 ;  /* 0x0000d84a01007387 */ /* 0x000fe80000100a00 */
[----:B------:R-:W3:Y:S04]  /*afa50*/  LDL.LU R184, [R1+0x4a28] ;  /* 0x004a280001b87983 */ /* 0x000ee80000300800 */
[----:B------:R-:W4:Y:S04]  /*afa60*/  LDL.LU R185, [R1+0x4a24] ;  /* 0x004a240001b97983 */ /* 0x000f280000300800 */
[----:B-1----:R0:W-:Y:S04]  /*afa70*/  STL.64 [R1+0xc0], R24 ;  /* 0x0000c01801007387 */ /* 0x0021e80000100a00 */
[----:B------:R1:W-:Y:S04]  /*afa80*/  STL.64 [R1+0xc8], R26 ;  /* 0x0000c81a01007387 */ /* 0x0003e80000100a00 */
[----:B------:R-:W4:Y:S04]  /*afa90*/  LDL.LU R186, [R1+0x48e8] ;  /* 0x0048e80001ba7983 */ /* 0x000f280000300800 */
[----:B------:R-:W4:Y:S01]  /*afaa0*/  LDL.LU R194, [R1+0x48e4] ;  /* 0x0048e40001c27983 */ /* 0x000f220000300800 */
[----:B------:R-:W-:Y:S06]  /*afab0*/  BAR.SYNC.DEFER_BLOCKING 0x0 ;  /* 0x0000000000007b1d */ /* 0x000fec0000010000 */
[----:B------:R2:W-:Y:S01]  /*afac0*/  STSM.16.M88.4 [R222], R28 ;  /* 0x0000001cde007844 */ /* 0x0005e20000000200 */
[----:B0-----:R-:W-:-:S02]  /*afad0*/  PRMT R25, R33, 0x5210, R36 ;  /* 0x0000521021197816 */ /* 0x001fc40000000024 */
[----:B-1----:R-:W-:Y:S02]  /*afae0*/  PRMT R26, R35, 0x5210, R37 ;  /* 0x00005210231a7816 */ /* 0x002fe40000000025 */
[----:B------:R-:W-:Y:S01]  /*afaf0*/  PRMT R27, R140, 0x5210, R38 ;  /* 0x000052108c1b7816 */ /* 0x000fe20000000026 */
[----:B------:R-:W-:Y:S01]  /*afb00*/  BAR.SYNC.DEFER_BLOCKING 0x0 ;  /* 0x0000000000007b1d */ /* 0x000fe20000010000 */
[----:B------:R-:W-:-:S05]  /*afb10*/  PRMT R24, R34, 0x5210, R32 ;  /* 0x0000521022187816 */ /* 0x000fca0000000020 */
[----:B------:R-:W0:Y:S02]  /*afb20*/  LDS.128 R36, [R167] ;  /* 0x00000000a7247984 */ /* 0x000e240000000c00 */
        /* <DEDUP_REMOVED lines=22> */
[----:B-1----:R0:W-:Y:S01]  /*afc90*/  STL.64 [R1+0xa0], R24 ;  /* 0x0000a01801007387 */ /* 0x0021e20000100a00 */
[----:B------:R-:W-:Y:S06]  /*afca0*/  BAR.SYNC.DEFER_BLOCKING 0x0 ;  /* 0x0000000000007b1d */ /* 0x000fec0000010000 */
[----:B------:R1:W-:Y:S04]  /*afcb0*/  STL.64 [R1+0xa8], R26 ;  /* 0x0000a81a01007387 */ /* 0x0003e80000100a00 */
[----:B------:R-:W2:Y:S04]  /*afcc0*/  LDL.LU R200, [R1+0x48f8] ;  /* 0x0048f80001c87983 */ /* 0x000ea80000300800 */
[----:B------:R-:W2:Y:S04]  /*afcd0*/  LDL.LU R201, [R1+0x48ec] ;  /* 0x0048ec0001c97983 */ /* 0x000ea80000300800 */
[----:B------:R-:W4:Y:S01]  /*afce0*/  LDS.128 R36, [R167] ;  /* 0x00000000a7247984 */ /* 0x000f220000000c00 */
[----:B0-----:R-:W-:-:S02]  /*afcf0*/  PRMT R24, R65, 0x5210, R32 ;  /* 0x0000521041187816 */ /* 0x001fc40000000020 */
[----:B------:R-:W-:Y:S02]  /*afd00*/  PRMT R25, R68, 0x5210, R33 ;  /* 0x0000521044197816 */ /* 0x000fe40000000021 */
[----:B-1----:R-:W-:Y:S02]  /*afd10*/  PRMT R26, R69, 0x5210, R34 ;  /* 0x00005210451a7816 */ /* 0x002fe40000000022 */
[----:B------:R-:W-:Y:S01]  /*afd20*/  PRMT R27, R70, 0x5210, R35 ;  /* 0x00005210461b7816 */ /* 0x000fe20000000023 */
[----:B------:R-:W-:Y:S06]  /*afd30*/  BAR.SYNC.DEFER_BLOCKING 0x0 ;  /* 0x0000000000007b1d */ /* 0x000fec0000010000 */
[----:B------:R-:W-:Y:S02]  /*afd40*/  STSM.16.M88.4 [R222], R24 ;  /* 0x00000018de007844 */ /* 0x000fe40000000200 */
[----:B------:R-:W-:Y:S06]  /*afd50*/  BAR.SYNC.DEFER_BLOCKING 0x0 ;  /* 0x0000000000007b1d */ /* 0x000fec0000010000 */
[----:B------:R-:W0:Y:S01]  /*afd60*/  LDS.128 R24, [R167] ;  /* 0x00000000a7187984 */ /* 0x000e220000000c00 */
[----:B---3--:R-:W-:-:S02]  /*afd70*/  LOP3.LUT R32, R184, 0xffff, RZ, 0xc0, !PT ;  /* 0x0000ffffb8207812 */ /* 0x008fc400078ec0ff */
[----:B----4-:R-:W-:Y:S02]  /*afd80*/  LOP3.LUT R33, R185, 0xffff, RZ, 0xc0, !PT ;  /* 0x0000ffffb9217812 */ /* 0x010fe400078ec0ff */
[----:B------:R-:W-:Y:S02]  /*afd90*/  PRMT R28, R234, 0x4210, R32 ;  /* 0x00004210ea1c7816 */ /* 0x000fe40000000020 */
[----:B------:R-:W3:Y:S01]  /*afda0*/  LDL.LU R234, [R1+0x5388] ;  /* 0x0053880001ea7983 */ /* 0x000ee20000300800 */
[----:B------:R-:W-:Y:S02]  /*afdb0*/  PRMT R29, R237, 0x4210, R33 ;  /* 0x00004210ed1d7816 */ /* 0x000fe40000000021 */
[----:B------:R-:W-:Y:S01]  /*afdc0*/  LOP3.LUT R34, R186, 0xffff, RZ, 0xc0, !PT ;  /* 0x0000ffffba227812 */ /* 0x000fe200078ec0ff */
[----:B------:R-:W4:Y:S01]  /*afdd0*/  LDL.LU R237, [R1+0x5384] ;  /* 0x0053840001ed7983 */ /* 0x000f220000300800 */
[----:B------:R-:W-:Y:S02]  /*afde0*/  LOP3.LUT R35, R194, 0xffff, RZ, 0xc0, !PT ;  /* 0x0000ffffc2237812 */ /* 0x000fe400078ec0ff */
[----:B------:R-:W-:-:S02]  /*afdf0*/  PRMT R30, R240, 0x4210, R34 ;  /* 0x00004210f01e7816 */ /* 0x000fc40000000022 */
[----:B------:R-:W3:Y:S01]  /*afe00*/  LDL.LU R240, [R1+0x5380] ;  /* 0x0053800001f07983 */ /* 0x000ee20000300800 */
[----:B------:R-:W-:-:S03]  /*afe10*/  PRMT R31, R244, 0x4210, R35 ;  /* 0x00004210f41f7816 */ /* 0x000fc60000000023 */
[----:B------:R-:W4:Y:S04]  /*afe20*/  LDL.LU R244, [R1+0x537c] ;  /* 0x00537c0001f47983 */ /* 0x000f280000300800 */
[----:B------:R-:W-:Y:S04]  /*afe30*/  STL.64 [R1+0x130], R36 ;  /* 0x0001302401007387 */ /* 0x000fe80000100a00 */
[----:B------:R-:W-:Y:S04]  /*afe40*/  STL.64 [R1+0x138], R38 ;  /* 0x0001382601007387 */ /* 0x000fe80000100a00 */
[----:B------:R-:W3:Y:S04]  /*afe50*/  LDL.LU R184, [R1+0x4a5c] ;  /* 0x004a5c0001b87983 */ /* 0x000ee80000300800 */
[----:B------:R-:W4:Y:S04]  /*afe60*/  LDL.LU R185, [R1+0x4a54] ;  /* 0x004a540001b97983 */ /* 0x000f280000300800 */
[----:B0-----:R0:W-:Y:S04]  /*afe70*/  STL.64 [R1+0x120], R24 ;  /* 0x0001201801007387 */ /* 0x0011e80000100a00 */
[----:B------:R1:W-:Y:S04]  /*afe80*/  STL.64 [R1+0x128], R26 ;  /* 0x0001281a01007387 */ /* 0x0003e80000100a00 */
[----:B------:R-:W4:Y:S04]  /*afe90*/  LDL.LU R186, [R1+0x4910] ;  /* 0x0049100001ba7983 */ /* 0x000f280000300800 */
[----:B------:R-:W4:Y:S01]  /*afea0*/  LDL.LU R194, [R1+0x490c] ;  /* 0x00490c0001c27983 */ /* 0x000f220000300800 */
        /* <DEDUP_REMOVED lines=15> */
[----:B------:R-:W-:Y:S01]  /*affa0*/  PRMT R29, R246, 0x4210, R33 ;  /* 0x00004210f61d7816 */ /* 0x000fe20000000021 */
[----:B------:R-:W2:Y:S04]  /*affb0*/  LDL.LU R242, [R1+0x5378] ;  /* 0x0053780001f27983 */ /* 0x000ea80000300800 */
[----:B------:R-:W2:Y:S01]  /*affc0*/  LDL.LU R246, [R1+0x5374] ;  /* 0x0053740001f67983 */ /* 0x000ea20000300800 */
[----:B------:R-:W-:-:S02]  /*affd0*/  LOP3.LUT R34, R200, 0xffff, RZ, 0xc0, !PT ;  /* 0x0000ffffc8227812 */ /* 0x000fc400078ec0ff */
[----:B------:R-:W-:Y:S02]  /*affe0*/  LOP3.LUT R35, R201, 0xffff, RZ, 0xc0, !PT ;  /* 0x0000ffffc9237812 */ /* 0x000fe400078ec0ff */
[----:B------:R-:W-:Y:S02]  /*afff0*/  PRMT R30, R9, 0x4210, R34 ;  /* 0x00004210091e7816 */ /* 0x000fe40000000022 */
[----:B------:R-:W-:Y:S01]  /*b0000*/  PRMT R31, R248, 0x4210, R35 ;  /* 0x00004210f81f7816 */ /* 0x000fe20000000023 */
[----:B------:R-:W-:Y:S06]  /*b0010*/  BAR.SYNC.DEFER_BLOCKING 0x0 ;  /* 0x0000000000007b1d */ /* 0x000fec0000010000 */
[----:B------:R-:W2:Y:S04]  /*b0020*/  LDL.LU R9, [R1+0x5370] ;  /* 0x0053700001097983 */ /* 0x000ea80000300800 */
[----:B------:R-:W2:Y:S04]  /*b0030*/  LDL.LU R248, [R1+0x536c] ;  /* 0x00536c0001f87983 */ /* 0x000ea80000300800 */
[----:B------:R-:W-:Y:S04]  /*b0040*/  STSM.16.M88.4 [R222], R28 ;  /* 0x0000001cde007844 */ /* 0x000fe80000000200 */
[----:B0-----:R-:W-:Y:S04]  /*b0050*/  STL.64 [R1+0x110], R36 ;  /* 0x0001102401007387 */ /* 0x001fe80000100a00 */
[----:B------:R-:W-:Y:S01]  /*b0060*/  STL.64 [R1+0x118], R38 ;  /* 0x0001182601007387 */ /* 0x000fe20000100a00 */
[----:B------:R-:W-:Y:S06]  /*b0070*/  BAR.SYNC.DEFER_BLOCKING 0x0 ;  /* 0x0000000000007b1d */ /* 0x000fec0000010000 */
[----:B------:R-:W2:Y:S04]  /*b0080*/  LDL.LU R192, [R1+0x4a78] ;  /* 0x004a780001c07983 */ /* 0x000ea80000300800 */
[----:B------:R-:W2:Y:S04]  /*b0090*/  LDL.LU R193, [R1+0x4a70] ;  /* 0x004a700001c17983 */ /* 0x000ea80000300800 */
[----:B-1----:R0:W-:Y:S04]  /*b00a0*/  STL.64 [R1+0x100], R24 ;  /* 0x0001001801007387 */ /* 0x0021e80000100a00 */
[----:B------:R-:W1:Y:S04]  /*b00b0*/  LDS.128 R36, [R167] ;  /* 0x00000000a7247984 */ /* 0x000e680000000c00 */
[----:B------:R0:W-:Y:S04]  /*b00c0*/  STL.64 [R1+0x108], R26 ;  /* 0x0001081a01007387 */ /* 0x0001e80000100a00 */
[----:B------:R-:W2:Y:S04]  /*b00d0*/  LDL.LU R200, [R1+0x492c] ;  /* 0x00492c0001c87983 */ /* 0x000ea80000300800 */
[----:B------:R-:W2:Y:S01]  /*b00e0*/  LDL.LU R201, [R1+0x4924] ;  /* 0x0049240001c97983 */ /* 0x000ea20000300800 */
[----:B0-----:R-:W-:-:S02]  /*b00f0*/  PRMT R24, R60, 0x5210, R32 ;  /* 0x000052103c187816 */ /* 0x001fc40000000020 */
[----:B------:R-:W-:Y:S02]  /*b0100*/  PRMT R25, R62, 0x5210, R33 ;  /* 0x000052103e197816 */ /* 0x000fe40000000021 */
[----:B------:R-:W-:Y:S02]  /*b0110*/  PRMT R26, R64, 0x5210, R34 ;  /* 0x00005210401a7816 */ /* 0x000fe40000000022 */
[----:B------:R-:W-:Y:S01]  /*b0120*/  PRMT R27, R138, 0x5210, R35 ;  /* 0x000052108a1b7816 */ /* 0x000fe20000000023 */
[----:B------:R-:W-:Y:S06]  /*b0130*/  BAR.SYNC.DEFER_BLOCKING 0x0 ;  /* 0x0000000000007b1d */ /* 0x000fec0000010000 */
[----:B------:R-:W-:Y:S02]  /*b0140*/  STSM.16.M88.4 [R222], R24 ;  /* 0x00000018de007844 */ /* 0x000fe40000000200 */
[----:B------:R-:W-:Y:S06]  /*b0150*/  BAR.SYNC.DEFER_BLOCKING 0x0 ;  /* 0x0000000000007b1d */ /* 0x000fec0000010000 */
[----:B------:R-:W0:Y:S01]  /*b0160*/  LDS.128 R24, [R167] ;  /* 0x00000000a7187984 */ /* 0x000e220000000c00 */
        /* <DEDUP_REMOVED lines=12> */
[----:B-1----:R-:W-:Y:S04]  /*b0230*/  STL.64 [R1+0xf0], R36 ;  /* 0x0000f02401007387 */ /* 0x002fe80000100a00 */
[----:B------:R-:W-:Y:S04]  /*b0240*/  STL.64 [R1+0xf8], R38 ;  /* 0x0000f82601007387 */ /* 0x000fe80000100a00 */
[----:B------:R-:W4:Y:S04]  /*b0250*/  LDL.LU R184, [R1+0x4a8c] ;  /* 0x004a8c0001b87983 */ /* 0x000f280000300800 */
[----:B------:R-:W3:Y:S04]  /*b0260*/  LDL.LU R185, [R1+0x4a88] ;  /* 0x004a880001b97983 */ /* 0x000ee80000300800 */
[----:B0-----:R0:W-:Y:S04]  /*b0270*/  STL.64 [R1+0xe0], R24 ;  /* 0x0000e01801007387 */ /* 0x0011e80000100a00 */
        /* <DEDUP_REMOVED lines=25> */
[----:B------:R-:W-:-:S03]  /*b0410*/  PRMT R31, R241, 0x4210, R35 ;  /* 0x00004210f11f7816 */ /* 0x000fc60000000023 */
[----:B------:R-:W2:Y:S04]  /*b0420*/  LDL.LU R241, [R1+0x534c] ;  /* 0x00534c0001f17983 */ /* 0x000ea80000300800 */
[----:B0-----:R-:W-:Y:S04]  /*b0430*/  STL.64 [R1+0x170], R36 ;  /* 0x0001702401007387 */ /* 0x001fe80000100a00 */
[----:B------:R-:W-:Y:S04]  /*b0440*/  STL.64 [R1+0x178], R38 ;  /* 0x0001782601007387 */ /* 0x000fe80000100a00 */
[----:B------:R-:W2:Y:S04]  /*b0450*/  LDL.LU R193, [R1+0x4aac] ;  /* 0x004aac0001c17983 */ /* 0x000ea80000300800 */
[----:B------:R-:W2:Y:S04]  /*b0460*/  LDL.LU R200, [R1+0x4aa4] ;  /* 0x004aa40001c87983 */ /* 0x000ea80000300800 */
[----:B-1----:R0:W-:Y:S04]  /*b0470*/  STL.64 [R1+0x160], R24 ;  /* 0x0001601801007387 */ /* 0x0021e80000100a00 */
[----:B------:R1:W-:Y:S04]  /*b0480*/  STL.64 [R1+0x168], R26 ;  /* 0x0001681a01007387 */ /* 0x0003e80000100a00 */
[----:B------:R-:W2:Y:S04]  /*b0490*/  LDL.LU R201, [R1+0x495c] ;  /* 0x00495c0001c97983 */ /* 0x000ea80000300800 */
[----:B------:R-:W2:Y:S01]  /*b04a0*/  LDL.LU R192, [R1+0x4958] ;  /* 0x0049580001c07983 */ /* 0x000ea20000300800 */
[----:B------:R-:W-:Y:S01]  /*b04b0*/  BAR.SYNC.DEFER_BLOCKING 0x0 ;  /* 0x0000000000007b1d */ /* 0x000fe20000010000 */
[----:B0-----:R-:W-:-:S02]  /*b04c0*/  PRMT R24, R52, 0x5210, R32 ;  /* 0x0000521034187816 */ /* 0x001fc40000000020 */
[----:B------:R-:W-:Y:S02]  /*b04d0*/  PRMT R25, R58, 0x5210, R33 ;  /* 0x000052103a197816 */ /* 0x000fe40000000021 */
[----:B-1----:R-:W-:Y:S02]  /*b04e0*/  PRMT R26, R57, 0x5210, R34 ;  /* 0x00005210391a7816 */ /* 0x002fe40000000022 */
[----:B------:R-:W-:Y:S01]  /*b04f0*/  PRMT R27, R56, 0x5210, R35 ;  /* 0x00005210381b7816 */ /* 0x000fe20000000023 */
[----:B------:R0:W-:Y:S01]  /*b0500*/  STSM.16.M88.4 [R222], R28 ;  /* 0x0000001cde007844 */ /* 0x0001e20000000200 */
[----:B------:R-:W-:Y:S01]  /*b0510*/  BAR.SYNC.DEFER_BLOCKING 0x0 ;  /* 0x0000000000007b1d */ /* 0x000fe20000010000 */
[----:B----4-:R-:W-:-:S05]  /*b0520*/  LOP3.LUT R32, R184, 0xffff, RZ, 0xc0, !PT ;  /* 0x0000ffffb8207812 */ /* 0x010fca00078ec0ff */
[----:B------:R-:W1:Y:S01]  /*b0530*/  LDS.128 R36, [R167] ;  /* 0x00000000a7247984 */ /* 0x000e620000000c00 */
[----:B---3--:R-:W-:Y:S01]  /*b0540*/  LOP3.LUT R33, R185, 0xffff, RZ, 0xc0, !PT ;  /* 0x0000ffffb9217812 */ /* 0x008fe200078ec0ff */
[----:B------:R-:W-:Y:S01]  /*b0550*/  BAR.SYNC.DEFER_BLOCKING 0x0 ;  /* 0x0000000000007b1d */ /* 0x000fe20000010000 */
[----:B0-----:R-:W-:Y:S02]  /*b0560*/  PRMT R28, R247, 0x4210, R32 ;  /* 0x00004210f71c7816 */ /* 0x001fe40000000020 */
[----:B------:R-:W-:-:S03]  /*b0570*/  PRMT R29, R14, 0x4210, R33 ;  /* 0x000042100e1d7816 */ /* 0x000fc60000000021 */
[----:B------:R-:W3:Y:S01]  /*b0580*/  LDL.LU R247, [R1+0x5348] ;  /* 0x0053480001f77983 */ /* 0x000ee20000300800 */
[----:B------:R-:W-:-:S03]  /*b0590*/  LOP3.LUT R34, R186, 0xffff, RZ, 0xc0, !PT ;  /* 0x0000ffffba227812 */ /* 0x000fc600078ec0ff */
[----:B------:R-:W4:Y:S01]  /*b05a0*/  LDL.LU R14, [R1+0x5344] ;  /* 0x00534400010e7983 */ /* 0x000f220000300800 */
[----:B------:R-:W-:Y:S02]  /*b05b0*/  LOP3.LUT R35, R194, 0xffff, RZ, 0xc0, !PT ;  /* 0x0000ffffc2237812 */ /* 0x000fe400078ec0ff */
[----:B------:R-:W-:Y:S02]  /*b05c0*/  PRMT R30, R22, 0x4210, R34 ;  /* 0x00004210161e7816 */ /* 0x000fe40000000022 */
[----:B------:R-:W3:Y:S01]  /*b05d0*/  LDL.LU R22, [R1+0x5340] ;  /* 0x0053400001167983 */ /* 0x000ee20000300800 */
[----:B------:R-:W-:-:S03]  /*b05e0*/  PRMT R31, R243, 0x4210, R35 ;  /* 0x00004210f31f7816 */ /* 0x000fc60000000023 */
[----:B------:R-:W4:Y:S04]  /*b05f0*/  LDL.LU R243, [R1+0x533c] ;  /* 0x00533c0001f37983 */ /* 0x000f280000300800 */
[----:B------:R-:W3:Y:S04]  /*b0600*/  LDL.LU R194, [R1+0x4ac0] ;  /* 0x004ac00001c27983 */ /* 0x000ee80000300800 */
[----:B------:R-:W-:Y:S01]  /*b0610*/  STSM.16.M88.4 [R222], R24 ;  /* 0x00000018de007844 */ /* 0x000fe20000000200 */
[----:B------:R-:W-:Y:S06]  /*b0620*/  BAR.SYNC.DEFER_BLOCKING 0x0 ;  /* 0x0000000000007b1d */ /* 0x000fec0000010000 */
[----:B------:R-:W0:Y:S02]  /*b0630*/  LDS.128 R24, [R167] ;  /* 0x00000000a7187984 */ /* 0x000e240000000c00 */
[----:B------:R-:W-:Y:S06]  /*b0640*/  BAR.SYNC.DEFER_BLOCKING 0x0 ;  /* 0x0000000000007b1d */ /* 0x000fec0000010000 */
[----:B------:R-:W-:Y:S04]  /*b0650*/  STSM.16.M88.4 [R222], R28 ;  /* 0x0000001cde007844 */ /* 0x000fe80000000200 */
[----:B-1----:R-:W-:Y:S04]  /*b0660*/  STL.64 [R1+0x150], R36 ;  /* 0x0001502401007387 */ /* 0x002fe80000100a00 */
[----:B------:R-:W-:Y:S01]  /*b0670*/  STL.64 [R1+0x158], R38 ;  /* 0x0001582601007387 */ /* 0x000fe20000100a00 */
[----:B------:R-:W-:Y:S06]  /*b0680*/  BAR.SYNC.DEFER_BLOCKING 0x0 ;  /* 0x0000000000007b1d */ /* 0x000fec0000010000 */
[----:B------:R-:W1:Y:S04]  /*b0690*/  LDS.128 R36, [R167] ;  /* 0x00000000a7247984 */ /* 0x000e680000000c00 */
[----:B0-----:R0:W-:Y:S04]  /*b06a0*/  STL.64 [R1+0x140], R24 ;  /* 0x0001401801007387 */ /* 0x0011e80000100a00 */
[----:B------:R1:W-:Y:S01]  /*b06b0*/  STL.64 [R1+0x148], R26 ;  /* 0x0001481a01007387 */ /* 0x0003e20000100a00 */
        /* <DEDUP_REMOVED lines=8> */
[----:B--2---:R-:W-:-:S03]  /*b0740*/  LOP3.LUT R32, R193, 0xffff, RZ, 0xc0, !PT ;  /* 0x0000ffffc1207812 */ /* 0x004fc600078ec0ff */
[----:B------:R-:W2:Y:S01]  /*b0750*/  LDL.LU R193, [R1+0x4ac8] ;  /* 0x004ac80001c17983 */ /* 0x000ea20000300800 */
[----:B------:R-:W-:-:S03]  /*b0760*/  LOP3.LUT R33, R200, 0xffff, RZ, 0xc0, !PT ;  /* 0x0000ffffc8217812 */ /* 0x000fc600078ec0ff */
[----:B------:R-:W4:Y:S01]  /*b0770*/  LDL.LU R200, [R1+0x497c] ;  /* 0x00497c0001c87983 */ /* 0x000f220000300800 */
[----:B------:R-:W-:Y:S02]  /*b0780*/  PRMT R28, R226, 0x4210, R32 ;  /* 0x00004210e21c7816 */ /* 0x000fe40000000020 */
[----:B------:R-:W-:Y:S02]  /*b0790*/  PRMT R29, R12, 0x4210, R33 ;  /* 0x000042100c1d7816 */ /* 0x000fe40000000021 */
[----:B------:R-:W-:Y:S02]  /*b07a0*/  LOP3.LUT R34, R201, 0xffff, RZ, 0xc0, !PT ;  /* 0x0000ffffc9227812 */ /* 0x000fe400078ec0ff */
[----:B------:R-:W4:Y:S01]  /*b07b0*/  LDL.LU R201, [R1+0x4978] ;  /* 0x0049780001c97983 */ /* 0x000f220000300800 */
[----:B------:R-:W-:Y:S02]  /*b07c0*/  LOP3.LUT R35, R192, 0xffff, RZ, 0xc0, !PT ;  /* 0x0000ffffc0237812 */ /* 0x000fe400078ec0ff */
[----:B------:R-:W-:Y:S01]  /*b07d0*/  PRMT R30, R19, 0x4210, R34 ;  /* 0x00004210131e7816 */ /* 0x000fe20000000022 */
[----:B------:R-:W4:Y:S01]  /*b07e0*/  LDL.LU R226, [R1+0x5338] ;  /* 0x0053380001e27983 */ /* 0x000f220000300800 */
[----:B------:R-:W-:Y:S01]  /*b07f0*/  PRMT R31, R229, 0x4210, R35 ;  /* 0x00004210e51f7816 */ /* 0x000fe20000000023 */
[----:B------:R-:W-:Y:S01]  /*b0800*/  BAR.SYNC.DEFER_BLOCKING 0x0 ;  /* 0x0000000000007b1d */ /* 0x000fe20000010000 */
[----:B------:R-:W-:-:S05]  /*b0810*/  PRMT R47, R157, 0x5410, R47 ;  /* 0x000054109d2f7816 */ /* 0x000fca000000002f */
[----:B------:R-:W4:Y:S04]  /*b0820*/  LDL.LU R12, [R1+0x5334] ;  /* 0x00533400010c7983 */ /* 0x000f280000300800 */
[----:B------:R-:W4:Y:S04]  /*b0830*/  LDL.LU R19, [R1+0x5330] ;  /* 0x0053300001137983 */ /* 0x000f280000300800 */
[----:B------:R-:W4:Y:S04]  /*b0840*/  LDL.LU R229, [R1+0x532c] ;  /* 0x00532c0001e57983 */ /* 0x000f280000300800 */
[----:B------:R-:W-:Y:S04]  /*b0850*/  STSM.16.M88.4 [R222], R28 ;  /* 0x0000001cde007844 */ /* 0x000fe80000000200 */
[----:B------:R-:W-:Y:S04]  /*b0860*/  STL.64 [R1+0x1e0], R36 ;  /* 0x0001e02401007387 */ /* 0x000fe80000100a00 */
[----:B------:R-:W-:Y:S01]  /*b0870*/  STL.64 [R1+0x1e8], R38 ;  /* 0x0001e82601007387 */ /* 0x000fe20000100a00 */
[----:B------:R-:W-:Y:S06]  /*b0880*/  BAR.SYNC.DEFER_BLOCKING 0x0 ;  /* 0x0000000000007b1d */ /* 0x000fec0000010000 */
[----:B0-----:R0:W-:Y:S04]  /*b0890*/  STL.64 [R1+0x1d0], R24 ;  /* 0x0001d01801007387 */ /* 0x0011e80000100a00 */
[----:B------:R1:W-:Y:S04]  /*b08a0*/  STL.64 [R1+0x1d8], R26 ;  /* 0x0001d81a01007387 */ /* 0x0003e80000100a00 */
[----:B------:R-:W4:Y:S01]  /*b08b0*/  LDL.LU R177, [R1+0x4af0] ;  /* 0x004af00001b17983 */ /* 0x000f220000300800 */
[----:B0-----:R-:W-:-:S03]  /*b08c0*/  PRMT R24, R47, 0x5210, R32 ;  /* 0x000052102f187816 */ /* 0x001fc60000000020 */
[----:B------:R-:W4:Y:S01]  /*b08d0*/  LDL.LU R184, [R1+0x4ae8] ;  /* 0x004ae80001b87983 */ /* 0x000f220000300800 */
[----:B------:R-:W-:Y:S02]  /*b08e0*/  PRMT R25, R49, 0x5210, R33 ;  /* 0x0000521031197816 */ /* 0x000fe40000000021 */
[----:B-1----:R-:W-:Y:S02]  /*b08f0*/  PRMT R26, R51, 0x5210, R34 ;  /* 0x00005210331a7816 */ /* 0x002fe40000000022 */
[----:B------:R-:W-:Y:S02]  /*b0900*/  PRMT R27, R135, 0x5210, R35 ;  /* 0x00005210871b7816 */ /* 0x000fe40000000023 */
[----:B------:R-:W0:Y:S01]  /*b0910*/  LDS.128 R32, [R167] ;  /* 0x00000000a7207984 */ /* 0x000e220000000c00 */
[----:B------:R-:W-:Y:S01]  /*b0920*/  BAR.SYNC.DEFER_BLOCKING 0x0 ;  /* 0x0000000000007b1d */ /* 0x000fe20000010000 */
[----:B---3--:R-:W-:-:S05]  /*b0930*/  LOP3.LUT R29, R194, 0xffff, RZ, 0xc0, !PT ;  /* 0x0000ffffc21d7812 */ /* 0x008fca00078ec0ff */
[----:B0-----:R-:W-:Y:S04]  /*b0940*/  STL.64 [R1+0x1c0], R32 ;  /* 0x0001c02001007387 */ /* 0x001fe80000100a00 */
[----:B------:R-:W-:Y:S04]  /*b0950*/  STL.64 [R1+0x1c8], R34 ;  /* 0x0001c82201007387 */ /* 0x000fe80000100a00 */
[----:B------:R-:W3:Y:S04]  /*b0960*/  LDL.LU R185, [R1+0x498c] ;  /* 0x00498c0001b97983 */ /* 0x000ee80000300800 */
[----:B------:R-:W3:Y:S04]  /*b0970*/  LDL.LU R194, [R1+0x4980] ;  /* 0x0049800001c27983 */ /* 0x000ee80000300800 */
[----:B------:R0:W-:Y:S01]  /*b0980*/  STSM.16.M88.4 [R222], R24 ;  /* 0x00000018de007844 */ /* 0x0001e20000000200 */
[----:B------:R-:W-:Y:S01]  /*b0990*/  BAR.SYNC.DEFER_BLOCKING 0x0 ;  /* 0x0000000000007b1d */ /* 0x000fe20000010000 */
[----:B------:R-:W-:-:S02]  /*b09a0*/  PRMT R42, R154, 0x5410, R42 ;  /* 0x000054109a2a7816 */ /* 0x000fc4000000002a */
[--C-:B------:R-:W-:Y:S02]  /*b09b0*/  PRMT R28, R238, 0x4210, R29.reuse ;  /* 0x00004210ee1c7816 */ /* 0x100fe4000000001d */
[----:B------:R-:W-:Y:S01]  /*b09c0*/  LOP3.LUT R46, R46, 0xffff, RZ, 0xc0, !PT ;  /* 0x0000ffff2e2e7812 */ /* 0x000fe200078ec0ff */
[----:B------:R-:W3:Y:S04]  /*b09d0*/  LDL.LU R238, [R1+0x5328] ;  /* 0x0053280001ee7983 */ /* 0x000ee80000300800 */
[----:B------:R-:W1:Y:S01]  /*b09e0*/  LDS.128 R32, [R167] ;  /* 0x00000000a7207984 */ /* 0x000e620000000c00 */
[----:B0-----:R-:W-:Y:S02]  /*b09f0*/  PRMT R24, R42, 0x5210, R29 ;  /* 0x000052102a187816 */ /* 0x001fe4000000001d */
[----:B------:R-:W-:-:S02]  /*b0a00*/  PRMT R46, R46, 0x3340, R0 ;  /* 0x000033402e2e7816 */ /* 0x000fc40000000000 */
[----:B------:R-:W-:Y:S02]  /*b0a10*/  PRMT R48, R155, 0x5410, R48 ;  /* 0x000054109b307816 */ /* 0x000fe40000000030 */
[----:B------:R-:W-:Y:S02]  /*b0a20*/  PRMT R46, R156, 0x5410, R46 ;  /* 0x000054109c2e7816 */ /* 0x000fe4000000002e */
[----:B--2---:R-:W-:Y:S02]  /*b0a30*/  LOP3.LUT R25, R193, 0xffff, RZ, 0xc0, !PT ;  /* 0x0000ffffc1197812 */ /* 0x004fe400078ec0ff */
[----:B----4-:R-:W-:Y:S02]  /*b0a40*/  LOP3.LUT R26, R200, 0xffff, RZ, 0xc0, !PT ;  /* 0x0000ffffc81a7812 */ /* 0x010fe400078ec0ff */
[----:B------:R-:W-:Y:S02]  /*b0a50*/  PRMT R29, R245, 0x4210, R25 ;  /* 0x00004210f51d7816 */ /* 0x000fe40000000019 */
[----:B------:R-:W-:Y:S01]  /*b0a60*/  PRMT R30, R10, 0x4210, R26 ;  /* 0x000042100a1e7816 */ /* 0x000fe2000000001a */
[----:B------:R-:W2:Y:S04]  /*b0a70*/  LDL.LU R245, [R1+0x5324] ;  /* 0x0053240001f57983 */ /* 0x000ea80000300800 */
[----:B------:R-:W4:Y:S01]  /*b0a80*/  LDL.LU R186, [R1+0x49f4] ;  /* 0x0049f40001ba7983 */ /* 0x000f220000300800 */
[----:B------:R-:W-:-:S03]  /*b0a90*/  LOP3.LUT R27, R201, 0xffff, RZ, 0xc0, !PT ;  /* 0x0000ffffc91b7812 */ /* 0x000fc600078ec0ff */
[----:B------:R-:W2:Y:S01]  /*b0aa0*/  LDL.LU R10, [R1+0x5320] ;  /* 0x00532000010a7983 */ /* 0x000ea20000300800 */
[----:B------:R-:W-:Y:S01]  /*b0ab0*/  PRMT R31, R251, 0x4210, R27 ;  /* 0x00004210fb1f7816 */ /* 0x000fe2000000001b */
[----:B------:R-:W-:Y:S06]  /*b0ac0*/  BAR.SYNC.DEFER_BLOCKING 0x0 ;  /* 0x0000000000007b1d */ /* 0x000fec0000010000 */
[----:B------:R-:W2:Y:S04]  /*b0ad0*/  LDL.LU R251, [R1+0x531c] ;  /* 0x00531c0001fb7983 */ /* 0x000ea80000300800 */
[----:B------:R-:W2:Y:S04]  /*b0ae0*/  LDL.LU R178, [R1+0x49fc] ;  /* 0x0049fc0001b27983 */ /* 0x000ea80000300800 */
[----:B------:R-:W2:Y:S04]  /*b0af0*/  LDL.LU R200, [R1+0x500c] ;  /* 0x00500c0001c87983 */ /* 0x000ea80000300800 */
[----:B------:R-:W-:Y:S01]  /*b0b00*/  STSM.16.M88.4 [R222], R28 ;  /* 0x0000001cde007844 */ /* 0x000fe20000000200 */
[----:B------:R-:W-:Y:S06]  /*b0b10*/  BAR.SYNC.DEFER_BLOCKING 0x0 ;  /* 0x0000000000007b1d */ /* 0x000fec0000010000 */
[----:B------:R-:W0:Y:S04]  /*b0b20*/  LDS.128 R28, [R167] ;  /* 0x00000000a71c7984 */ /* 0x000e280000000c00 */
[----:B-1----:R-:W-:Y:S04]  /*b0b30*/  STL.64 [R1+0x1b0], R32 ;  /* 0x0001b02001007387 */ /* 0x002fe80000100a00 */
[----:B------:R-:W-:Y:S01]  /*b0b40*/  STL.64 [R1+0x1b8], R34 ;  /* 0x0001b82201007387 */ /* 0x000fe20000100a00 */
[----:B------:R-:W-:-:S03]  /*b0b50*/  PRMT R25, R46, 0x5210, R25 ;  /* 0x000052102e197816 */ /* 0x000fc60000000019 */
[----:B------:R-:W2:Y:S01]  /*b0b60*/  LDL.LU R169, [R1+0x4a08] ;  /* 0x004a080001a97983 */ /* 0x000ea20000300800 */
[----:B------:R-:W-:-:S03]  /*b0b70*/  PRMT R26, R48, 0x5210, R26 ;  /* 0x00005210301a7816 */ /* 0x000fc6000000001a */
[----:B------:R-:W2:Y:S01]  /*b0b80*/  LDL.LU R201, [R1+0x5004] ;  /* 0x0050040001c97983 */ /* 0x000ea20000300800 */
[----:B------:R-:W-:Y:S01]  /*b0b90*/  PRMT R27, R134, 0x5210, R27 ;  /* 0x00005210861b7816 */ /* 0x000fe2000000001b */
[----:B------:R-:W-:Y:S06]  /*b0ba0*/  BAR.SYNC.DEFER_BLOCKING 0x0 ;  /* 0x0000000000007b1d */ /* 0x000fec0000010000 */
[----:B------:R-:W2:Y:S04]  /*b0bb0*/  LDL.LU R170, [R1+0x4a0c] ;  /* 0x004a0c0001aa7983 */ /* 0x000ea80000300800 */
[----:B------:R-:W2:Y:S04]  /*b0bc0*/  LDL.LU R192, [R1+0x4ff4] ;  /* 0x004ff40001c07983 */ /* 0x000ea80000300800 */
[----:B0-----:R0:W-:Y:S04]  /*b0bd0*/  STL.64 [R1+0x1a0], R28 ;  /* 0x0001a01c01007387 */ /* 0x0011e80000100a00 */
[----:B------:R1:W-:Y:S04]  /*b0be0*/  STL.64 [R1+0x1a8], R30 ;  /* 0x0001a81e01007387 */ /* 0x0003e80000100a00 */
[----:B------:R-:W2:Y:S01]  /*b0bf0*/  LDL.LU R193, [R1+0x496c] ;  /* 0x00496c0001c17983 */ /* 0x000ea20000300800 */
[----:B0-----:R-:W-:-:S03]  /*b0c00*/  LOP3.LUT R29, R177, 0xffff, RZ, 0xc0, !PT ;  /* 0x0000ffffb11d7812 */ /* 0x001fc600078ec0ff */
[----:B------:R0:W-:Y:S01]  /*b0c10*/  STSM.16.M88.4 [R222], R24 ;  /* 0x00000018de007844 */ /* 0x0001e20000000200 */
[----:B-1----:R-:W-:Y:S01]  /*b0c20*/  LOP3.LUT R30, R184, 0xffff, RZ, 0xc0, !PT ;  /* 0x0000ffffb81e7812 */ /* 0x002fe200078ec0ff */
[----:B------:R-:W-:Y:S01]  /*b0c30*/  BAR.SYNC.DEFER_BLOCKING 0x0 ;  /* 0x0000000000007b1d */ /* 0x000fe20000010000 */
[----:B---3--:R-:W-:Y:S02]  /*b0c40*/  LOP3.LUT R31, R185, 0xffff, RZ, 0xc0, !PT ;  /* 0x0000ffffb91f7812 */ /* 0x008fe400078ec0ff */
[----:B------:R-:W-:-:S03]  /*b0c50*/  LOP3.LUT R32, R194, 0xffff, RZ, 0xc0, !PT ;  /* 0x0000ffffc2207812 */ /* 0x000fc600078ec0ff */
[----:B------:R-:W3:Y:S01]  /*b0c60*/  LDL.LU R194, [R1+0x4a1c] ;  /* 0x004a1c0001c27983 */ /* 0x000ee20000300800 */
[----:B0-----:R-:W-:Y:S02]  /*b0c70*/  PRMT R24, R235, 0x4210, R29 ;  /* 0x00004210eb187816 */ /* 0x001fe4000000001d */
[----:B------:R-:W-:Y:S01]  /*b0c80*/  PRMT R25, R221, 0x4210, R30 ;  /* 0x00004210dd197816 */ /* 0x000fe2000000001e */
[----:B------:R-:W3:Y:S01]  /*b0c90*/  LDL.LU R235, [R1+0x5318] ;  /* 0x0053180001eb7983 */ /* 0x000ee20000300800 */
[----:B------:R-:W-:-:S03]  /*b0ca0*/  PRMT R26, R249, 0x4210, R31 ;  /* 0x00004210f91a7816 */ /* 0x000fc6000000001f */
[----:B------:R-:W3:Y:S01]  /*b0cb0*/  LDL.LU R221, [R1+0x5314] ;  /* 0x0053140001dd7983 */ /* 0x000ee20000300800 */
[----:B------:R-:W-:-:S03]  /*b0cc0*/  PRMT R27, R20, 0x4210, R32 ;  /* 0x00004210141b7816 */ /* 0x000fc60000000020 */
[----:B------:R-:W3:Y:S04]  /*b0cd0*/  LDL.LU R184, [R1+0x4a20] ;  /* 0x004a200001b87983 */ /* 0x000ee80000300800 */
[----:B------:R-:W3:Y:S04]  /*b0ce0*/  LDL.LU R249, [R1+0x5310] ;  /* 0x0053100001f97983 */ /* 0x000ee80000300800 */
[----:B------:R-:W3:Y:S04]  /*b0cf0*/  LDL.LU R20, [R1+0x530c] ;  /* 0x00530c0001147983 */ /* 0x000ee80000300800 */
[----:B------:R-:W0:Y:S01]  /*b0d00*/  LDS.128 R36, [R167] ;  /* 0x00000000a7247984 */ /* 0x000e220000000c00 */
[----:B------:R-:W-:Y:S06]  /*b0d10*/  BAR.SYNC.DEFER_BLOCKING 0x0 ;  /* 0x0000000000007b1d */ /* 0x000fec0000010000 */
[----:B------:R-:W3:Y:S04]  /*b0d20*/  LDL.LU R185, [R1+0x4950] ;  /* 0x0049500001b97983 */ /* 0x000ee80000300800 */
[----:B------:R2:W-:Y:S01]  /*b0d30*/  STSM.16.M88.4 [R222], R24 ;  /* 0x00000018de007844 */ /* 0x0005e20000000200 */
[----:B----4-:R-:W-:-:S03]  /*b0d40*/  LOP3.LUT R28, R186, 0xffff, RZ, 0xc0, !PT ;  /* 0x0000ffffba1c7812 */ /* 0x010fc600078ec0ff */
[----:B------:R-:W4:Y:S04]  /*b0d50*/  LDL.LU R186, [R1+0x4a30] ;  /* 0x004a300001ba7983 */ /* 0x000f280000300800 */
[----:B------:R-:W4:Y:S04]  /*b0d60*/  LDL.LU R176, [R1+0x4a34] ;  /* 0x004a340001b07983 */ /* 0x000f280000300800 */
[----:B0-----:R0:W-:Y:S04]  /*b0d70*/  STL.64 [R1+0x1f0], R36 ;  /* 0x0001f02401007387 */ /* 0x0011e80000100a00 */
[----:B------:R1:W-:Y:S04]  /*b0d80*/  STL.64 [R1+0x1f8], R38 ;  /* 0x0001f82601007387 */ /* 0x0003e80000100a00 */
[----:B------:R-:W4:Y:S01]  /*b0d90*/  LDL.LU R177, [R1+0x4928] ;  /* 0x0049280001b17983 */ /* 0x000f220000300800 */
[----:B--2---:R-:W-:-:S03]  /*b0da0*/  LOP3.LUT R24, R178, 0xffff, RZ, 0xc0, !PT ;  /* 0x0000ffffb2187812 */ /* 0x004fc600078ec0ff */
[----:B------:R-:W2:Y:S01]  /*b0db0*/  LDL.LU R178, [R1+0x4a4c] ;  /* 0x004a4c0001b27983 */ /* 0x000ea20000300800 */
[--C-:B------:R-:W-:Y:S02]  /*b0dc0*/  PRMT R205, R205, 0x5210, R24.reuse ;  /* 0x00005210cdcd7816 */ /* 0x100fe40000000018 */
[----:B------:R-:W-:Y:S02]  /*b0dd0*/  LOP3.LUT R25, R169, 0xffff, RZ, 0xc0, !PT ;  /* 0x0000ffffa9197812 */ /* 0x000fe400078ec0ff */
[----:B------:R-:W2:Y:S01]  /*b0de0*/  LDL.LU R169, [R1+0x4a50] ;  /* 0x004a500001a97983 */ /* 0x000ea20000300800 */
[----:B------:R-:W-:Y:S02]  /*b0df0*/  PRMT R201, R201, 0x4210, R24 ;  /* 0x00004210c9c97816 */ /* 0x000fe40000000018 */
[----:B------:R-:W-:Y:S02]  /*b0e00*/  PRMT R196, R196, 0x5210, R25 ;  /* 0x00005210c4c47816 */ /* 0x000fe40000000019 */
[----:B------:R-:W-:-:S02]  /*b0e10*/  LOP3.LUT R26, R170, 0xffff, RZ, 0xc0, !PT ;  /* 0x0000ffffaa1a7812 */ /* 0x000fc400078ec0ff */
[----:B------:R-:W2:Y:S01]  /*b0e20*/  LDL.LU R170, [R1+0x4a64] ;  /* 0x004a640001aa7983 */ /* 0x000ea20000300800 */
[----:B------:R-:W-:Y:S02]  /*b0e30*/  PRMT R192, R192, 0x4210, R25 ;  /* 0x00004210c0c07816 */ /* 0x000fe40000000019 */
[----:B------:R-:W-:Y:S02]  /*b0e40*/  PRMT R197, R197, 0x5210, R26 ;  /* 0x00005210c5c57816 */ /* 0x000fe4000000001a */
[----:B------:R-:W-:Y:S02]  /*b0e50*/  LOP3.LUT R24, R193, 0xffff, RZ, 0xc0, !PT ;  /* 0x0000ffffc1187812 */ /* 0x000fe400078ec0ff */
[----:B---3--:R-:W-:Y:S02]  /*b0e60*/  LOP3.LUT R25, R194, 0xffff, RZ, 0xc0, !PT ;  /* 0x0000ffffc2197812 */ /* 0x008fe400078ec0ff */
[----:B------:R-:W-:Y:S02]  /*b0e70*/  PRMT R194, R249, 0x4210, R24 ;  /* 0x00004210f9c27816 */ /* 0x000fe40000000018 */
[----:B------:R-:W-:-:S02]  /*b0e80*/  PRMT R193, R20, 0x4210, R26 ;  /* 0x0000421014c17816 */ /* 0x000fc4000000001a */
[----:B------:R-:W3:Y:S01]  /*b0e90*/  LDL.LU R20, [R1+0x5308] ;  /* 0x0053080001147983 */ /* 0x000ee20000300800 */
[----:B------:R-:W-:Y:S02]  /*b0ea0*/  LOP3.LUT R26, R184, 0xffff, RZ, 0xc0, !PT ;  /* 0x0000ffffb81a7812 */ /* 0x000fe400078ec0ff */
[----:B------:R-:W-:Y:S01]  /*b0eb0*/  PRMT R184, R221, 0x4210, R25 ;  /* 0x00004210ddb87816 */ /* 0x000fe20000000019 */
[----:B------:R-:W3:Y:S04]  /*b0ec0*/  LDL.LU R166, [R1+0x4a68] ;  /* 0x004a680001a67983 */ /* 0x000ee80000300800 */
[----:B------:R-:W3:Y:S04]  /*b0ed0*/  LDL.LU R249, [R1+0x5304] ;  /* 0x0053040001f97983 */ /* 0x000ee80000300800 */
[----:B------:R-:W3:Y:S01]  /*b0ee0*/  LDL.LU R221, [R1+0x5300] ;  /* 0x0053000001dd7983 */ /* 0x000ee20000300800 */
[----:B------:R-:W-:-:S02]  /*b0ef0*/  PRMT R198, R198, 0x5210, R24 ;  /* 0x00005210c6c67816 */ /* 0x000fc40000000018 */
[----:B------:R-:W-:Y:S02]  /*b0f00*/  LOP3.LUT R24, R185, 0xffff, RZ, 0xc0, !PT ;  /* 0x0000ffffb9187812 */ /* 0x000fe400078ec0ff */
[----:B------:R-:W-:Y:S02]  /*b0f10*/  PRMT R188, R188, 0x5210, R25 ;  /* 0x00005210bcbc7816 */ /* 0x000fe40000000019 */
[--C-:B------:R-:W-:Y:S02]  /*b0f20*/  PRMT R185, R235, 0x4210, R26.reuse ;  /* 0x00004210ebb97816 */ /* 0x100fe4000000001a */
[----:B------:R-:W-:Y:S01]  /*b0f30*/  PRMT R189, R189, 0x5210, R26 ;  /* 0x00005210bdbd7816 */ /* 0x000fe2000000001a */
[----:B------:R-:W3:Y:S01]  /*b0f40*/  LDL.LU R235, [R1+0x52fc] ;  /* 0x0052fc0001eb7983 */ /* 0x000ee20000300800 */
[----:B------:R-:W-:Y:S02]  /*b0f50*/  PRMT R190, R190, 0x5210, R24 ;  /* 0x00005210bebe7816 */ /* 0x000fe40000000018 */
[----:B----4-:R-:W-:-:S02]  /*b0f60*/  LOP3.LUT R25, R186, 0xffff, RZ, 0xc0, !PT ;  /* 0x0000ffffba197812 */ /* 0x010fc400078ec0ff */
[----:B------:R-:W-:Y:S02]  /*b0f70*/  PRMT R186, R251, 0x4210, R24 ;  /* 0x00004210fbba7816 */ /* 0x000fe40000000018 */
[----:B------:R-:W-:Y:S01]  /*b0f80*/  LOP3.LUT R26, R176, 0xffff, RZ, 0xc0, !PT ;  /* 0x0000ffffb01a7812 */ /* 0x000fe200078ec0ff */
[----:B------:R-:W4:Y:S01]  /*b0f90*/  LDL.LU R251, [R1+0x52f8] ;  /* 0x0052f80001fb7983 */ /* 0x000f220000300800 */
[--C-:B------:R-:W-:Y:S02]  /*b0fa0*/  PRMT R176, R10, 0x4210, R25.reuse ;  /* 0x000042100ab07816 */ /* 0x100fe40000000019 */
[----:B------:R-:W-:Y:S01]  /*b0fb0*/  PRMT R180, R180, 0x5210, R25 ;  /* 0x00005210b4b47816 */ /* 0x000fe20000000019 */
[----:B------:R-:W4:Y:S01]  /*b0fc0*/  LDL.LU R10, [R1+0x52f4] ;  /* 0x0052f400010a7983 */ /* 0x000f220000300800 */
[----:B------:R-:W-:Y:S02]  /*b0fd0*/  PRMT R181, R181, 0x5210, R26 ;  /* 0x00005210b5b57816 */ /* 0x000fe4000000001a */
[----:B------:R-:W-:-:S02]  /*b0fe0*/  LOP3.LUT R24, R177, 0xffff, RZ, 0xc0, !PT ;  /* 0x0000ffffb1187812 */ /* 0x000fc400078ec0ff */
[----:B------:R-:W-:Y:S02]  /*b0ff0*/  PRMT R177, R245, 0x4210, R26 ;  /* 0x00004210f5b17816 */ /* 0x000fe4000000001a */
[----:B--2---:R-:W-:Y:S01]  /*b1000*/  LOP3.LUT R25, R178, 0xffff, RZ, 0xc0, !PT ;  /* 0x0000ffffb2197812 */ /* 0x004fe200078ec0ff */
[----:B------:R-:W2:Y:S01]  /*b1010*/  LDL.LU R245, [R1+0x52f0] ;  /* 0x0052f00001f57983 */ /* 0x000ea20000300800 */
[--C-:B------:R-:W-:Y:S02]  /*b1020*/  PRMT R178, R238, 0x4210, R24.reuse ;  /* 0x00004210eeb27816 */ /* 0x100fe40000000018 */
[----:B------:R-:W-:Y:S01]  /*b1030*/  PRMT R182, R182, 0x5210, R24 ;  /* 0x00005210b6b67816 */ /* 0x000fe20000000018 */
[----:B------:R-:W2:Y:S01]  /*b1040*/  LDL.LU R238, [R1+0x52ec] ;  /* 0x0052ec0001ee7983 */ /* 0x000ea20000300800 */
[----:B------:R-:W-:-:S03]  /*b1050*/  PRMT R168, R229, 0x4210, R25 ;  /* 0x00004210e5a87816 */ /* 0x000fc60000000019 */
[----:B------:R-:W2:Y:S01]  /*b1060*/  LDL.LU R229, [R1+0x52e8] ;  /* 0x0052e80001e57983 */ /* 0x000ea20000300800 */
[----:B------:R-:W-:-:S04]  /*b1070*/  LOP3.LUT R26, R169, 0xffff, RZ, 0xc0, !PT ;  /* 0x0000ffffa91a7812 */ /* 0x000fc800078ec0ff */
[----:B------:R-:W-:Y:S02]  /*b1080*/  PRMT R169, R19, 0x4210, R26 ;  /* 0x0000421013a97816 */ /* 0x000fe4000000001a */
[----:B------:R-:W-:Y:S02]  /*b1090*/  LOP3.LUT R164, R170, 0xffff, RZ, 0xc0, !PT ;  /* 0x0000ffffaaa47812 */ /* 0x000fe400078ec0ff */
[----:B---3--:R-:W-:Y:S02]  /*b10a0*/  LOP3.LUT R24, R221, 0xffff, RZ, 0xc0, !PT ;  /* 0x0000ffffdd187812 */ /* 0x008fe400078ec0ff */
[----:B------:R-:W3:Y:S02]  /*b10b0*/  LDL.LU R221, [R1+0x52e4] ;  /* 0x0052e40001dd7983 */ /* 0x000ee40000300800 */
[----:B------:R-:W-:Y:S02]  /*b10c0*/  PRMT R170, R12, 0x4210, R24 ;  /* 0x000042100caa7816 */ /* 0x000fe40000000018 */
[----:B------:R-:W3:Y:S04]  /*b10d0*/  LDL.LU R19, [R1+0x52e0] ;  /* 0x0052e00001137983 */ /* 0x000ee80000300800 */
[----:B------:R-:W4:Y:S01]  /*b10e0*/  LDL.LU R12, [R1+0x52dc] ;  /* 0x0052dc00010c7983 */ /* 0x000f220000300800 */
[----:B------:R-:W-:-:S03]  /*b10f0*/  PRMT R160, R226, 0x4210, R164 ;  /* 0x00004210e2a07816 */ /* 0x000fc600000000a4 */
[----:B------:R-:W2:Y:S01]  /*b1100*/  LDL.LU R226, [R1+0x52d8] ;  /* 0x0052d80001e27983 */ /* 0x000ea20000300800 */
[----:B------:R-:W-:Y:S02]  /*b1110*/  LOP3.LUT R165, R166, 0xffff, RZ, 0xc0, !PT ;  /* 0x0000ffffa6a57812 */ /* 0x000fe400078ec0ff */
[----:B------:R-:W-:Y:S02]  /*b1120*/  LOP3.LUT R166, R20, 0xffff, RZ, 0xc0, !PT ;  /* 0x0000ffff14a67812 */ /* 0x000fe400078ec0ff */
[----:B------:R-:W3:Y:S01]  /*b1130*/  LDL.LU R20, [R1+0x52d4] ;  /* 0x0052d40001147983 */ /* 0x000ee20000300800 */
[----:B------:R-:W-:-:S03]  /*b1140*/  PRMT R161, R243, 0x4210, R165 ;  /* 0x00004210f3a17816 */ /* 0x000fc600000000a5 */
[----:B------:R-:W3:Y:S01]  /*b1150*/  LDL.LU R243, [R1+0x52d0] ;  /* 0x0052d00001f37983 */ /* 0x000ee20000300800 */
[----:B------:R-:W-:Y:S02]  /*b1160*/  PRMT R162, R22, 0x4210, R166 ;  /* 0x0000421016a27816 */ /* 0x000fe400000000a6 */
[----:B------:R-:W-:Y:S02]  /*b1170*/  LOP3.LUT R158, R249, 0xffff, RZ, 0xc0, !PT ;  /* 0x0000fffff99e7812 */ /* 0x000fe400078ec0ff */
[----:B------:R-:W-:Y:S02]  /*b1180*/  PRMT R44, R153, 0x5410, R44 ;  /* 0x00005410992c7816 */ /* 0x000fe4000000002c */
[----:B------:R-:W-:Y:S02]  /*b1190*/  LOP3.LUT R2, R2, 0x7fffffff, RZ, 0xc0, !PT ;  /* 0x7fffffff02027812 */ /* 0x000fe400078ec0ff */
[----:B------:R-:W-:Y:S02]  /*b11a0*/  LOP3.LUT R3, R3, 0x7fffffff, RZ, 0xc0, !PT ;  /* 0x7fffffff03037812 */ /* 0x000fe400078ec0ff */
[----:B------:R-:W-:-:S02]  /*b11b0*/  SHF.R.U32.HI R131, RZ, 0x8, R131 ;  /* 0x00000008ff837819 */ /* 0x000fc40000011683 */
[----:B------:R-:W-:Y:S01]  /*b11c0*/  LOP3.LUT R13, R13, 0x7fffffff, RZ, 0xc0, !PT ;  /* 0x7fffffff0d0d7812 */ /* 0x000fe200078ec0ff */
[----:B------:R-:W-:Y:S01]  /*b11d0*/  BAR.SYNC.DEFER_BLOCKING 0x0 ;  /* 0x0000000000007b1d */ /* 0x000fe20000010000 */
[----:B----4-:R-:W-:-:S05]  /*b11e0*/  LOP3.LUT R156, R12, 0xffff, RZ, 0xc0, !PT ;  /* 0x0000ffff0c9c7812 */ /* 0x010fca00078ec0ff */
[----:B------:R-:W4:Y:S01]  /*b11f0*/  LDL.LU R12, [R1+0x52cc] ;  /* 0x0052cc00010c7983 */ /* 0x000f220000300800 */
[----:B--2---:R-:W-:-:S03]  /*b1200*/  LOP3.LUT R157, R226, 0xffff, RZ, 0xc0, !PT ;  /* 0x0000ffffe29d7812 */ /* 0x004fc600078ec0ff */
[----:B------:R-:W2:Y:S04]  /*b1210*/  LDL.LU R22, [R1+0x52c8] ;  /* 0x0052c80001167983 */ /* 0x000ea80000300800 */
[----:B------:R-:W2:Y:S01]  /*b1220*/  LDL.LU R226, [R1+0x52c4] ;  /* 0x0052c40001e27983 */ /* 0x000ea20000300800 */
[----:B------:R-:W-:-:S03]  /*b1230*/  PRMT R152, R14, 0x4210, R156 ;  /* 0x000042100e987816 */ /* 0x000fc6000000009c */
[----:B------:R-:W2:Y:S04]  /*b1240*/  LDL.LU R14, [R1+0x52c0] ;  /* 0x0052c000010e7983 */ /* 0x000ea80000300800 */
[----:B------:R-:W2:Y:S01]  /*b1250*/  LDL.LU R249, [R1+0x52bc] ;  /* 0x0052bc0001f97983 */ /* 0x000ea20000300800 */
[----:B------:R-:W-:-:S03]  /*b1260*/  PRMT R153, R247, 0x4210, R157 ;  /* 0x00004210f7997816 */ /* 0x000fc6000000009d */
[----:B------:R-:W2:Y:S01]  /*b1270*/  LDL.LU R247, [R1+0x52b8] ;  /* 0x0052b80001f77983 */ /* 0x000ea20000300800 */
[----:B------:R-:W-:Y:S02]  /*b1280*/  PRMT R154, R241, 0x4210, R158 ;  /* 0x00004210f19a7816 */ /* 0x000fe4000000009e */
[----:B---3--:R-:W-:Y:S02]  /*b1290*/  LOP3.LUT R149, R243, 0xffff, RZ, 0xc0, !PT ;  /* 0x0000fffff3957812 */ /* 0x008fe400078ec0ff */
[----:B------:R-:W-:Y:S02]  /*b12a0*/  LOP3.LUT R150, R235, 0xffff, RZ, 0xc0, !PT ;  /* 0x0000ffffeb967812 */ /* 0x000fe400078ec0ff */
[----:B------:R-:W-:Y:S02]  /*b12b0*/  PRMT R145, R223, 0x4210, R149 ;  /* 0x00004210df917816 */ /* 0x000fe40000000095 */
[----:B------:R-:W-:Y:S02]  /*b12c0*/  PRMT R146, R21, 0x4210, R150 ;  /* 0x0000421015927816 */ /* 0x000fe40000000096 */
[----:B------:R-:W-:-:S04]  /*b12d0*/  LOP3.LUT R142, R251, 0xffff, RZ, 0xc0, !PT ;  /* 0x0000fffffb8e7812 */ /* 0x000fc800078ec0ff */
[----:B------:R-:W-:Y:S02]  /*b12e0*/  PRMT R138, R8, 0x4210, R142 ;  /* 0x00004210088a7816 */ /* 0x000fe4000000008e */
[----:B----4-:R-:W-:Y:S02]  /*b12f0*/  LOP3.LUT R148, R12, 0xffff, RZ, 0xc0, !PT ;  /* 0x0000ffff0c947812 */ /* 0x010fe400078ec0ff */
[----:B------:R-:W3:Y:S02]  /*b1300*/  LDL.LU R12, [R1+0x52b4] ;  /* 0x0052b400010c7983 */ /* 0x000ee40000300800 */
[----:B------:R-:W-:Y:S02]  /*b1310*/  PRMT R144, R232, 0x4210, R148 ;  /* 0x00004210e8907816 */ /* 0x000fe40000000094 */
[----:B------:R-:W4:Y:S01]  /*b1320*/  LDL.LU R241, [R1+0x52b0] ;  /* 0x0052b00001f17983 */ /* 0x000f220000300800 */
[----:B--2---:R-:W-:-:S03]  /*b1330*/  LOP3.LUT R140, R226, 0xffff, RZ, 0xc0, !PT ;  /* 0x0000ffffe28c7812 */ /* 0x004fc600078ec0ff */
[----:B------:R-:W2:Y:S01]  /*b1340*/  LDL.LU R243, [R1+0x52ac] ;  /* 0x0052ac0001f37983 */ /* 0x000ea20000300800 */
[----:B------:R-:W-:-:S03]  /*b1350*/  LOP3.LUT R141, R22, 0xffff, RZ, 0xc0, !PT ;  /* 0x0000ffff168d7812 */ /* 0x000fc600078ec0ff */
[----:B------:R-:W4:Y:S04]  /*b1360*/  LDL.LU R232, [R1+0x52a8] ;  /* 0x0052a80001e87983 */ /* 0x000f280000300800 */
[----:B------:R-:W4:Y:S01]  /*b1370*/  LDL.LU R235, [R1+0x52a4] ;  /* 0x0052a40001eb7983 */ /* 0x000f220000300800 */
[----:B------:R-:W-:-:S03]  /*b1380*/  PRMT R136, R252, 0x4210, R140 ;  /* 0x00004210fc887816 */ /* 0x000fc6000000008c */
[----:B------:R-:W4:Y:S04]  /*b1390*/  LDL.LU R223, [R1+0x52a0] ;  /* 0x0052a00001df7983 */ /* 0x000f280000300800 */
[----:B------:R-:W4:Y:S01]  /*b13a0*/  LDL.LU R226, [R1+0x529c] ;  /* 0x00529c0001e27983 */ /* 0x000f220000300800 */
[----:B------:R-:W-:-:S03]  /*b13b0*/  PRMT R137, R250, 0x4210, R141 ;  /* 0x00004210fa897816 */ /* 0x000fc6000000008d */
[----:B------:R-:W4:Y:S01]  /*b13c0*/  LDL.LU R21, [R1+0x5298] ;  /* 0x0052980001157983 */ /* 0x000f220000300800 */
[----:B------:R-:W-:-:S03]  /*b13d0*/  LOP3.LUT R132, R249, 0xffff, RZ, 0xc0, !PT ;  /* 0x0000fffff9847812 */ /* 0x000fc600078ec0ff */
[----:B------:R-:W4:Y:S04]  /*b13e0*/  LDL.LU R22, [R1+0x5294] ;  /* 0x0052940001167983 */ /* 0x000f280000300800 */
[----:B------:R-:W2:Y:S04]  /*b13f0*/  LDL.LU R252, [R1+0x5290] ;  /* 0x0052900001fc7983 */ /* 0x000ea80000300800 */
[----:B------:R-:W4:Y:S04]  /*b1400*/  LDL.LU R251, [R1+0x528c] ;  /* 0x00528c0001fb7983 */ /* 0x000f280000300800 */
[----:B------:R-:W2:Y:S04]  /*b1410*/  LDL.LU R250, [R1+0x5288] ;  /* 0x0052880001fa7983 */ /* 0x000ea80000300800 */
[----:B------:R-:W4:Y:S04]  /*b1420*/  LDL.LU R249, [R1+0x5284] ;  /* 0x0052840001f97983 */ /* 0x000f280000300800 */
[----:B------:R-:W2:Y:S01]  /*b1430*/  LDL.LU R8, [R1+0x5280] ;  /* 0x0052800001087983 */ /* 0x000ea20000300800 */
[----:B------:R-:W-:-:S03]  /*b1440*/  LOP3.LUT R133, R14, 0xffff, RZ, 0xc0, !PT ;  /* 0x0000ffff0e857812 */ /* 0x000fc600078ec0ff */
[----:B------:R-:W4:Y:S01]  /*b1450*/  LDL.LU R14, [R1+0x527c] ;  /* 0x00527c00010e7983 */ /* 0x000f220000300800 */
[----:B------:R-:W-:-:S03]  /*b1460*/  PRMT R128, R11, 0x4210, R132 ;  /* 0x000042100b807816 */ /* 0x000fc60000000084 */
[----:B------:R-:W4:Y:S01]  /*b1470*/  LDL.LU R11, [R1+0x5278] ;  /* 0x00527800010b7983 */ /* 0x000f220000300800 */
[----:B------:R-:W-:-:S03]  /*b1480*/  LOP3.LUT R134, R10, 0xffff, RZ, 0xc0, !PT ;  /* 0x0000ffff0a867812 */ /* 0x000fc600078ec0ff */
[----:B------:R-:W4:Y:S01]  /*b1490*/  LDL.LU R10, [R1+0x5274] ;  /* 0x00527400010a7983 */ /* 0x000f220000300800 */
[----:B------:R-:W-:-:S03]  /*b14a0*/  PRMT R129, R9, 0x4210, R133 ;  /* 0x0000421009817816 */ /* 0x000fc60000000085 */
[----:B------:R-:W4:Y:S01]  /*b14b0*/  LDL.LU R9, [R1+0x5270] ;  /* 0x0052700001097983 */ /* 0x000f220000300800 */
[----:B---3--:R-:W-:-:S03]  /*b14c0*/  LOP3.LUT R124, R12, 0xffff, RZ, 0xc0, !PT ;  /* 0x0000ffff0c7c7812 */ /* 0x008fc600078ec0ff */
[----:B------:R-:W3:Y:S01]  /*b14d0*/  LDL.LU R12, [R1+0x526c] ;  /* 0x00526c00010c7983 */ /* 0x000ee20000300800 */
[----:B------:R-:W-:Y:S02]  /*b14e0*/  PRMT R27, R44, 0x5210, R32 ;  /* 0x000052102c1b7816 */ /* 0x000fe40000000020 */
[----:B--2---:R-:W-:Y:S02]  /*b14f0*/  ISETP.LT.AND P1, PT, R8, UR21, !P1 ;  /* 0x0000001508007c0c */ /* 0x004fe4000cf21270 */
[----:B----4-:R-:W-:Y:S01]  /*b1500*/  LOP3.LUT R14, R14, 0xfff7ffff, RZ, 0xc0, !PT ;  /* 0xfff7ffff0e0e7812 */ /* 0x010fe200078ec0ff */
[----:B------:R-:W-:Y:S01]  /*b1510*/  VIADD R32, R8, 0x1ad ;  /* 0x000001ad08207836 */ /* 0x000fe20000000000 */
[----:B------:R-:W-:Y:S01]  /*b1520*/  PRMT R174, R174, 0x5210, R24 ;  /* 0x00005210aeae7816 */ /* 0x000fe20000000018 */
[----:B------:R-:W-:Y:S01]  /*b1530*/  VIADD R33, R8, 0x1ae ;  /* 0x000001ae08217836 */ /* 0x000fe20000000000 */
[----:B------:R-:W-:Y:S01]  /*b1540*/  PRMT R172, R172, 0x5210, R25 ;  /* 0x00005210acac7816 */ /* 0x000fe20000000019 */
[C---:B------:R-:W-:Y:S01]  /*b1550*/  VIADD R34, R8.reuse, 0x1af ;  /* 0x000001af08227836 */ /* 0x040fe20000000000 */
[----:B------:R-:W-:Y:S01]  /*b1560*/  PRMT R173, R173, 0x5210, R26 ;  /* 0x00005210adad7816 */ /* 0x000fe2000000001a */
[C---:B------:R-:W-:Y:S01]  /*b1570*/  VIADD R35, R8.reuse, 0x1b0 ;  /* 0x000001b008237836 */ /* 0x040fe20000000000 */
[----:B------:R-:W-:Y:S01]  /*b1580*/  LOP3.LUT R131, R131, 0xffff, RZ, 0xc0, !PT ;  /* 0x0000ffff83837812 */ /* 0x000fe200078ec0ff */
[----:B0-----:R-:W-:-:S02]  /*b1590*/  VIADD R36, R8, 0x1b1 ;  /* 0x000001b108247836 */ /* 0x001fc40000000000 */
[----:B------:R-:W-:Y:S01]  /*b15a0*/  @P1 LOP3.LUT R14, R14, 0x80000, RZ, 0xfc, !PT ;  /* 0x000800000e0e1812 */ /* 0x000fe200078efcff */
[C---:B------:R-:W-:Y:S01]  /*b15b0*/  VIADD R37, R8.reuse, 0x1b2 ;  /* 0x000001b208257836 */ /* 0x040fe20000000000 */
[----:B------:R-:W-:Y:S01]  /*b15c0*/  ISETP.LT.AND P1, PT, R11, UR22, !P0 ;  /* 0x000000160b007c0c */ /* 0x000fe2000c721270 */
[----:B-1----:R-:W-:Y:S01]  /*b15d0*/  VIADD R38, R8, 0x1b3 ;  /* 0x000001b308267836 */ /* 0x002fe20000000000 */
[----:B------:R-:W-:Y:S01]  /*b15e0*/  ISETP.LT.AND P0, PT, R10, UR24, !P0 ;  /* 0x000000180a007c0c */ /* 0x000fe2000c701270 */
[----:B------:R-:W-:Y:S01]  /*b15f0*/  ULDC UR24, c[0x0][0x228] ;  /* 0x00008a0000187ab9 */ /* 0x000fe20000000800 */
[----:B------:R-:W-:Y:S01]  /*b1600*/  LOP3.LUT R14, R14, 0xffffbfff, RZ, 0xc0, !PT ;  /* 0xffffbfff0e0e7812 */ /* 0x000fe200078ec0ff */
[C---:B------:R-:W-:Y:S02]  /*b1610*/  VIADD R39, R8.reuse, 0x1b4 ;  /* 0x000001b408277836 */ /* 0x040fe40000000000 */
[C---:B------:R-:W-:Y:S01]  /*b1620*/  VIADD R40, R8.reuse, 0x1b5 ;  /* 0x000001b508287836 */ /* 0x040fe20000000000 */
[----:B------:R-:W-:Y:S01]  /*b1630*/  PRMT R24, R41, 0x5210, R29 ;  /* 0x0000521029187816 */ /* 0x000fe2000000001d */
[C---:B------:R-:W-:Y:S01]  /*b1640*/  VIADD R42, R8.reuse, 0x1b7 ;  /* 0x000001b7082a7836 */ /* 0x040fe20000000000 */
[----:B------:R-:W-:Y:S01]  /*b1650*/  PRMT R25, R43, 0x5210, R30 ;  /* 0x000052102b197816 */ /* 0x000fe2000000001e */
[C---:B------:R-:W-:Y:S01]  /*b1660*/  VIADD R44, R8.reuse, 0x1b9 ;  /* 0x000001b9082c7836 */ /* 0x040fe20000000000 */
[----:B------:R-:W-:Y:S01]  /*b1670*/  PRMT R26, R45, 0x5210, R31 ;  /* 0x000052102d1a7816 */ /* 0x000fe2000000001f */
[----:B------:R-:W-:Y:S01]  /*b1680*/  VIADD R46, R8, 0x1bb ;  /* 0x000001bb082e7836 */ /* 0x000fe20000000000 */
[----:B------:R-:W-:Y:S01]  /*b1690*/  @P1 LOP3.LUT R14, R14, 0x4000, RZ, 0xfc, !PT ;  /* 0x000040000e0e1812 */ /* 0x000fe200078efcff */
[----:B------:R-:W-:-:S02]  /*b16a0*/  VIADD R47, R8, 0x1bc ;  /* 0x000001bc082f7836 */ /* 0x000fc40000000000 */
[----:B------:R-:W-:Y:S01]  /*b16b0*/  VIADD R48, R8, 0x1bd ;  /* 0x000001bd08307836 */ /* 0x000fe20000000000 */
[----:B------:R-:W-:Y:S01]  /*b16c0*/  LOP3.LUT R14, R14, 0xffffdfff, RZ, 0xc0, !PT ;  /* 0xffffdfff0e0e7812 */ /* 0x000fe200078ec0ff */
[C---:B------:R-:W-:Y:S02]  /*b16d0*/  VIADD R49, R8.reuse, 0x1be ;  /* 0x000001be08317836 */ /* 0x040fe40000000000 */
[----:B------:R-:W-:Y:S01]  /*b16e0*/  VIADD R50, R8, 0x1bf ;  /* 0x000001bf08327836 */ /* 0x000fe20000000000 */
[----:B------:R-:W-:Y:S01]  /*b16f0*/  @P0 LOP3.LUT R14, R14, 0x2000, RZ, 0xfc, !PT ;  /* 0x000020000e0e0812 */ /* 0x000fe200078efcff */
[----:B------:R-:W-:Y:S01]  /*b1700*/  VIADD R51, R8, 0x1c0 ;  /* 0x000001c008337836 */ /* 0x000fe20000000000 */
[----:B------:R-:W-:Y:S01]  /*b1710*/  ISETP.GE.AND P0, PT, R32, UR36, PT ;  /* 0x0000002420007c0c */ /* 0x000fe2000bf06270 */
[----:B------:R-:W-:Y:S01]  /*b1720*/  ULDC.64 UR36, c[0x0][0x228] ;  /* 0x00008a0000247ab9 */ /* 0x000fe20000000a00 */
[----:B------:R-:W-:Y:S02]  /*b1730*/  PRMT R131, R131, 0x3340, R0 ;  /* 0x0000334083837816 */ /* 0x000fe40000000000 */
[----:B------:R-:W-:Y:S01]  /*b1740*/  PRMT R158, R195, 0x5210, R158 ;  /* 0x00005210c39e7816 */ /* 0x000fe2000000009e */
[----:B------:R-:W-:Y:S01]  /*b1750*/  VIADD R163, R8, 0x1fd ;  /* 0x000001fd08a37836 */ /* 0x000fe20000000000 */
[----:B------:R-:W-:Y:S01]  /*b1760*/  ISETP.LT.AND P3, PT, R9, UR26, !P0 ;  /* 0x0000001a09007c0c */ /* 0x000fe2000c761270 */
[----:B------:R-:W-:Y:S01]  /*b1770*/  ULDC UR26, c[0x0][0x228] ;  /* 0x00008a00001a7ab9 */ /* 0x000fe20000000800 */
[----:B------:R-:W-:Y:S01]  /*b1780*/  LOP3.LUT R14, R14, 0xffffefff, RZ, 0xc0, !PT ;  /* 0xffffefff0e0e7812 */ /* 0x000fe200078ec0ff */
[C---:B------:R-:W-:Y:S01]  /*b1790*/  VIADD R159, R8.reuse, 0x1fc ;  /* 0x000001fc089f7836 */ /* 0x040fe20000000000 */
[----:B------:R-:W-:Y:S01]  /*b17a0*/  ISETP.LT.AND P1, PT, R11, UR30, !P0 ;  /* 0x0000001e0b007c0c */ /* 0x000fe2000c721270 */
[----:B------:R-:W-:Y:S01]  /*b17b0*/  ULDC UR30, c[0x0][0x22c] ;  /* 0x00008b00001e7ab9 */ /* 0x000fe20000000800 */
[----:B------:R-:W-:Y:S01]  /*b17c0*/  PRMT R164, R171, 0x5210, R164 ;  /* 0x00005210aba47816 */ /* 0x000fe200000000a4 */
[C---:B------:R-:W-:Y:S01]  /*b17d0*/  VIADD R155, R8.reuse, 0x1fb ;  /* 0x000001fb089b7836 */ /* 0x040fe20000000000 */
[----:B------:R-:W-:Y:S01]  /*b17e0*/  ULDC UR21, c[0x0][0x22c] ;  /* 0x00008b0000157ab9 */ /* 0x000fe20000000800 */
[C---:B------:R-:W-:Y:S01]  /*b17f0*/  VIADD R151, R8.reuse, 0x1fa ;  /* 0x000001fa08977836 */ /* 0x040fe20000000000 */
[----:B------:R-:W-:Y:S01]  /*b1800*/  LOP3.LUT R249, R249, 0x7fffffff, RZ, 0xc0, !PT ;  /* 0x7ffffffff9f97812 */ /* 0x000fe200078ec0ff */
[----:B------:R-:W-:Y:S01]  /*b1810*/  VIADD R147, R8, 0x1f9 ;  /* 0x000001f908937836 */ /* 0x000fe20000000000 */
[----:B------:R-:W-:Y:S01]  /*b1820*/  LOP3.LUT R250, R250, 0x7fffffff, RZ, 0xc0, !PT ;  /* 0x7ffffffffafa7812 */ /* 0x000fe200078ec0ff */
[----:B------:R-:W-:Y:S01]  /*b1830*/  VIADD R143, R8, 0x1f8 ;  /* 0x000001f8088f7836 */ /* 0x000fe20000000000 */
[----:B------:R-:W-:Y:S01]  /*b1840*/  @P3 LOP3.LUT R14, R14, 0x1000, RZ, 0xfc, !PT ;  /* 0x000010000e0e3812 */ /* 0x000fe200078efcff */
[----:B------:R-:W-:Y:S01]  /*b1850*/  VIADD R139, R8, 0x1f7 ;  /* 0x000001f7088b7836 */ /* 0x000fe20000000000 */
[----:B------:R-:W-:-:S02]  /*b1860*/  ULDC UR22, c[0x0][0x22c] ;  /* 0x00008b0000167ab9 */ /* 0x000fc40000000800 */
[----:B------:R-:W-:Y:S02]  /*b1870*/  LOP3.LUT R14, R14, 0xfffff7ff, RZ, 0xc0, !PT ;  /* 0xfffff7ff0e0e7812 */ /* 0x000fe400078ec0ff */
[----:B---3--:R-:W-:Y:S01]  /*b1880*/  ISETP.LT.AND P2, PT, R12, UR28, !P0 ;  /* 0x0000001c0c007c0c */ /* 0x008fe2000c741270 */
[----:B------:R-:W-:Y:S01]  /*b1890*/  ULDC UR28, c[0x0][0x22c] ;  /* 0x00008b00001c7ab9 */ /* 0x000fe20000000800 */
[----:B------:R-:W-:Y:S01]  /*b18a0*/  ISETP.LT.AND P0, PT, R10, UR32, !P0 ;  /* 0x000000200a007c0c */ /* 0x000fe2000c701270 */
[----:B------:R-:W-:-:S10]  /*b18b0*/  ULDC UR32, c[0x0][0x22c] ;  /* 0x00008b0000207ab9 */ /* 0x000fd40000000800 */
[----:B------:R-:W-:-:S04]  /*b18c0*/  @P2 LOP3.LUT R14, R14, 0x800, RZ, 0xfc, !PT ;  /* 0x000008000e0e2812 */ /* 0x000fc800078efcff */
[----:B------:R-:W-:-:S04]  /*b18d0*/  LOP3.LUT R14, R14, 0xfffffbff, RZ, 0xc0, !PT ;  /* 0xfffffbff0e0e7812 */ /* 0x000fc800078ec0ff */
[----:B------:R-:W-:-:S04]  /*b18e0*/  @P1 LOP3.LUT R14, R14, 0x400, RZ, 0xfc, !PT ;  /* 0x000004000e0e1812 */ /* 0x000fc800078efcff */
[----:B------:R-:W-:-:S04]  /*b18f0*/  LOP3.LUT R14, R14, 0xfffffdff, RZ, 0xc0, !PT ;  /* 0xfffffdff0e0e7812 */ /* 0x000fc800078ec0ff */
[----:B------:R-:W-:Y:S02]  /*b1900*/  @P0 LOP3.LUT R14, R14, 0x200, RZ, 0xfc, !PT ;  /* 0x000002000e0e0812 */ /* 0x000fe400078efcff */
[----:B------:R-:W-:Y:S01]  /*b1910*/  ISETP.GE.AND P0, PT, R33, UR42, PT ;  /* 0x0000002a21007c0c */ /* 0x000fe2000bf06270 */
[----:B------:R-:W-:-:S03]  /*b1920*/  ULDC.64 UR42, c[0x0][0x228] ;  /* 0x00008a00002a7ab9 */ /* 0x000fc60000000a00 */
[----:B------:R-:W-:Y:S01]  /*b1930*/  ISETP.LT.AND P3, PT, R9, UR34, !P0 ;  /* 0x0000002209007c0c */ /* 0x000fe2000c761270 */
[----:B------:R-:W-:Y:S01]  /*b1940*/  ULDC UR34, c[0x0][0x22c] ;  /* 0x00008b0000227ab9 */ /* 0x000fe20000000800 */
[----:B------:R-:W-:Y:S01]  /*b1950*/  ISETP.LT.AND P2, PT, R12, UR36, !P0 ;  /* 0x000000240c007c0c */ /* 0x000fe2000c741270 */
[----:B------:R-:W-:Y:S01]  /*b1960*/  ULDC UR36, c[0x0][0x22c] ;  /* 0x00008b0000247ab9 */ /* 0x000fe20000000800 */
[----:B------:R-:W-:Y:S02]  /*b1970*/  LOP3.LUT R14, R14, 0xfffffeff, RZ, 0xc0, !PT ;  /* 0xfffffeff0e0e7812 */ /* 0x000fe400078ec0ff */
[----:B------:R-:W-:Y:S01]  /*b1980*/  ISETP.LT.AND P1, PT, R11, UR38, !P0 ;  /* 0x000000260b007c0c */ /* 0x000fe2000c721270 */
[----:B------:R-:W-:-:S06]  /*b1990*/  ULDC UR38, c[0x0][0x22c] ;  /* 0x00008b0000267ab9 */ /* 0x000fcc0000000800 */
[----:B------:R-:W-:-:S04]  /*b19a0*/  @P3 LOP3.LUT R14, R14, 0x100, RZ, 0xfc, !PT ;  /* 0x000001000e0e3812 */ /* 0x000fc800078efcff */
[----:B------:R-:W-:-:S04]  /*b19b0*/  LOP3.LUT R14, R14, 0xffffff7f, RZ, 0xc0, !PT ;  /* 0xffffff7f0e0e7812 */ /* 0x000fc800078ec0ff */
[----:B------:R-:W-:Y:S02]  /*b19c0*/  @P2 LOP3.LUT R14, R14, 0x80, RZ, 0xfc, !PT ;  /* 0x000000800e0e2812 */ /* 0x000fe400078efcff */
[----:B------:R-:W-:Y:S01]  /*b19d0*/  ISETP.LT.AND P0, PT, R10, UR40, !P0 ;  /* 0x000000280a007c0c */ /* 0x000fe2000c701270 */
[----:B------:R-:W-:Y:S01]  /*b19e0*/  VIADD R41, R8, 0x1b6 ;  /* 0x000001b608297836 */ /* 0x000fe20000000000 */
[----:B------:R-:W-:Y:S01]  /*b19f0*/  LOP3.LUT R14, R14, 0xffffffbf, RZ, 0xc0, !PT ;  /* 0xffffffbf0e0e7812 */ /* 0x000fe200078ec0ff */
[----:B------:R-:W-:-:S03]  /*b1a00*/  ULDC UR40, c[0x0][0x22c] ;  /* 0x00008b0000287ab9 */ /* 0x000fc60000000800 */
[----:B------:R-:W-:-:S04]  /*b1a10*/  @P1 LOP3.LUT R14, R14, 0x40, RZ, 0xfc, !PT ;  /* 0x000000400e0e1812 */ /* 0x000fc800078efcff */
[----:B------:R-:W-:-:S04]  /*b1a20*/  LOP3.LUT R14, R14, 0xffffffdf, RZ, 0xc0, !PT ;  /* 0xffffffdf0e0e7812 */ /* 0x000fc800078ec0ff */
[----:B------:R-:W-:Y:S02]  /*b1a30*/  @P0 LOP3.LUT R14, R14, 0x20, RZ, 0xfc, !PT ;  /* 0x000000200e0e0812 */ /* 0x000fe400078efcff */
[----:B------:R-:W-:Y:S01]  /*b1a40*/  ISETP.GE.AND P0, PT, R34, UR28, PT ;  /* 0x0000001c22007c0c */ /* 0x000fe2000bf06270 */
[----:B------:R-:W-:-:S03]  /*b1a50*/  ULDC UR28, c[0x0][0x228] ;  /* 0x00008a00001c7ab9 */ /* 0x000fc60000000800 */
        /* <DEDUP_REMOVED lines=32> */
[----:B------:R-:W-:Y:S01]  /*b1c60*/  ISETP.GE.AND P0, PT, R36, UR30, PT ;  /* 0x0000001e24007c0c */ /* 0x000fe2000bf06270 */
[----:B------:R-:W-:Y:S01]  /*b1c70*/  ULDC UR30, c[0x0][0x228] ;  /* 0x00008a00001e7ab9 */ /* 0x000fe20000000800 */
[----:B------:R-:W-:Y:S02]  /*b1c80*/  @P3 LOP3.LUT R14, R14, 0x1, RZ, 0xfc, !PT ;  /* 0x000000010e0e3812 */ /* 0x000fe400078efcff */
[----:B------:R-:W-:Y:S01]  /*b1c90*/  ISETP.LT.AND P3, PT, R9, UR20, !P0 ;  /* 0x0000001409007c0c */ /* 0x000fe2000c761270 */
[----:B------:R-:W-:Y:S01]  /*b1ca0*/  VIADD R43, R8, 0x1b8 ;  /* 0x000001b8082b7836 */ /* 0x000fe20000000000 */
[----:B------:R-:W-:Y:S01]  /*b1cb0*/  ISETP.LT.AND P2, PT, R12, UR24, !P0 ;  /* 0x000000180c007c0c */ /* 0x000fe2000c741270 */
[----:B------:R-:W-:Y:S01]  /*b1cc0*/  ULDC UR24, c[0x0][0x228] ;  /* 0x00008a0000187ab9 */ /* 0x000fe20000000800 */
[----:B------:R-:W-:Y:S01]  /*b1cd0*/  LOP3.LUT R2, R2, 0xefffffff, RZ, 0xc0, !PT ;  /* 0xefffffff02027812 */ /* 0x000fe200078ec0ff */
[----:B------:R-:W-:Y:S01]  /*b1ce0*/  VIADD R45, R8, 0x1ba ;  /* 0x000001ba082d7836 */ /* 0x000fe20000000000 */
[----:B------:R-:W-:Y:S01]  /*b1cf0*/  ISETP.LT.AND P1, PT, R11, UR26, !P0 ;  /* 0x0000001a0b007c0c */ /* 0x000fe2000c721270 */
[----:B------:R-:W-:Y:S01]  /*b1d00*/  ULDC UR26, c[0x0][0x228] ;  /* 0x00008a00001a7ab9 */ /* 0x000fe20000000800 */
[----:B------:R-:W-:Y:S01]  /*b1d10*/  PRMT R215, R215, 0x5410, R131 ;  /* 0x00005410d7d77816 */ /* 0x000fe20000000083 */
[----:B------:R-:W-:Y:S01]  /*b1d20*/  IMAD.MOV.U32 R195, RZ, RZ, R167 ;  /* 0x000000ffffc37224 */ /* 0x000fe200078e00a7 */
[----:B------:R-:W-:-:S03]  /*b1d30*/  ULDC UR20, c[0x0][0x22c] ;  /* 0x00008b0000147ab9 */ /* 0x000fc60000000800 */
[----:B------:R-:W-:Y:S02]  /*b1d40*/  @P3 LOP3.LUT R2, R2, 0x10000000, RZ, 0xfc, !PT ;  /* 0x1000000002023812 */ /* 0x000fe400078efcff */
[----:B------:R-:W-:Y:S01]  /*b1d50*/  ISETP.LT.AND P0, PT, R10, UR28, !P0 ;  /* 0x0000001c0a007c0c */ /* 0x000fe2000c701270 */
[----:B------:R-:W-:Y:S01]  /*b1d60*/  ULDC UR28, c[0x0][0x228] ;  /* 0x00008a00001c7ab9 */ /* 0x000fe20000000800 */
[----:B------:R-:W-:Y:S01]  /*b1d70*/  LOP3.LUT R2, R2, 0xf7ffffff, RZ, 0xc0, !PT ;  /* 0xf7ffffff02027812 */ /* 0x000fe200078ec0ff */
[C---:B------:R-:W-:Y:S02]  /*b1d80*/  VIADD R171, R8.reuse, 0x1ff ;  /* 0x000001ff08ab7836 */ /* 0x040fe40000000000 */
[----:B------:R-:W-:Y:S01]  /*b1d90*/  VIADD R135, R8, 0x1f6 ;  /* 0x000001f608877836 */ /* 0x000fe20000000000 */
[----:B------:R-:W-:Y:S01]  /*b1da0*/  @P2 LOP3.LUT R2, R2, 0x8000000, RZ, 0xfc, !PT ;  /* 0x0800000002022812 */ /* 0x000fe200078efcff */
[C---:B------:R-:W-:Y:S02]  /*b1db0*/  VIADD R167, R8.reuse, 0x1fe ;  /* 0x000001fe08a77836 */ /* 0x040fe40000000000 */
[----:B------:R-:W-:Y:S01]  /*b1dc0*/  VIADD R127, R8, 0x1f4 ;  /* 0x000001f4087f7836 */ /* 0x000fe20000000000 */
[----:B------:R-:W-:Y:S01]  /*b1dd0*/  LOP3.LUT R2, R2, 0xfbffffff, RZ, 0xc0, !PT ;  /* 0xfbffffff02027812 */ /* 0x000fe200078ec0ff */
[----:B------:R-:W-:-:S02]  /*b1de0*/  VIADD R131, R8, 0x1f5 ;  /* 0x000001f508837836 */ /* 0x000fc40000000000 */
[----:B------:R-:W-:Y:S01]  /*b1df0*/  VIADD R123, R8, 0x1f3 ;  /* 0x000001f3087b7836 */ /* 0x000fe20000000000 */
[----:B------:R-:W-:Y:S01]  /*b1e00*/  @P1 LOP3.LUT R2, R2, 0x4000000, RZ, 0xfc, !PT ;  /* 0x0400000002021812 */ /* 0x000fe200078efcff */
[C---:B------:R-:W-:Y:S02]  /*b1e10*/  VIADD R119, R8.reuse, 0x1f2 ;  /* 0x000001f208777836 */ /* 0x040fe40000000000 */
[----:B------:R-:W-:Y:S01]  /*b1e20*/  VIADD R115, R8, 0x1f1 ;  /* 0x000001f108737836 */ /* 0x000fe20000000000 */
[----:B------:R-:W-:Y:S01]  /*b1e30*/  LOP3.LUT R2, R2, 0xfdffffff, RZ, 0xc0, !PT ;  /* 0xfdffffff02027812 */ /* 0x000fe200078ec0ff */
[C---:B------:R-:W-:Y:S02]  /*b1e40*/  VIADD R111, R8.reuse, 0x1f0 ;  /* 0x000001f0086f7836 */ /* 0x040fe40000000000 */
[----:B------:R-:W-:Y:S01]  /*b1e50*/  VIADD R107, R8, 0x1ef ;  /* 0x000001ef086b7836 */ /* 0x000fe20000000000 */
[----:B------:R-:W-:Y:S01]  /*b1e60*/  @P0 LOP3.LUT R2, R2, 0x2000000, RZ, 0xfc, !PT ;  /* 0x0200000002020812 */ /* 0x000fe200078efcff */
[C---:B------:R-:W-:Y:S01]  /*b1e70*/  VIADD R103, R8.reuse, 0x1ee ;  /* 0x000001ee08677836 */ /* 0x040fe20000000000 */
[----:B------:R-:W-:Y:S01]  /*b1e80*/  ISETP.GE.AND P0, PT, R37, UR32, PT ;  /* 0x0000002025007c0c */ /* 0x000fe2000bf06270 */
[----:B------:R-:W-:Y:S01]  /*b1e90*/  ULDC UR32, c[0x0][0x228] ;  /* 0x00008a0000207ab9 */ /* 0x000fe20000000800 */
[----:B------:R-:W-:-:S02]  /*b1ea0*/  VIADD R99, R8, 0x1ed ;  /* 0x000001ed08637836 */ /* 0x000fc40000000000 */
[C---:B------:R-:W-:Y:S01]  /*b1eb0*/  VIADD R95, R8.reuse, 0x1ec ;  /* 0x000001ec085f7836 */ /* 0x040fe20000000000 */
[----:B------:R-:W-:Y:S01]  /*b1ec0*/  ISETP.LT.AND P3, PT, R9, UR24, !P0 ;  /* 0x0000001809007c0c */ /* 0x000fe2000c761270 */
[----:B------:R-:W-:Y:S01]  /*b1ed0*/  VIADD R94, R8, 0x1eb ;  /* 0x000001eb085e7836 */ /* 0x000fe20000000000 */
[----:B------:R-:W-:Y:S01]  /*b1ee0*/  ISETP.LT.AND P2, PT, R12, UR26, !P0 ;  /* 0x0000001a0c007c0c */ /* 0x000fe2000c741270 */
[----:B------:R-:W-:Y:S01]  /*b1ef0*/  ULDC UR26, c[0x0][0x228] ;  /* 0x00008a00001a7ab9 */ /* 0x000fe20000000800 */
[----:B------:R-:W-:Y:S01]  /*b1f00*/  LOP3.LUT R2, R2, 0xfeffffff, RZ, 0xc0, !PT ;  /* 0xfeffffff02027812 */ /* 0x000fe200078ec0ff */
[C---:B------:R-:W-:Y:S01]  /*b1f10*/  VIADD R93, R8.reuse, 0x1ea ;  /* 0x000001ea085d7836 */ /* 0x040fe20000000000 */
[----:B------:R-:W-:Y:S01]  /*b1f20*/  ISETP.LT.AND P1, PT, R11, UR28, !P0 ;  /* 0x0000001c0b007c0c */ /* 0x000fe2000c721270 */
[----:B------:R-:W-:Y:S01]  /*b1f30*/  ULDC UR28, c[0x0][0x228] ;  /* 0x00008a00001c7ab9 */ /* 0x000fe20000000800 */
[C---:B------:R-:W-:Y:S01]  /*b1f40*/  VIADD R92, R8.reuse, 0x1e9 ;  /* 0x000001e9085c7836 */ /* 0x040fe20000000000 */
[----:B------:R-:W-:Y:S01]  /*b1f50*/  ULDC UR24, c[0x0][0x22c] ;  /* 0x00008b0000187ab9 */ /* 0x000fe20000000800 */
        /* <DEDUP_REMOVED lines=9> */
[----:B------:R-:W-:Y:S01]  /*b1ff0*/  VIADD R85, R8, 0x1e2 ;  /* 0x000001e208557836 */ /* 0x000fe20000000000 */
[----:B------:R-:W-:Y:S01]  /*b2000*/  ISETP.LT.AND P0, PT, R10, UR30, !P0 ;  /* 0x0000001e0a007c0c */ /* 0x000fe2000c701270 */
[----:B------:R-:W-:Y:S01]  /*b2010*/  ULDC UR30, c[0x0][0x228] ;  /* 0x00008a00001e7ab9 */ /* 0x000fe20000000800 */
        /* <DEDUP_REMOVED lines=61> */
[----:B------:R-:W-:Y:S01]  /*b23f0*/  LOP3.LUT R251, R251, 0x7fffffff, RZ, 0xc0, !PT ;  /* 0x7ffffffffbfb7812 */ /* 0x000fe200078ec0ff */
[C---:B------:R-:W-:Y:S01]  /*b2400*/  VIADD R53, R8.reuse, 0x1c2 ;  /* 0x000001c208357836 */ /* 0x040fe20000000000 */
[----:B------:R-:W-:Y:S01]  /*b2410*/  ULDC UR28, c[0x0][0x22c] ;  /* 0x00008b00001c7ab9 */ /* 0x000fe20000000800 */
[----:B------:R-:W-:Y:S01]  /*b2420*/  VIADD R52, R8, 0x1c1 ;  /* 0x000001c108347836 */ /* 0x000fe20000000000 */
[----:B------:R-:W-:Y:S01]  /*b2430*/  @P3 LOP3.LUT R2, R2, 0x10000, RZ, 0xfc, !PT ;  /* 0x0001000002023812 */ /* 0x000fe200078efcff */
[----:B------:R-:W0:Y:S03]  /*b2440*/  LDS.128 R32, [R195] ;  /* 0x00000000c3207984 */ /* 0x000e260000000c00 */
        /* <DEDUP_REMOVED lines=82> */
[----:B------:R-:W-:Y:S01]  /*b2970*/  ULDC UR4, c[0x0][0x228] ;  /* 0x00008a0000047ab9 */ /* 0x000fe20000000800 */
[----:B------:R-:W-:Y:S01]  /*b2980*/  ISETP.LT.AND P2, PT, R12, UR36, !P0 ;  /* 0x000000240c007c0c */ /* 0x000fe2000c741270 */
[----:B------:R-:W-:Y:S01]  /*b2990*/  ULDC UR36, c[0x0][0x228] ;  /* 0x00008a0000247ab9 */ /* 0x000fe20000000800 */
[----:B------:R-:W-:-:S02]  /*b29a0*/  LOP3.LUT R3, R3, 0xefffffff, RZ, 0xc0, !PT ;  /* 0xefffffff03037812 */ /* 0x000fc400078ec0ff */
        /* <DEDUP_REMOVED lines=127> */
[----:B------:R-:W-:Y:S01]  /*b31a0*/  ULDC UR8, c[0x0][0x22c] ;  /* 0x00008b0000087ab9 */ /* 0x000fe20000000800 */
[----:B------:R-:W-:Y:S01]  /*b31b0*/  ISETP.LT.AND P0, PT, R10, UR11, !P0 ;  /* 0x0000000b0a007c0c */ /* 0x000fe2000c701270 */
[----:B------:R-:W-:-:S04]  /*b31c0*/  ULDC UR11, c[0x0][0x228] ;  /* 0x00008a00000b7ab9 */ /* 0x000fc80000000800 */
        /* <DEDUP_REMOVED lines=655> */
[----:B------:R-:W-:Y:S02]  /*b5ac0*/  ISETP.LT.AND P3, PT, R12, UR19, !P0 ;  /* 0x000000130c007c0c */ /* 0x000fe4000c761270 */
[----:B------:R-:W-:-:S09]  /*b5ad0*/  LOP3.LUT R251, R251, 0xffffefff, RZ, 0xc0, !PT ;  /* 0xffffeffffbfb7812 */ /* 0x000fd200078ec0ff */
[----:B------:R-:W-:Y:S02]  /*b5ae0*/  @P1 LOP3.LUT R251, R251, 0x1000, RZ, 0xfc, !PT ;  /* 0x00001000fbfb1812 */ /* 0x000fe400078efcff */
[----:B------:R-:W-:Y:S02]  /*b5af0*/  ISETP.LT.AND P1, PT, R11, UR20, !P0 ;  /* 0x000000140b007c0c */ /* 0x000fe4000c721270 */
[----:B------:R-:W-:-:S04]  /*b5b00*/  LOP3.LUT R251, R251, 0xfffff7ff, RZ, 0xc0, !PT ;  /* 0xfffff7fffbfb7812 */ /* 0x000fc800078ec0ff */
[----:B------:R-:W-:Y:S02]  /*b5b10*/  @P3 LOP3.LUT R251, R251, 0x800, RZ, 0xfc, !PT ;  /* 0x00000800fbfb3812 */ /* 0x000fe400078efcff */
[----:B------:R-:W-:Y:S02]  /*b5b20*/  ISETP.LT.AND P2, PT, R10, UR16, !P0 ;  /* 0x000000100a007c0c */ /* 0x000fe4000c741270 */
[----:B------:R-:W-:Y:S02]  /*b5b30*/  LOP3.LUT R251, R251, 0xfffffbff, RZ, 0xc0, !PT ;  /* 0xfffffbfffbfb7812 */ /* 0x000fe400078ec0ff */
[----:B------:R-:W-:Y:S01]  /*b5b40*/  ISETP.GE.AND P0, PT, R89, UR18, PT ;  /* 0x0000001259007c0c */ /* 0x000fe2000bf06270 */
[----:B------:R-:W-:Y:S01]  /*b5b50*/  ULDC UR18, c[0x0][0x22c] ;  /* 0x00008b0000127ab9 */ /* 0x000fe20000000800 */
        /* <DEDUP_REMOVED lines=26> */
[----:B------:R-:W-:Y:S02]  /*b5d00*/  ISETP.GE.AND P0, PT, R91, UR18, PT ;  /* 0x000000125b007c0c */ /* 0x000fe4000bf06270 */
[----:B------:R-:W-:Y:S02]  /*b5d10*/  @P1 LOP3.LUT R251, R251, 0x4, RZ, 0xfc, !PT ;  /* 0x00000004fbfb1812 */ /* 0x000fe400078efcff */
[----:B------:R-:W-:-:S02]  /*b5d20*/  ISETP.LT.AND P3, PT, R12, UR56, !P0 ;  /* 0x000000380c007c0c */ /* 0x000fc4000c761270 */
[----:B------:R-:W-:Y:S02]  /*b5d30*/  ISETP.LT.AND P1, PT, R9, UR22, !P0 ;  /* 0x0000001609007c0c */ /* 0x000fe4000c721270 */
[----:B------:R-:W-:Y:S02]  /*b5d40*/  LOP3.LUT R251, R251, 0xfffffffd, RZ, 0xc0, !PT ;  /* 0xfffffffdfbfb7812 */ /* 0x000fe400078ec0ff */
[----:B------:R-:W-:Y:S02]  /*b5d50*/  LOP3.LUT R252, R252, 0x7fffffff, RZ, 0xc0, !PT ;  /* 0x7ffffffffcfc7812 */ /* 0x000fe400078ec0ff */
[----:B------:R-:W-:Y:S02]  /*b5d60*/  @P2 LOP3.LUT R251, R251, 0x2, RZ, 0xfc, !PT ;  /* 0x00000002fbfb2812 */ /* 0x000fe400078efcff */
[----:B------:R-:W-:Y:S02]  /*b5d70*/  ISETP.LT.AND P2, PT, R11, UR55, !P0 ;  /* 0x000000370b007c0c */ /* 0x000fe4000c741270 */
[----:B------:R-:W-:-:S02]  /*b5d80*/  LOP3.LUT R251, R251, 0xfffffffe, RZ, 0xc0, !PT ;  /* 0xfffffffefbfb7812 */ /* 0x000fc400078ec0ff */
[----:B------:R-:W-:Y:S02]  /*b5d90*/  @P3 LOP3.LUT R252, R252, 0x80000000, RZ, 0xfc, !PT ;  /* 0x80000000fcfc3812 */ /* 0x000fe400078efcff */
[----:B------:R-:W-:Y:S02]  /*b5da0*/  @P1 LOP3.LUT R251, R251, 0x1, RZ, 0xfc, !PT ;  /* 0x00000001fbfb1812 */ /* 0x000fe400078efcff */
[----:B------:R-:W-:Y:S02]  /*b5db0*/  ISETP.LT.AND P1, PT, R10, UR54, !P0 ;  /* 0x000000360a007c0c */ /* 0x000fe4000c721270 */
[----:B------:R-:W-:Y:S02]  /*b5dc0*/  LOP3.LUT R252, R252, 0xbfffffff, RZ, 0xc0, !PT ;  /* 0xbffffffffcfc7812 */ /* 0x000fe400078ec0ff */
[----:B------:R-:W-:Y:S02]  /*b5dd0*/  ISETP.GE.AND P0, PT, R92, UR4, PT ;  /* 0x000000045c007c0c */ /* 0x000fe4000bf06270 */
[----:B------:R-:W-:-:S02]  /*b5de0*/  @P2 LOP3.LUT R252, R252, 0x40000000, RZ, 0xfc, !PT ;  /* 0x40000000fcfc2812 */ /* 0x000fc400078efcff */
        /* <DEDUP_REMOVED lines=12> */
[----:B------:R-:W-:Y:S02]  /*b5eb0*/  ISETP.GE.AND P0, PT, R93, UR5, PT ;  /* 0x000000055d007c0c */ /* 0x000fe4000bf06270 */
[----:B------:R-:W-:Y:S02]  /*b5ec0*/  LOP3.LUT R252, R252, 0xfdffffff, RZ, 0xc0, !PT ;  /* 0xfdfffffffcfc7812 */ /* 0x000fe400078ec0ff */
[----:B------:R-:W-:Y:S02]  /*b5ed0*/  ISETP.LT.AND P1, PT, R9, UR48, !P0 ;  /* 0x0000003009007c0c */ /* 0x000fe4000c721270 */
[----:B------:R-:W-:Y:S02]  /*b5ee0*/  @P2 LOP3.LUT R252, R252, 0x2000000, RZ, 0xfc, !PT ;  /* 0x02000000fcfc2812 */ /* 0x000fe400078efcff */
[----:B------:R-:W-:-:S02]  /*b5ef0*/  ISETP.LT.AND P2, PT, R12, UR47, !P0 ;  /* 0x0000002f0c007c0c */ /* 0x000fc4000c741270 */
[----:B------:R-:W-:-:S04]  /*b5f00*/  LOP3.LUT R252, R252, 0xffbfffff, RZ, 0xc0, !PT ;  /* 0xffbffffffcfc7812 */ /* 0x000fc800078ec0ff */
[----:B------:R-:W-:-:S04]  /*b5f10*/  LOP3.LUT R252, R252, 0xfeffffff, RZ, 0xc0, !PT ;  /* 0xfefffffffcfc7812 */ /* 0x000fc800078ec0ff */
[----:B------:R-:W-:Y:S02]  /*b5f20*/  @P1 LOP3.LUT R252, R252, 0x1000000, RZ, 0xfc, !PT ;  /* 0x01000000fcfc1812 */ /* 0x000fe400078efcff */
[----:B------:R-:W-:Y:S02]  /*b5f30*/  ISETP.LT.AND P1, PT, R11, UR30, !P0 ;  /* 0x0000001e0b007c0c */ /* 0x000fe4000c721270 */
[----:B------:R-:W-:Y:S02]  /*b5f40*/  @P2 LOP3.LUT R252, R252, 0x400000, RZ, 0xfc, !PT ;  /* 0x00400000fcfc2812 */ /* 0x000fe400078efcff */
[----:B------:R-:W-:Y:S02]  /*b5f50*/  ISETP.LT.AND P2, PT, R10, UR46, !P0 ;  /* 0x0000002e0a007c0c */ /* 0x000fe4000c741270 */
[----:B------:R-:W-:Y:S02]  /*b5f60*/  LOP3.LUT R252, R252, 0xffefffff, RZ, 0xc0, !PT ;  /* 0xffeffffffcfc7812 */ /* 0x000fe400078ec0ff */
[----:B------:R-:W-:-:S05]  /*b5f70*/  ISETP.GE.AND P0, PT, R94, UR6, PT ;  /* 0x000000065e007c0c */ /* 0x000fca000bf06270 */
        /* <DEDUP_REMOVED lines=36> */
[----:B------:R-:W-:Y:S02]  /*b61c0*/  LOP3.LUT R252, R252, 0xfff7ffff, RZ, 0xc0, !PT ;  /* 0xfff7fffffcfc7812 */ /* 0x000fe400078ec0ff */
[----:B------:R-:W-:Y:S02]  /*b61d0*/  ISETP.GE.AND P4, PT, R151, UR33, PT ;  /* 0x0000002197007c0c */ /* 0x000fe4000bf86270 */
[----:B------:R-:W-:Y:S02]  /*b61e0*/  @P2 LOP3.LUT R252, R252, 0x80000, RZ, 0xfc, !PT ;  /* 0x00080000fcfc2812 */ /* 0x000fe400078efcff */
[----:B------:R-:W-:-:S02]  /*b61f0*/  ISETP.GE.AND P0, PT, R147, UR31, PT ;  /* 0x0000001f93007c0c */ /* 0x000fc4000bf06270 */
[----:B------:R-:W-:Y:S02]  /*b6200*/  LOP3.LUT R252, R252, 0xffdfffff, RZ, 0xc0, !PT ;  /* 0xffdffffffcfc7812 */ /* 0x000fe400078ec0ff */
[----:B------:R-:W-:Y:S02]  /*b6210*/  LOP3.LUT R0, R0, 0xfffffffd, RZ, 0xc0, !PT ;  /* 0xfffffffd00007812 */ /* 0x000fe400078ec0ff */
[----:B------:R-:W-:-:S03]  /*b6220*/  @P1 LOP3.LUT R252, R252, 0x200000, RZ, 0xfc, !PT ;  /* 0x00200000fcfc1812 */ /* 0x000fc600078efcff */
        /* <DEDUP_REMOVED lines=9> */
[----:B------:R-:W-:-:S04]  /*b62c0*/  @P5 LOP3.LUT R252, R252, 0x2, RZ, 0xfc, !PT ;  /* 0x00000002fcfc5812 */ /* 0x000fc800078efcff */
[----:B------:R-:W-:Y:S02]  /*b62d0*/  LOP3.LUT R252, R252, 0xfffffffe, RZ, 0xc0, !PT ;  /* 0xfffffffefcfc7812 */ /* 0x000fe400078ec0ff */
[----:B------:R-:W-:Y:S02]  /*b62e0*/  PRMT R130, R248, 0x4210, R134 ;  /* 0x00004210f8827816 */ /* 0x000fe40000000086 */
[----:B------:R-:W-:Y:S01]  /*b62f0*/  @P6 LOP3.LUT R252, R252, 0x1, RZ, 0xfc, !PT ;  /* 0x00000001fcfc6812 */ /* 0x000fe200078efcff */
[----:B------:R-:W2:Y:S01]  /*b6300*/  LDL.LU R248, [R1+0x5268] ;  /* 0x0052680001f87983 */ /* 0x000ea20000300800 */
[----:B------:R-:W-:Y:S02]  /*b6310*/  ISETP.GE.AND P6, PT, R115, UR12, PT ;  /* 0x0000000c73007c0c */ /* 0x000fe4000bfc6270 */
[----:B------:R-:W-:Y:S02]  /*b6320*/  LOP3.LUT R125, R247, 0xffff, RZ, 0xc0, !PT ;  /* 0x0000fffff77d7812 */ /* 0x000fe400078ec0ff */
[----:B------:R-:W3:Y:S01]  /*b6330*/  LDL.LU R247, [R1+0x5264] ;  /* 0x0052640001f77983 */ /* 0x000ee20000300800 */
[----:B------:R-:W-:-:S02]  /*b6340*/  PRMT R120, R246, 0x4210, R124 ;  /* 0x00004210f6787816 */ /* 0x000fc4000000007c */
[----:B------:R-:W-:Y:S01]  /*b6350*/  LOP3.LUT R126, R245, 0xffff, RZ, 0xc0, !PT ;  /* 0x0000fffff57e7812 */ /* 0x000fe200078ec0ff */
[----:B------:R-:W4:Y:S01]  /*b6360*/  LDL.LU R246, [R1+0x5260] ;  /* 0x0052600001f67983 */ /* 0x000f220000300800 */
[----:B------:R-:W-:Y:S02]  /*b6370*/  PRMT R121, R244, 0x4210, R125 ;  /* 0x00004210f4797816 */ /* 0x000fe4000000007d */
[----:B------:R-:W-:Y:S01]  /*b6380*/  LOP3.LUT R116, R243, 0xffff, RZ, 0xc0, !PT ;  /* 0x0000fffff3747812 */ /* 0x000fe200078ec0ff */
[----:B------:R-:W2:Y:S01]  /*b6390*/  LDL.LU R245, [R1+0x525c] ;  /* 0x00525c0001f57983 */ /* 0x000ea20000300800 */
[----:B------:R-:W-:-:S03]  /*b63a0*/  PRMT R122, R242, 0x4210, R126 ;  /* 0x00004210f27a7816 */ /* 0x000fc6000000007e */
[----:B------:R-:W3:Y:S01]  /*b63b0*/  LDL.LU R244, [R1+0x5258] ;  /* 0x0052580001f47983 */ /* 0x000ee20000300800 */
[----:B------:R-:W-:-:S03]  /*b63c0*/  LOP3.LUT R117, R241, 0xffff, RZ, 0xc0, !PT ;  /* 0x0000fffff1757812 */ /* 0x000fc600078ec0ff */
[----:B------:R-:W4:Y:S01]  /*b63d0*/  LDL.LU R243, [R1+0x5254] ;  /* 0x0052540001f37983 */ /* 0x000f220000300800 */
[--C-:B------:R-:W-:Y:S02]  /*b63e0*/  PRMT R112, R240, 0x4210, R116.reuse ;  /* 0x00004210f0707816 */ /* 0x100fe40000000074 */
[----:B------:R-:W-:Y:S01]  /*b63f0*/  LOP3.LUT R252, R252, 0xffffffdf, RZ, 0xc0, !PT ;  /* 0xffffffdffcfc7812 */ /* 0x000fe200078ec0ff */
[----:B------:R-:W2:Y:S01]  /*b6400*/  LDL.LU R242, [R1+0x5250] ;  /* 0x0052500001f27983 */ /* 0x000ea20000300800 */
[----:B------:R-:W-:-:S03]  /*b6410*/  PRMT R116, R239, 0x5210, R116 ;  /* 0x00005210ef747816 */ /* 0x000fc60000000074 */
[----:B------:R-:W3:Y:S01]  /*b6420*/  LDL.LU R241, [R1+0x524c] ;  /* 0x00524c0001f17983 */ /* 0x000ee20000300800 */
[----:B------:R-:W-:-:S03]  /*b6430*/  LOP3.LUT R118, R238, 0xffff, RZ, 0xc0, !PT ;  /* 0x0000ffffee767812 */ /* 0x000fc600078ec0ff */
[----:B------:R-:W4:Y:S01]  /*b6440*/  LDL.LU R240, [R1+0x5248] ;  /* 0x0052480001f07983 */ /* 0x000f220000300800 */
[----:B------:R-:W-:-:S03]  /*b6450*/  PRMT R113, R237, 0x4210, R117 ;  /* 0x00004210ed717816 */ /* 0x000fc60000000075 */
[----:B------:R-:W2:Y:S01]  /*b6460*/  LDL.LU R239, [R1+0x5244] ;  /* 0x0052440001ef7983 */ /* 0x000ea20000300800 */
[----:B------:R-:W-:Y:S02]  /*b6470*/  PRMT R117, R236, 0x5210, R117 ;  /* 0x00005210ec757816 */ /* 0x000fe40000000075 */
[----:B------:R-:W-:Y:S01]  /*b6480*/  @P6 LOP3.LUT R252, R252, 0x20, RZ, 0xfc, !PT ;  /* 0x00000020fcfc6812 */ /* 0x000fe200078efcff */
[----:B------:R-:W3:Y:S01]  /*b6490*/  LDL.LU R238, [R1+0x5240] ;  /* 0x0052400001ee7983 */ /* 0x000ee20000300800 */
[----:B------:R-:W-:Y:S02]  /*b64a0*/  LOP3.LUT R108, R235, 0xffff, RZ, 0xc0, !PT ;  /* 0x0000ffffeb6c7812 */ /* 0x000fe400078ec0ff */
[----:B------:R-:W-:Y:S01]  /*b64b0*/  ISETP.GE.AND P6, PT, R119, UR13, PT ;  /* 0x0000000d77007c0c */ /* 0x000fe2000bfc6270 */
[----:B------:R-:W4:Y:S01]  /*b64c0*/  LDL.LU R237, [R1+0x523c] ;  /* 0x00523c0001ed7983 */ /* 0x000f220000300800 */
[----:B------:R-:W-:-:S03]  /*b64d0*/  PRMT R114, R234, 0x4210, R118 ;  /* 0x00004210ea727816 */ /* 0x000fc60000000076 */
[----:B------:R-:W2:Y:S01]  /*b64e0*/  LDL.LU R236, [R1+0x5238] ;  /* 0x0052380001ec7983 */ /* 0x000ea20000300800 */
[----:B------:R-:W-:-:S03]  /*b64f0*/  PRMT R118, R233, 0x5210, R118 ;  /* 0x00005210e9767816 */ /* 0x000fc60000000076 */
[----:B------:R-:W3:Y:S01]  /*b6500*/  LDL.LU R235, [R1+0x5234] ;  /* 0x0052340001eb7983 */ /* 0x000ee20000300800 */
[----:B------:R-:W-:-:S03]  /*b6510*/  LOP3.LUT R109, R232, 0xffff, RZ, 0xc0, !PT ;  /* 0x0000ffffe86d7812 */ /* 0x000fc600078ec0ff */
[----:B------:R-:W3:Y:S01]  /*b6520*/  LDL.LU R234, [R1+0x5230] ;  /* 0x0052300001ea7983 */ /* 0x000ee20000300800 */
[----:B------:R-:W-:-:S03]  /*b6530*/  PRMT R104, R231, 0x4210, R108 ;  /* 0x00004210e7687816 */ /* 0x000fc6000000006c */
[----:B------:R-:W4:Y:S01]  /*b6540*/  LDL.LU R233, [R1+0x522c] ;  /* 0x00522c0001e97983 */ /* 0x000f220000300800 */
[----:B------:R-:W-:-:S03]  /*b6550*/  PRMT R108, R230, 0x5210, R108 ;  /* 0x00005210e66c7816 */ /* 0x000fc6000000006c */
[----:B------:R-:W4:Y:S01]  /*b6560*/  LDL.LU R232, [R1+0x5228] ;  /* 0x0052280001e87983 */ /* 0x000f220000300800 */
[----:B------:R-:W-:-:S03]  /*b6570*/  LOP3.LUT R110, R229, 0xffff, RZ, 0xc0, !PT ;  /* 0x0000ffffe56e7812 */ /* 0x000fc600078ec0ff */
[----:B------:R-:W2:Y:S01]  /*b6580*/  LDL.LU R231, [R1+0x5224] ;  /* 0x0052240001e77983 */ /* 0x000ea20000300800 */
[----:B------:R-:W-:-:S03]  /*b6590*/  PRMT R105, R228, 0x4210, R109 ;  /* 0x00004210e4697816 */ /* 0x000fc6000000006d */
[----:B------:R-:W2:Y:S01]  /*b65a0*/  LDL.LU R230, [R1+0x5220] ;  /* 0x0052200001e67983 */ /* 0x000ea20000300800 */
[----:B------:R-:W-:-:S03]  /*b65b0*/  PRMT R109, R227, 0x5210, R109 ;  /* 0x00005210e36d7816 */ /* 0x000fc6000000006d */
[----:B------:R-:W3:Y:S01]  /*b65c0*/  LDL.LU R229, [R1+0x521c] ;  /* 0x00521c0001e57983 */ /* 0x000ee20000300800 */
[----:B------:R-:W-:Y:S02]  /*b65d0*/  LOP3.LUT R100, R226, 0xffff, RZ, 0xc0, !PT ;  /* 0x0000ffffe2647812 */ /* 0x000fe400078ec0ff */
[----:B------:R-:W-:Y:S01]  /*b65e0*/  LOP3.LUT R252, R252, 0xfffffeff, RZ, 0xc0, !PT ;  /* 0xfffffefffcfc7812 */ /* 0x000fe200078ec0ff */
[----:B------:R-:W3:Y:S01]  /*b65f0*/  LDL.LU R228, [R1+0x5218] ;  /* 0x0052180001e47983 */ /* 0x000ee20000300800 */
[----:B------:R-:W-:-:S03]  /*b6600*/  PRMT R106, R225, 0x4210, R110 ;  /* 0x00004210e16a7816 */ /* 0x000fc6000000006e */
[----:B------:R-:W4:Y:S01]  /*b6610*/  LDL.LU R227, [R1+0x5214] ;  /* 0x0052140001e37983 */ /* 0x000f220000300800 */
[----:B------:R-:W-:-:S03]  /*b6620*/  PRMT R110, R224, 0x5210, R110 ;  /* 0x00005210e06e7816 */ /* 0x000fc6000000006e */
[----:B------:R-:W4:Y:S01]  /*b6630*/  LDL.LU R226, [R1+0x5210] ;  /* 0x0052100001e27983 */ /* 0x000f220000300800 */
[----:B------:R-:W-:-:S03]  /*b6640*/  LOP3.LUT R101, R223, 0xffff, RZ, 0xc0, !PT ;  /* 0x0000ffffdf657812 */ /* 0x000fc600078ec0ff */
[----:B------:R-:W2:Y:S01]  /*b6650*/  LDL.LU R225, [R1+0x520c] ;  /* 0x00520c0001e17983 */ /* 0x000ea20000300800 */
[----:B------:R-:W-:Y:S02]  /*b6660*/  LOP3.LUT R102, R221, 0xffff, RZ, 0xc0, !PT ;  /* 0x0000ffffdd667812 */ /* 0x000fe400078ec0ff */
[----:B------:R-:W-:Y:S01]  /*b6670*/  @P6 LOP3.LUT R252, R252, 0x100, RZ, 0xfc, !PT ;  /* 0x00000100fcfc6812 */ /* 0x000fe200078efcff */
[----:B------:R-:W2:Y:S01]  /*b6680*/  LDL.LU R224, [R1+0x5208] ;  /* 0x0052080001e07983 */ /* 0x000ea20000300800 */
[--C-:B------:R-:W-:Y:S02]  /*b6690*/  PRMT R96, R220, 0x4210, R100.reuse ;  /* 0x00004210dc607816 */ /* 0x100fe40000000064 */
[----:B------:R-:W-:Y:S01]  /*b66a0*/  ISETP.GE.AND P6, PT, R123, UR14, PT ;  /* 0x0000000e7b007c0c */ /* 0x000fe2000bfc6270 */
        /* <DEDUP_REMOVED lines=8> */
[----:B------:R-:W3:Y:S01]  /*b6730*/  LDL.LU R218, [R1+0x51f4] ;  /* 0x0051f40001da7983 */ /* 0x000ee20000300800 */
[----:B------:R-:W-:Y:S02]  /*b6740*/  PRMT R165, R179, 0x5210, R165 ;  /* 0x00005210b3a57816 */ /* 0x000fe400000000a5 */
[----:B------:R-:W-:Y:S01]  /*b6750*/  PRMT R102, R23, 0x5210, R102 ;  /* 0x0000521017667816 */ /* 0x000fe20000000066 */
[----:B------:R-:W3:Y:S01]  /*b6760*/  LDL.LU R217, [R1+0x51f0] ;  /* 0x0051f00001d97983 */ /* 0x000ee20000300800 */
[----:B------:R-:W-:Y:S02]  /*b6770*/  PRMT R166, R183, 0x5210, R166 ;  /* 0x00005210b7a67816 */ /* 0x000fe400000000a6 */
[----:B------:R-:W-:Y:S01]  /*b6780*/  LOP3.LUT R179, R22, 0xffff, RZ, 0xc0, !PT ;  /* 0x0000ffff16b37812 */ /* 0x000fe200078ec0ff */
[----:B------:R-:W3:Y:S01]  /*b6790*/  LDL.LU R216, [R1+0x51ec] ;  /* 0x0051ec0001d87983 */ /* 0x000ee20000300800 */
[----:B------:R-:W-:Y:S02]  /*b67a0*/  PRMT R156, R187, 0x5210, R156 ;  /* 0x00005210bb9c7816 */ /* 0x000fe4000000009c */
[----:B------:R-:W-:Y:S01]  /*b67b0*/  LOP3.LUT R183, R21, 0xffff, RZ, 0xc0, !PT ;  /* 0x0000ffff15b77812 */ /* 0x000fe200078ec0ff */
[----:B------:R-:W3:Y:S01]  /*b67c0*/  LDL.LU R23, [R1+0x51e8] ;  /* 0x0051e80001177983 */ /* 0x000ee20000300800 */
[----:B------:R-:W-:-:S02]  /*b67d0*/  PRMT R157, R191, 0x5210, R157 ;  /* 0x00005210bf9d7816 */ /* 0x000fc4000000009d */
[----:B------:R-:W-:Y:S01]  /*b67e0*/  LOP3.LUT R187, R20, 0xffff, RZ, 0xc0, !PT ;  /* 0x0000ffff14bb7812 */ /* 0x000fe200078ec0ff */
[----:B------:R-:W3:Y:S01]  /*b67f0*/  LDL.LU R22, [R1+0x51e4] ;  /* 0x0051e40001167983 */ /* 0x000ee20000300800 */
[--C-:B------:R-:W-:Y:S02]  /*b6800*/  PRMT R200, R200, 0x4210, R28.reuse ;  /* 0x00004210c8c87816 */ /* 0x100fe4000000001c */
[----:B------:R-:W-:Y:S01]  /*b6810*/  PRMT R204, R204, 0x5210, R28 ;  /* 0x00005210cccc7816 */ /* 0x000fe2000000001c */
[----:B------:R-:W3:Y:S01]  /*b6820*/  LDL.LU R21, [R1+0x51e0] ;  /* 0x0051e00001157983 */ /* 0x000ee20000300800 */
[----:B------:R-:W-:Y:S02]  /*b6830*/  LOP3.LUT R191, R19, 0xffff, RZ, 0xc0, !PT ;  /* 0x0000ffff13bf7812 */ /* 0x000fe400078ec0ff */
[----:B------:R-:W-:Y:S01]  /*b6840*/  LOP3.LUT R252, R252, 0xfffffbff, RZ, 0xc0, !PT ;  /* 0xfffffbfffcfc7812 */ /* 0x000fe200078ec0ff */
[----:B------:R-:W3:Y:S01]  /*b6850*/  LDL.LU R20, [R1+0x51dc] ;  /* 0x0051dc0001147983 */ /* 0x000ee20000300800 */
[----:B------:R-:W-:-:S02]  /*b6860*/  PRMT R28, R18, 0x4210, R179 ;  /* 0x00004210121c7816 */ /* 0x000fc400000000b3 */
[----:B------:R-:W-:Y:S01]  /*b6870*/  PRMT R29, R17, 0x4210, R183 ;  /* 0x00004210111d7816 */ /* 0x000fe200000000b7 */
[----:B------:R-:W3:Y:S01]  /*b6880*/  LDL.LU R19, [R1+0x51d8] ;  /* 0x0051d80001137983 */ /* 0x000ee20000300800 */
[----:B------:R-:W-:-:S03]  /*b6890*/  PRMT R30, R16, 0x4210, R187 ;  /* 0x00004210101e7816 */ /* 0x000fc600000000bb */
[----:B------:R-:W3:Y:S01]  /*b68a0*/  LDL.LU R18, [R1+0x51d4] ;  /* 0x0051d40001127983 */ /* 0x000ee20000300800 */
[----:B------:R-:W-:Y:S02]  /*b68b0*/  PRMT R31, R15, 0x4210, R191 ;  /* 0x000042100f1f7816 */ /* 0x000fe400000000bf */
[----:B------:R-:W-:Y:S01]  /*b68c0*/  @P6 LOP3.LUT R252, R252, 0x400, RZ, 0xfc, !PT ;  /* 0x00000400fcfc6812 */ /* 0x000fe200078efcff */
[----:B------:R-:W3:Y:S01]  /*b68d0*/  LDL.LU R17, [R1+0x51d0] ;  /* 0x0051d00001117983 */ /* 0x000ee20000300800 */
[----:B------:R-:W-:-:S03]  /*b68e0*/  ISETP.GE.AND P6, PT, R127, UR15, PT ;  /* 0x0000000f7f007c0c */ /* 0x000fc6000bfc6270 */
[----:B------:R-:W3:Y:S04]  /*b68f0*/  LDL.LU R16, [R1+0x51cc] ;  /* 0x0051cc0001107983 */ /* 0x000ee80000300800 */
[----:B------:R-:W3:Y:S04]  /*b6900*/  LDL.LU R15, [R1+0x51c8] ;  /* 0x0051c800010f7983 */ /* 0x000ee80000300800 */
[----:B0-----:R-:W-:Y:S04]  /*b6910*/  STL.64 [R1+0x190], R32 ;  /* 0x0001902001007387 */ /* 0x001fe80000100a00 */
[----:B------:R-:W-:Y:S01]  /*b6920*/  STL.64 [R1+0x198], R34 ;  /* 0x0001982201007387 */ /* 0x000fe20000100a00 */
[----:B------:R-:W-:-:S02]  /*b6930*/  ISETP.LT.AND P4, PT, R9, UR40, !P4 ;  /* 0x0000002809007c0c */ /* 0x000fc4000e781270 */
[----:B------:R-:W-:-:S04]  /*b6940*/  LOP3.LUT R252, R252, 0xffffdfff, RZ, 0xc0, !PT ;  /* 0xffffdffffcfc7812 */ /* 0x000fc800078ec0ff */
[----:B------:R-:W-:-:S04]  /*b6950*/  @P6 LOP3.LUT R252, R252, 0x2000, RZ, 0xfc, !PT ;  /* 0x00002000fcfc6812 */ /* 0x000fc800078efcff */
[----:B------:R-:W-:Y:S02]  /*b6960*/  LOP3.LUT R252, R252, 0xfffffff7, RZ, 0xc0, !PT ;  /* 0xfffffff7fcfc7812 */ /* 0x000fe400078ec0ff */
[----:B------:R-:W-:Y:S02]  /*b6970*/  PRMT R148, R199, 0x5210, R148 ;  /* 0x00005210c7947816 */ /* 0x000fe40000000094 */
[----:B------:R-:W-:Y:S02]  /*b6980*/  @P4 LOP3.LUT R252, R252, 0x8, RZ, 0xfc, !PT ;  /* 0x00000008fcfc4812 */ /* 0x000fe400078efcff */
        /* <DEDUP_REMOVED lines=10> */
[----:B------:R-:W-:Y:S01]  /*b6a30*/  PRMT R126, R214, 0x5210, R126 ;  /* 0x00005210d67e7816 */ /* 0x000fe2000000007e */
[----:B------:R-:W-:Y:S01]  /*b6a40*/  BAR.SYNC.DEFER_BLOCKING 0x0 ;  /* 0x0000000000007b1d */ /* 0x000fe20000010000 */
[----:B------:R-:W-:Y:S02]  /*b6a50*/  ISETP.GE.AND P3, PT, R155, UR35, PT ;  /* 0x000000239b007c0c */ /* 0x000fe4000bf66270 */
[----:B------:R-:W-:Y:S02]  /*b6a60*/  ISETP.GE.AND P2, PT, R159, UR37, PT ;  /* 0x000000259f007c0c */ /* 0x000fe4000bf46270 */
[----:B------:R-:W-:Y:S02]  /*b6a70*/  ISETP.GE.AND P1, PT, R163, UR39, PT ;  /* 0x00000027a3007c0c */ /* 0x000fe4000bf26270 */
[----:B------:R-:W-:-:S02]  /*b6a80*/  ISETP.GE.AND P0, PT, R167, UR41, PT ;  /* 0x00000029a7007c0c */ /* 0x000fc4000bf06270 */
[----:B------:R-:W-:Y:S02]  /*b6a90*/  ISETP.GE.AND P5, PT, R111, UR11, PT ;  /* 0x0000000b6f007c0c */ /* 0x000fe4000bfa6270 */
[----:B------:R-:W-:Y:S02]  /*b6aa0*/  ISETP.GE.AND P6, PT, R171, UR43, PT ;  /* 0x0000002bab007c0c */ /* 0x000fe4000bfc6270 */
[C---:B------:R-:W-:Y:S01]  /*b6ab0*/  LOP3.LUT P4, RZ, R0.reuse, 0x2, RZ, 0xc0, !PT ;  /* 0x0000000200ff7812 */ /* 0x040fe2000788c0ff */
[----:B------:R-:W3:Y:S01]  /*b6ac0*/  LDL.LU R195, [R1+0x1630] ;  /* 0x0016300001c37983 */ /* 0x000ee20000300800 */
[----:B------:R-:W-:Y:S01]  /*b6ad0*/  LOP3.LUT R0, R0, 0xff7fffff, RZ, 0xc0, !PT ;  /* 0xff7fffff00007812 */ /* 0x000fe200078ec0ff */
[----:B------:R-:W-:Y:S01]  /*b6ae0*/  ULDC UR4, c[0x0][0x228] ;  /* 0x00008a0000047ab9 */ /* 0x000fe20000000800 */
[----:B------:R-:W-:Y:S01]  /*b6af0*/  ULDC UR5, c[0x0][0x228] ;  /* 0x00008a0000057ab9 */ /* 0x000fe20000000800 */
[----:B------:R-:W3:Y:S01]  /*b6b00*/  LDL.LU R214, [R1+0x210] ;  /* 0x0002100001d67983 */ /* 0x000ee20000300800 */
[----:B------:R-:W-:-:S03]  /*b6b10*/  ULDC UR6, c[0x0][0x228] ;  /* 0x00008a0000067ab9 */ /* 0x000fc60000000800 */
        /* <DEDUP_REMOVED lines=10> */
[----:B------:R0:W-:Y:S04]  /*b6bc0*/  STL.64 [R1+0x52a0], R6 ;  /* 0x0052a00601007387 */ /* 0x0001e80000100a00 */
[----:B0-----:R-:W3:Y:S04]  /*b6bd0*/  LDL R6, [R1+0x400] ;  /* 0x0004000001067983 */ /* 0x001ee80000100800 */
[----:B--2---:R-:W-:Y:S04]  /*b6be0*/  STL.64 [R1+0x5298], R224 ;  /* 0x005298e001007387 */ /* 0x004fe80000100a00 */
[----:B----4-:R-:W-:Y:S04]  /*b6bf0*/  STL.64 [R1+0x5290], R226 ;  /* 0x005290e201007387 */ /* 0x010fe80000100a00 */
[----:B---3--:R-:W-:Y:S04]  /*b6c00*/  STL.64 [R1+0x5288], R228 ;  /* 0x005288e401007387 */ /* 0x008fe80000100a00 */
[----:B------:R-:W-:Y:S04]  /*b6c10*/  STL.64 [R1+0x5278], R230 ;  /* 0x005278e601007387 */ /* 0x000fe80000100a00 */
[----:B------:R-:W-:Y:S04]  /*b6c20*/  STL.64 [R1+0x5270], R232 ;  /* 0x005270e801007387 */ /* 0x000fe80000100a00 */
[----:B------:R-:W-:Y:S04]  /*b6c30*/  STL.64 [R1+0x5260], R234 ;  /* 0x005260ea01007387 */ /* 0x000fe80000100a00 */
[----:B------:R-:W-:Y:S04]  /*b6c40*/  STL [R1+0x524c], R236 ;  /* 0x00524cec01007387 */ /* 0x000fe80000100800 */
[----:B------:R0:W-:Y:S04]  /*b6c50*/  STSM.16.M88.4 [R222], R24 ;  /* 0x00000018de007844 */ /* 0x0001e80000000200 */
        /* <DEDUP_REMOVED lines=24> */
[----:B------:R-:W-:Y:S01]  /*b6de0*/  BAR.SYNC.DEFER_BLOCKING 0x0 ;  /* 0x0000000000007b1d */ /* 0x000fe20000010000 */
[----:B------:R-:W-:-:S04]  /*b6df0*/  LOP3.LUT R195, R195, 0xffffff7f, RZ, 0xc0, !PT ;  /* 0xffffff7fc3c37812 */ /* 0x000fc800078ec0ff */
[----:B------:R-:W-:Y:S02]  /*b6e00*/  @P5 LOP3.LUT R195, R195, 0x80, RZ, 0xfc, !PT ;  /* 0x00000080c3c35812 */ /* 0x000fe400078efcff */
[----:B0-----:R-:W-:Y:S02]  /*b6e10*/  PRMT R24, R214, 0x5210, R179 ;  /* 0x00005210d6187816 */ /* 0x001fe400000000b3 */
[----:B------:R-:W-:Y:S02]  /*b6e20*/  LOP3.LUT R195, R195, 0xffffffbf, RZ, 0xc0, !PT ;  /* 0xffffffbfc3c37812 */ /* 0x000fe400078ec0ff */
[----:B------:R-:W-:Y:S02]  /*b6e30*/  PRMT R25, R213, 0x5210, R183 ;  /* 0x00005210d5197816 */ /* 0x000fe400000000b7 */
[----:B------:R-:W-:Y:S02]  /*b6e40*/  @P4 LOP3.LUT R195, R195, 0x40, RZ, 0xfc, !PT ;  /* 0x00000040c3c34812 */ /* 0x000fe400078efcff */
[----:B------:R-:W-:-:S02]  /*b6e50*/  PRMT R26, R202, 0x5210, R187 ;  /* 0x00005210ca1a7816 */ /* 0x000fc400000000bb */
[----:B------:R-:W-:Y:S02]  /*b6e60*/  LOP3.LUT R195, R195, 0xffffffdf, RZ, 0xc0, !PT ;  /* 0xffffffdfc3c37812 */ /* 0x000fe400078ec0ff */
[----:B------:R-:W-:Y:S02]  /*b6e70*/  PRMT R27, R175, 0x5210, R191 ;  /* 0x00005210af1b7816 */ /* 0x000fe400000000bf */
[----:B------:R-:W-:Y:S02]  /*b6e80*/  @P3 LOP3.LUT R195, R195, 0x20, RZ, 0xfc, !PT ;  /* 0x00000020c3c33812 */ /* 0x000fe400078efcff */
        /* <DEDUP_REMOVED lines=8> */
[----:B------:R-:W-:-:S02]  /*b6f10*/  LOP3.LUT P3, RZ, R14, 0x80000, RZ, 0xc0, !PT ;  /* 0x000800000eff7812 */ /* 0x000fc4000786c0ff */
[----:B------:R-:W-:Y:S02]  /*b6f20*/  LOP3.LUT R195, R195, 0xfffffffb, RZ, 0xc0, !PT ;  /* 0xfffffffbc3c37812 */ /* 0x000fe400078ec0ff */
[C---:B------:R-:W-:Y:S02]  /*b6f30*/  LOP3.LUT P4, RZ, R14.reuse, 0x8000, RZ, 0xc0, !PT ;  /* 0x000080000eff7812 */ /* 0x040fe4000788c0ff */
[----:B------:R-:W-:Y:S02]  /*b6f40*/  @P0 LOP3.LUT R195, R195, 0x4, RZ, 0xfc, !PT ;  /* 0x00000004c3c30812 */ /* 0x000fe400078efcff */
[C---:B------:R-:W-:Y:S02]  /*b6f50*/  LOP3.LUT P1, RZ, R14.reuse, 0x10000000, RZ, 0xc0, !PT ;  /* 0x100000000eff7812 */ /* 0x040fe4000782c0ff */
[----:B------:R-:W-:Y:S02]  /*b6f60*/  LOP3.LUT R195, R195, 0xfffffffd, RZ, 0xc0, !PT ;  /* 0xfffffffdc3c37812 */ /* 0x000fe400078ec0ff */
[----:B------:R-:W-:-:S02]  /*b6f70*/  LOP3.LUT P5, RZ, R14, 0x10000, RZ, 0xc0, !PT ;  /* 0x000100000eff7812 */ /* 0x000fc400078ac0ff */
[----:B------:R-:W-:Y:S02]  /*b6f80*/  @P6 LOP3.LUT R195, R195, 0x2, RZ, 0xfc, !PT ;  /* 0x00000002c3c36812 */ /* 0x000fe400078efcff */
[C---:B------:R-:W-:Y:S02]  /*b6f90*/  LOP3.LUT P6, RZ, R14.reuse, 0x4000000, RZ, 0xc0, !PT ;  /* 0x040000000eff7812 */ /* 0x040fe400078cc0ff */
[----:B------:R-:W-:Y:S01]  /*b6fa0*/  LOP3.LUT P0, RZ, R14, 0x8000000, RZ, 0xc0, !PT ;  /* 0x080000000eff7812 */ /* 0x000fe2000780c0ff */
[----:B------:R-:W-:Y:S02]  /*b6fb0*/  STL [R1+0x1630], R195 ;  /* 0x001630c301007387 */ /* 0x000fe40000100800 */
[----:B------:R-:W-:Y:S02]  /*b6fc0*/  @P1 LOP3.LUT R0, R0, 0x800000, RZ, 0xfc, !PT ;  /* 0x0080000000001812 */ /* 0x000fe400078efcff */
[----:B------:R-:W0:Y:S01]  /*b6fd0*/  LDS.128 R8, [R6] ;  /* 0x0000000006087984 */ /* 0x000e220000000c00 */
[----:B------:R-:W-:Y:S01]  /*b6fe0*/  BAR.SYNC.DEFER_BLOCKING 0x0 ;  /* 0x0000000000007b1d */ /* 0x000fe20000010000 */
[----:B------:R-:W-:-:S02]  /*b6ff0*/  LOP3.LUT P1, RZ, R14, 0x2000000, RZ, 0xc0, !PT ;  /* 0x020000000eff7812 */ /* 0x000fc4000782c0ff */
[----:B------:R-:W-:-:S11]  /*b7000*/  LOP3.LUT R0, R0, 0xfeffffff, RZ, 0xc0, !PT ;  /* 0xfeffffff00007812 */ /* 0x000fd600078ec0ff */
[----:B------:R-:W-:Y:S02]  /*b7010*/  @P1 LOP3.LUT R0, R0, 0x1000000, RZ, 0xfc, !PT ;  /* 0x0100000000001812 */ /* 0x000fe400078efcff */
[----:B------:R-:W-:Y:S02]  /*b7020*/  LOP3.LUT P1, RZ, R14, 0x1000000, RZ, 0xc0, !PT ;  /* 0x010000000eff7812 */ /* 0x000fe4000782c0ff */
[----:B------:R-:W-:Y:S01]  /*b7030*/  LOP3.LUT R0, R0, 0xfdffffff, RZ, 0xc0, !PT ;  /* 0xfdffffff00007812 */ /* 0x000fe200078ec0ff */
[----:B0-----:R-:W-:Y:S01]  /*b7040*/  STL [R1+0x324], R9 ;  /* 0x0003240901007387 */ /* 0x001fe20000100800 */
[----:B------:R-:W-:-:S09]  /*b7050*/  IMAD.MOV.U32 R236, RZ, RZ, R8 ;  /* 0x000000ffffec7224 */ /* 0x000fd200078e0008 */
[----:B------:R-:W-:Y:S01]  /*b7060*/  @P1 LOP3.LUT R0, R0, 0x2000000, RZ, 0xfc, !PT ;  /* 0x0200000000001812 */ /* 0x000fe200078efcff */
[----:B------:R-:W-:Y:S01]  /*b7070*/  IMAD.MOV.U32 R237, RZ, RZ, R11 ;  /* 0x000000ffffed7224 */ /* 0x000fe200078e000b */
[----:B------:R-:W-:Y:S01]  /*b7080*/  STL [R1+0x328], R10 ;  /* 0x0003280a01007387 */ /* 0x000fe20000100800 */
[----:B------:R-:W-:Y:S02]  /*b7090*/  LOP3.LUT P1, RZ, R14, 0x800000, RZ, 0xc0, !PT ;  /* 0x008000000eff7812 */ /* 0x000fe4000782c0ff */
[----:B------:R-:W-:Y:S01]  /*b70a0*/  LOP3.LUT R0, R0, 0xfbffffff, RZ, 0xc0, !PT ;  /* 0xfbffffff00007812 */ /* 0x000fe200078ec0ff */
[----:B------:R-:W2:Y:S04]  /*b70b0*/  LDL.LU R209, [R1+0x21c] ;  /* 0x00021c0001d17983 */ /* 0x000ea80000300800 */
[----:B------:R-:W3:Y:S04]  /*b70c0*/  LDL.LU R195, [R1+0x218] ;  /* 0x0002180001c37983 */ /* 0x000ee80000300800 */
[----:B------:R0:W-:Y:S02]  /*b70d0*/  STSM.16.M88.4 [R222], R28 ;  /* 0x0000001cde007844 */ /* 0x0001e40000000200 */
[----:B------:R-:W-:Y:S01]  /*b70e0*/  @P1 LOP3.LUT R0, R0, 0x4000000, RZ, 0xfc, !PT ;  /* 0x0400000000001812 */ /* 0x000fe200078efcff */
[----:B------:R-:W-:Y:S01]  /*b70f0*/  BAR.SYNC.DEFER_BLOCKING 0x0 ;  /* 0x0000000000007b1d */ /* 0x000fe20000010000 */
[----:B------:R-:W-:-:S02]  /*b7100*/  LOP3.LUT P1, RZ, R14, 0x400000, RZ, 0xc0, !PT ;  /* 0x004000000eff7812 */ /* 0x000fc4000782c0ff */
[----:B------:R-:W-:-:S03]  /*b7110*/  LOP3.LUT R0, R0, 0xf7ffffff, RZ, 0xc0, !PT ;  /* 0xf7ffffff00007812 */ /* 0x000fc600078ec0ff */
[----:B------:R-:W-:Y:S04]  /*b7120*/  STL.64 [R1+0x5250], R236 ;  /* 0x005250ec01007387 */ /* 0x000fe80000100a00 */
[----:B------:R-:W4:Y:S01]  /*b7130*/  LDL.LU R202, [R1+0x220] ;  /* 0x0002200001ca7983 */ /* 0x000f220000300800 */
[----:B0-----:R-:W-:Y:S02]  /*b7140*/  PRMT R28, R203, 0x4210, R32 ;  /* 0x00004210cb1c7816 */ /* 0x001fe40000000020 */
[----:B------:R-:W-:Y:S01]  /*b7150*/  PRMT R29, R212, 0x4210, R33 ;  /* 0x00004210d41d7816 */ /* 0x000fe20000000021 */
[----:B------:R-:W4:Y:S01]  /*b7160*/  LDL.LU R208, [R1+0x4c34] ;  /* 0x004c340001d07983 */ /* 0x000f220000300800 */
[----:B------:R-:W-:Y:S02]  /*b7170*/  PRMT R30, R211, 0x4210, R34 ;  /* 0x00004210d31e7816 */ /* 0x000fe40000000022 */
[----:B------:R-:W-:Y:S01]  /*b7180*/  PRMT R31, R210, 0x4210, R35 ;  /* 0x00004210d21f7816 */ /* 0x000fe20000000023 */
[----:B------:R-:W4:Y:S01]  /*b7190*/  LDL.LU R207, [R1+0x4c30] ;  /* 0x004c300001cf7983 */ /* 0x000f220000300800 */
[----:B------:R-:W-:-:S02]  /*b71a0*/  @P1 LOP3.LUT R0, R0, 0x8000000, RZ, 0xfc, !PT ;  /* 0x0800000000001812 */ /* 0x000fc400078efcff */
[----:B------:R-:W-:Y:S01]  /*b71b0*/  LOP3.LUT P1, RZ, R14, 0x200000, RZ, 0xc0, !PT ;  /* 0x002000000eff7812 */ /* 0x000fe2000782c0ff */
[----:B------:R-:W0:Y:S01]  /*b71c0*/  LDS.128 R8, [R6] ;  /* 0x0000000006087984 */ /* 0x000e220000000c00 */
[----:B------:R-:W-:Y:S01]  /*b71d0*/  LOP3.LUT R0, R0, 0xefffffff, RZ, 0xc0, !PT ;  /* 0xefffffff00007812 */ /* 0x000fe200078ec0ff */
[----:B------:R-:W-:Y:S06]  /*b71e0*/  BAR.SYNC.DEFER_BLOCKING 0x0 ;  /* 0x0000000000007b1d */ /* 0x000fec0000010000 */
[----:B------:R-:W4:Y:S04]  /*b71f0*/  LDL.LU R199, [R1+0x4b08] ;  /* 0x004b080001c77983 */ /* 0x000f280000300800 */
[----:B------:R-:W-:-:S02]  /*b7200*/  @P1 LOP3.LUT R0, R0, 0x10000000, RZ, 0xfc, !PT ;  /* 0x1000000000001812 */ /* 0x000fc400078efcff */
[----:B------:R-:W-:Y:S01]  /*b7210*/  LOP3.LUT P1, RZ, R14, 0x100000, RZ, 0xc0, !PT ;  /* 0x001000000eff7812 */ /* 0x000fe2000782c0ff */
[----:B------:R-:W4:Y:S01]  /*b7220*/  LDL.LU R206, [R1+0x4b00] ;  /* 0x004b000001ce7983 */ /* 0x000f220000300800 */
[----:B------:R-:W-:-:S03]  /*b7230*/  LOP3.LUT R0, R0, 0xdfffffff, RZ, 0xc0, !PT ;  /* 0xdfffffff00007812 */ /* 0x000fc600078ec0ff */
[----:B------:R-:W4:Y:S04]  /*b7240*/  LDL.LU R203, [R1+0x4698] ;  /* 0x0046980001cb7983 */ /* 0x000f280000300800 */
[----:B------:R-:W4:Y:S04]  /*b7250*/  LDL.LU R37, [R1+0x4694] ;  /* 0x0046940001257983 */ /* 0x000f280000300800 */
[----:B------:R3:W-:Y:S01]  /*b7260*/  STSM.16.M88.4 [R222], R24 ;  /* 0x00000018de007844 */ /* 0x0007e20000000200 */
[----:B------:R-:W-:Y:S02]  /*b7270*/  @P1 LOP3.LUT R0, R0, 0x20000000, RZ, 0xfc, !PT ;  /* 0x2000000000001812 */ /* 0x000fe400078efcff */
[----:B------:R-:W-:Y:S01]  /*b7280*/  LOP3.LUT P1, RZ, R14, 0x40000, RZ, 0xc0, !PT ;  /* 0x000400000eff7812 */ /* 0x000fe2000782c0ff */
[----:B------:R-:W4:Y:S01]  /*b7290*/  LDL.LU R36, [R1+0x4690] ;  /* 0x0046900001247983 */ /* 0x000f220000300800 */
[----:B------:R-:W-:-:S03]  /*b72a0*/  LOP3.LUT R0, R0, 0xbfffffff, RZ, 0xc0, !PT ;  /* 0xbfffffff00007812 */ /* 0x000fc600078ec0ff */
[----:B------:R-:W4:Y:S04]  /*b72b0*/  LDL.LU R214, [R1+0x468c] ;  /* 0x00468c0001d67983 */ /* 0x000f280000300800 */
[----:B0-----:R-:W-:Y:S04]  /*b72c0*/  STL.64 [R1+0x310], R8 ;  /* 0x0003100801007387 */ /* 0x001fe80000100a00 */
[----:B------:R-:W-:Y:S01]  /*b72d0*/  STL.64 [R1+0x318], R10 ;  /* 0x0003180a01007387 */ /* 0x000fe20000100a00 */
[----:B---3--:R-:W-:Y:S01]  /*b72e0*/  PRMT R25, R195, 0x5210, R33 ;  /* 0x00005210c3197816 */ /* 0x008fe20000000021 */
[----:B------:R-:W-:Y:S01]  /*b72f0*/  BAR.SYNC.DEFER_BLOCKING 0x0 ;  /* 0x0000000000007b1d */ /* 0x000fe20000010000 */
[----:B--2---:R-:W-:-:S02]  /*b7300*/  PRMT R24, R209, 0x5210, R32 ;  /* 0x00005210d1187816 */ /* 0x004fc40000000020 */
[----:B------:R-:W-:Y:S02]  /*b7310*/  PRMT R27, R215, 0x5210, R35 ;  /* 0x00005210d71b7816 */ /* 0x000fe40000000023 */
[----:B------:R-:W-:Y:S02]  /*b7320*/  @P1 LOP3.LUT R0, R0, 0x40000000, RZ, 0xfc, !PT ;  /* 0x4000000000001812 */ /* 0x000fe400078efcff */
[----:B------:R-:W-:Y:S01]  /*b7330*/  LOP3.LUT P1, RZ, R14, 0x20000, RZ, 0xc0, !PT ;  /* 0x000200000eff7812 */ /* 0x000fe2000782c0ff */
[----:B------:R-:W0:Y:S01]  /*b7340*/  LDS.128 R8, [R6] ;  /* 0x0000000006087984 */ /* 0x000e220000000c00 */
[----:B------:R-:W-:Y:S06]  /*b7350*/  BAR.SYNC.DEFER_BLOCKING 0x0 ;  /* 0x0000000000007b1d */ /* 0x000fec0000010000 */
[----:B0-----:R-:W-:Y:S04]  /*b7360*/  STL.64 [R1+0x300], R8 ;  /* 0x0003000801007387 */ /* 0x001fe80000100a00 */
[----:B------:R-:W-:Y:S04]  /*b7370*/  STL.64 [R1+0x308], R10 ;  /* 0x0003080a01007387 */ /* 0x000fe80000100a00 */
[----:B------:R-:W2:Y:S04]  /*b7380*/  LDL.LU R213, [R1+0x22c] ;  /* 0x00022c0001d57983 */ /* 0x000ea80000300800 */
[----:B------:R-:W3:Y:S04]  /*b7390*/  LDL.LU R212, [R1+0x228] ;  /* 0x0002280001d47983 */ /* 0x000ee80000300800 */
[----:B------:R-:W2:Y:S04]  /*b73a0*/  LDL.LU R211, [R1+0x230] ;  /* 0x0002300001d37983 */ /* 0x000ea80000300800 */
[----:B------:R-:W3:Y:S04]  /*b73b0*/  LDL.LU R195, [R1+0x200] ;  /* 0x0002000001c37983 */ /* 0x000ee80000300800 */
[----:B------:R0:W-:Y:S01]  /*b73c0*/  STSM.16.M88.4 [R222], R28 ;  /* 0x0000001cde007844 */ /* 0x0001e20000000200 */
[----:B------:R-:W-:Y:S01]  /*b73d0*/  BAR.SYNC.DEFER_BLOCKING 0x0 ;  /* 0x0000000000007b1d */ /* 0x000fe20000010000 */
[----:B----4-:R-:W-:-:S05]  /*b73e0*/  PRMT R26, R202, 0x5210, R34 ;  /* 0x00005210ca1a7816 */ /* 0x010fca0000000022 */
[----:B------:R-:W4:Y:S04]  /*b73f0*/  LDL.LU R210, [R1+0x4c54] ;  /* 0x004c540001d27983 */ /* 0x000f280000300800 */
[----:B------:R-:W4:Y:S04]  /*b7400*/  LDL.LU R209, [R1+0x4c4c] ;  /* 0x004c4c0001d17983 */ /* 0x000f280000300800 */
[----:B------:R-:W4:Y:S04]  /*b7410*/  LDL.LU R202, [R1+0x4b24] ;  /* 0x004b240001ca7983 */ /* 0x000f280000300800 */
[----:B------:R-:W1:Y:S01]  /*b7420*/  LDS.128 R8, [R6] ;  /* 0x0000000006087984 */ /* 0x000e620000000c00 */
[----:B------:R-:W-:Y:S01]  /*b7430*/  BAR.SYNC.DEFER_BLOCKING 0x0 ;  /* 0x0000000000007b1d */ /* 0x000fe20000010000 */
[----:B------:R-:W-:-:S02]  /*b7440*/  LOP3.LUT R32, R208, 0xffff, RZ, 0xc0, !PT ;  /* 0x0000ffffd0207812 */ /* 0x000fc400078ec0ff */
[----:B------:R-:W-:Y:S02]  /*b7450*/  LOP3.LUT R34, R199, 0xffff, RZ, 0xc0, !PT ;  /* 0x0000ffffc7227812 */ /* 0x000fe400078ec0ff */
[----:B------:R-:W-:Y:S01]  /*b7460*/  LOP3.LUT R33, R207, 0xffff, RZ, 0xc0, !PT ;  /* 0x0000ffffcf217812 */ /* 0x000fe200078ec0ff */
[----:B------:R-:W4:Y:S04]  /*b7470*/  LDL.LU R199, [R1+0x4b20] ;  /* 0x004b200001c77983 */ /* 0x000f280000300800 */
[----:B------:R-:W-:Y:S01]  /*b7480*/  STSM.16.M88.4 [R222], R24 ;  /* 0x00000018de007844 */ /* 0x000fe20000000200 */
[----:B------:R-:W-:-:S03]  /*b7490*/  LOP3.LUT R35, R206, 0xffff, RZ, 0xc0, !PT ;  /* 0x0000ffffce237812 */ /* 0x000fc600078ec0ff */
[----:B------:R-:W4:Y:S01]  /*b74a0*/  LDL.LU R208, [R1+0x46a4] ;  /* 0x0046a40001d07983 */ /* 0x000f220000300800 */
[----:B0-----:R-:W-:-:S03]  /*b74b0*/  PRMT R28, R203, 0x4210, R32 ;  /* 0x00004210cb1c7816 */ /* 0x001fc60000000020 */
[----:B------:R-:W4:Y:S04]  /*b74c0*/  LDL.LU R207, [R1+0x46a0] ;  /* 0x0046a00001cf7983 */ /* 0x000f280000300800 */
[----:B------:R-:W4:Y:S04]  /*b74d0*/  LDL.LU R206, [R1+0x469c] ;  /* 0x00469c0001ce7983 */ /* 0x000f280000300800 */
[----:B------:R-:W4:Y:S04]  /*b74e0*/  LDL.LU R203, [R1+0x462c] ;  /* 0x00462c0001cb7983 */ /* 0x000f280000300800 */
[----:B-1----:R-:W-:Y:S04]  /*b74f0*/  STL.64 [R1+0x2f0], R8 ;  /* 0x0002f00801007387 */ /* 0x002fe80000100a00 */
[----:B------:R-:W-:Y:S01]  /*b7500*/  STL.64 [R1+0x2f8], R10 ;  /* 0x0002f80a01007387 */ /* 0x000fe20000100a00 */
[----:B------:R-:W-:Y:S06]  /*b7510*/  BAR.SYNC.DEFER_BLOCKING 0x0 ;  /* 0x0000000000007b1d */ /* 0x000fec0000010000 */
[----:B------:R-:W0:Y:S04]  /*b7520*/  LDS.128 R8, [R6] ;  /* 0x0000000006087984 */ /* 0x000e280000000c00 */
[----:B0-----:R-:W-:Y:S04]  /*b7530*/  STL [R1+0x2e4], R9 ;  /* 0x0002e40901007387 */ /* 0x001fe80000100800 */
[----:B------:R-:W-:Y:S01]  /*b7540*/  STL.64 [R1+0x2e8], R10 ;  /* 0x0002e80a01007387 */ /* 0x000fe20000100a00 */
[----:B---3--:R-:W-:-:S03]  /*b7550*/  PRMT R27, R195, 0x5210, R35 ;  /* 0x00005210c31b7816 */ /* 0x008fc60000000023 */
[----:B------:R-:W3:Y:S01]  /*b7560*/  LDL.LU R195, [R1+0x240] ;  /* 0x0002400001c37983 */ /* 0x000ee20000300800 */
[----:B------:R-:W-:Y:S02]  /*b7570*/  PRMT R29, R37, 0x4210, R33 ;  /* 0x00004210251d7816 */ /* 0x000fe40000000021 */
[----:B------:R-:W-:Y:S02]  /*b7580*/  PRMT R30, R36, 0x4210, R34 ;  /* 0x00004210241e7816 */ /* 0x000fe40000000022 */
[----:B------:R-:W-:Y:S01]  /*b7590*/  PRMT R31, R214, 0x4210, R35 ;  /* 0x00004210d61f7816 */ /* 0x000fe20000000023 */
[----:B------:R-:W-:Y:S06]  /*b75a0*/  BAR.SYNC.DEFER_BLOCKING 0x0 ;  /* 0x0000000000007b1d */ /* 0x000fec0000010000 */
[----:B------:R-:W-:Y:S01]  /*b75b0*/  STSM.16.M88.4 [R222], R28 ;  /* 0x0000001cde007844 */ /* 0x000fe20000000200 */
[----:B------:R-:W-:Y:S01]  /*b75c0*/  IMAD.MOV.U32 R238, RZ, RZ, R8 ;  /* 0x000000ffffee7224 */ /* 0x000fe200078e0008 */
[----:B------:R-:W-:Y:S01]  /*b75d0*/  BAR.SYNC.DEFER_BLOCKING 0x0 ;  /* 0x0000000000007b1d */ /* 0x000fe20000010000 */
[----:B------:R-:W-:-:S02]  /*b75e0*/  PRMT R25, R212, 0x5210, R33 ;  /* 0x00005210d4197816 */ /* 0x000fc40000000021 */
[----:B--2---:R-:W-:Y:S02]  /*b75f0*/  PRMT R24, R213, 0x5210, R32 ;  /* 0x00005210d5187816 */ /* 0x004fe40000000020 */
[----:B------:R-:W-:Y:S01]  /*b7600*/  PRMT R26, R211, 0x5210, R34 ;  /* 0x00005210d31a7816 */ /* 0x000fe20000000022 */
[----:B------:R-:W0:Y:S02]  /*b7610*/  LDS.128 R8, [R6] ;  /* 0x0000000006087984 */ /* 0x000e240000000c00 */
[----:B------:R-:W-:Y:S01]  /*b7620*/  BAR.SYNC.DEFER_BLOCKING 0x0 ;  /* 0x0000000000007b1d */ /* 0x000fe20000010000 */
[----:B----4-:R-:W-:Y:S02]  /*b7630*/  LOP3.LUT R32, R210, 0xffff, RZ, 0xc0, !PT ;  /* 0x0000ffffd2207812 */ /* 0x010fe400078ec0ff */
[----:B------:R-:W-:-:S03]  /*b7640*/  LOP3.LUT R34, R202, 0xffff, RZ, 0xc0, !PT ;  /* 0x0000ffffca227812 */ /* 0x000fc600078ec0ff */
[----:B------:R-:W2:Y:S04]  /*b7650*/  LDL.LU R212, [R1+0x23c] ;  /* 0x00023c0001d47983 */ /* 0x000ea80000300800 */
[----:B------:R-:W4:Y:S04]  /*b7660*/  LDL.LU R211, [R1+0x238] ;  /* 0x0002380001d37983 */ /* 0x000f280000300800 */
[----:B------:R-:W4:Y:S04]  /*b7670*/  LDL.LU R210, [R1+0x234] ;  /* 0x0002340001d27983 */ /* 0x000f280000300800 */
[----:B------:R-:W4:Y:S04]  /*b7680*/  LDL.LU R202, [R1+0x4c74] ;  /* 0x004c740001ca7983 */ /* 0x000f280000300800 */
[----:B------:R-:W-:Y:S01]  /*b7690*/  STSM.16.M88.4 [R222], R24 ;  /* 0x00000018de007844 */ /* 0x000fe20000000200 */
[----:B------:R-:W-:-:S02]  /*b76a0*/  LOP3.LUT R33, R209, 0xffff, RZ, 0xc0, !PT ;  /* 0x0000ffffd1217812 */ /* 0x000fc400078ec0ff */
[----:B------:R-:W-:Y:S01]  /*b76b0*/  LOP3.LUT R35, R199, 0xffff, RZ, 0xc0, !PT ;  /* 0x0000ffffc7237812 */ /* 0x000fe200078ec0ff */
[----:B------:R-:W4:Y:S04]  /*b76c0*/  LDL.LU R209, [R1+0x4c70] ;  /* 0x004c700001d17983 */ /* 0x000f280000300800 */
[----:B------:R-:W4:Y:S04]  /*b76d0*/  LDL.LU R199, [R1+0x4b38] ;  /* 0x004b380001c77983 */ /* 0x000f280000300800 */
[----:B0-----:R-:W-:Y:S01]  /*b76e0*/  STL [R1+0x2d0], R8 ;  /* 0x0002d00801007387 */ /* 0x001fe20000100800 */
[----:B------:R-:W-:-:S03]  /*b76f0*/  IMAD.MOV.U32 R239, RZ, RZ, R9 ;  /* 0x000000ffffef7224 */ /* 0x000fc600078e0009 */
[----:B------:R-:W-:Y:S01]  /*b7700*/  STL.64 [R1+0x2d8], R10 ;  /* 0x0002d80a01007387 */ /* 0x000fe20000100a00 */
[----:B------:R-:W-:Y:S01]  /*b7710*/  BAR.SYNC.DEFER_BLOCKING 0x0 ;  /* 0x0000000000007b1d */ /* 0x000fe20000010000 */
[----:B------:R-:W-:Y:S02]  /*b7720*/  PRMT R28, R208, 0x4210, R32 ;  /* 0x00004210d01c7816 */ /* 0x000fe40000000020 */
[----:B------:R-:W-:-:S03]  /*b7730*/  PRMT R29, R207, 0x4210, R33 ;  /* 0x00004210cf1d7816 */ /* 0x000fc60000000021 */
[----:B------:R-:W4:Y:S04]  /*b7740*/  LDL.LU R39, [R1+0x4b34] ;  /* 0x004b340001277983 */ /* 0x000f280000300800 */
[----:B------:R-:W4:Y:S04]  /*b7750*/  LDL.LU R38, [R1+0x46b0] ;  /* 0x0046b00001267983 */ /* 0x000f280000300800 */
[----:B------:R-:W4:Y:S04]  /*b7760*/  LDL.LU R37, [R1+0x46ac] ;  /* 0x0046ac0001257983 */ /* 0x000f280000300800 */
[----:B------:R-:W4:Y:S04]  /*b7770*/  LDL.LU R208, [R1+0x46a8] ;  /* 0x0046a80001d07983 */ /* 0x000f280000300800 */
[----:B------:R-:W0:Y:S01]  /*b7780*/  LDS.128 R8, [R6] ;  /* 0x0000000006087984 */ /* 0x000e220000000c00 */
[----:B------:R-:W-:-:S03]  /*b7790*/  PRMT R30, R206, 0x4210, R34 ;  /* 0x00004210ce1e7816 */ /* 0x000fc60000000022 */
[----:B------:R-:W4:Y:S01]  /*b77a0*/  LDL.LU R207, [R1+0x4630] ;  /* 0x0046300001cf7983 */ /* 0x000f220000300800 */
[----:B------:R-:W-:-:S03]  /*b77b0*/  PRMT R31, R203, 0x4210, R35 ;  /* 0x00004210cb1f7816 */ /* 0x000fc60000000023 */
[----:B------:R-:W-:Y:S01]  /*b77c0*/  STL.64 [R1+0x5238], R238 ;  /* 0x005238ee01007387 */ /* 0x000fe20000100a00 */
[----:B------:R-:W-:Y:S06]  /*b77d0*/  BAR.SYNC.DEFER_BLOCKING 0x0 ;  /* 0x0000000000007b1d */ /* 0x000fec0000010000 */
[----:B0-----:R-:W-:Y:S04]  /*b77e0*/  STL.64 [R1+0x2c0], R8 ;  /* 0x0002c00801007387 */ /* 0x001fe80000100a00 */
[----:B------:R-:W-:Y:S04]  /*b77f0*/  STL [R1+0x2c8], R10 ;  /* 0x0002c80a01007387 */ /* 0x000fe80000100800 */
[----:B------:R-:W4:Y:S04]  /*b7800*/  LDL.LU R206, [R1+0x24c] ;  /* 0x00024c0001ce7983 */ /* 0x000f280000300800 */
[----:B------:R-:W4:Y:S01]  /*b7810*/  LDL.LU R203, [R1+0x248] ;  /* 0x0002480001cb7983 */ /* 0x000f220000300800 */
[----:B---3--:R-:W-:-:S03]  /*b7820*/  PRMT R24, R195, 0x5210, R32 ;  /* 0x00005210c3187816 */ /* 0x008fc60000000020 */
[----:B------:R-:W3:Y:S04]  /*b7830*/  LDL.LU R195, [R1+0x244] ;  /* 0x0002440001c37983 */ /* 0x000ee80000300800 */
[----:B------:R-:W-:Y:S01]  /*b7840*/  STSM.16.M88.4 [R222], R28 ;  /* 0x0000001cde007844 */ /* 0x000fe20000000200 */
[----:B------:R-:W-:Y:S01]  /*b7850*/  IMAD.MOV.U32 R240, RZ, RZ, R11 ;  /* 0x000000fffff07224 */ /* 0x000fe200078e000b */
[----:B------:R-:W-:Y:S06]  /*b7860*/  BAR.SYNC.DEFER_BLOCKING 0x0 ;  /* 0x0000000000007b1d */ /* 0x000fec0000010000 */
[----:B------:R-:W0:Y:S01]  /*b7870*/  LDS.128 R8, [R6] ;  /* 0x0000000006087984 */ /* 0x000e220000000c00 */
[----:B--2---:R-:W-:-:S02]  /*b7880*/  PRMT R25, R212, 0x5210, R33 ;  /* 0x00005210d4197816 */ /* 0x004fc40000000021 */
[----:B----4-:R-:W-:Y:S02]  /*b7890*/  PRMT R26, R211, 0x5210, R34 ;  /* 0x00005210d31a7816 */ /* 0x010fe40000000022 */
[----:B------:R-:W-:Y:S01]  /*b78a0*/  PRMT R27, R210, 0x5210, R35 ;  /* 0x00005210d21b7816 */ /* 0x000fe20000000023 */
[----:B------:R-:W-:Y:S01]  /*b78b0*/  BAR.SYNC.DEFER_BLOCKING 0x0 ;  /* 0x0000000000007b1d */ /* 0x000fe20000010000 */
[----:B------:R-:W-:-:S05]  /*b78c0*/  LOP3.LUT R32, R202, 0xffff, RZ, 0xc0, !PT ;  /* 0x0000ffffca207812 */ /* 0x000fca00078ec0ff */
[----:B------:R-:W2:Y:S04]  /*b78d0*/  LDL.LU R202, [R1+0x204] ;  /* 0x0002040001ca7983 */ /* 0x000ea80000300800 */
[----:B------:R-:W4:Y:S04]  /*b78e0*/  LDL.LU R36, [R1+0x4c8c] ;  /* 0x004c8c0001247983 */ /* 0x000f280000300800 */
[----:B------:R-:W4:Y:S01]  /*b78f0*/  LDL.LU R214, [R1+0x4c88] ;  /* 0x004c880001d67983 */ /* 0x000f220000300800 */
[----:B------:R-:W-:-:S03]  /*b7900*/  LOP3.LUT R33, R209, 0xffff, RZ, 0xc0, !PT ;  /* 0x0000ffffd1217812 */ /* 0x000fc600078ec0ff */
[----:B------:R-:W4:Y:S04]  /*b7910*/  LDL.LU R213, [R1+0x4b48] ;  /* 0x004b480001d57983 */ /* 0x000f280000300800 */
[----:B------:R1:W-:Y:S01]  /*b7920*/  STSM.16.M88.4 [R222], R24 ;  /* 0x00000018de007844 */ /* 0x0003e20000000200 */
[----:B------:R-:W-:-:S03]  /*b7930*/  LOP3.LUT R34, R199, 0xffff, RZ, 0xc0, !PT ;  /* 0x0000ffffc7227812 */ /* 0x000fc600078ec0ff */
[----:B------:R-:W4:Y:S04]  /*b7940*/  LDL.LU R212, [R1+0x4b44] ;  /* 0x004b440001d47983 */ /* 0x000f280000300800 */
[----:B------:R-:W4:Y:S04]  /*b7950*/  LDL.LU R211, [R1+0x46c0] ;  /* 0x0046c00001d37983 */ /* 0x000f280000300800 */
[----:B------:R-:W4:Y:S04]  /*b7960*/  LDL.LU R210, [R1+0x46bc] ;  /* 0x0046bc0001d27983 */ /* 0x000f280000300800 */
[----:B------:R-:W4:Y:S04]  /*b7970*/  LDL.LU R209, [R1+0x46b8] ;  /* 0x0046b80001d17983 */ /* 0x000f280000300800 */
[----:B------:R-:W4:Y:S04]  /*b7980*/  LDL.LU R199, [R1+0x46b4] ;  /* 0x0046b40001c77983 */ /* 0x000f280000300800 */
[----:B0-----:R-:W-:Y:S04]  /*b7990*/  STL.64 [R1+0x2b0], R8 ;  /* 0x0002b00801007387 */ /* 0x001fe80000100a00 */
[----:B------:R-:W-:Y:S01]  /*b79a0*/  STL.64 [R1+0x2b8], R10 ;  /* 0x0002b80a01007387 */ /* 0x000fe20000100a00 */
[----:B------:R-:W-:Y:S06]  /*b79b0*/  BAR.SYNC.DEFER_BLOCKING 0x0 ;  /* 0x0000000000007b1d */ /* 0x000fec0000010000 */
[----:B------:R-:W0:Y:S01]  /*b79c0*/  LDS.128 R8, [R6] ;  /* 0x0000000006087984 */ /* 0x000e220000000c00 */
[----:B------:R-:W-:-:S02]  /*b79d0*/  LOP3.LUT R35, R39, 0xffff, RZ, 0xc0, !PT ;  /* 0x0000ffff27237812 */ /* 0x000fc400078ec0ff */
[----:B------:R-:W-:Y:S02]  /*b79e0*/  PRMT R30, R208, 0x4210, R34 ;  /* 0x00004210d01e7816 */ /* 0x000fe40000000022 */
[----:B------:R-:W-:Y:S02]  /*b79f0*/  PRMT R31, R207, 0x4210, R35 ;  /* 0x00004210cf1f7816 */ /* 0x000fe40000000023 */
[----:B-1----:R-:W-:Y:S01]  /*b7a00*/  PRMT R24, R206, 0x5210, R32 ;  /* 0x00005210ce187816 */ /* 0x002fe20000000020 */
[----:B0-----:R-:W-:Y:S04]  /*b7a10*/  STL.64 [R1+0x2a0], R8 ;  /* 0x0002a00801007387 */ /* 0x001fe80000100a00 */
[----:B------:R-:W-:Y:S04]  /*b7a20*/  STL.64 [R1+0x2a8], R10 ;  /* 0x0002a80a01007387 */ /* 0x000fe80000100a00 */
[----:B------:R-:W4:Y:S04]  /*b7a30*/  LDL.LU R208, [R1+0x254] ;  /* 0x0002540001d07983 */ /* 0x000f280000300800 */
[----:B------:R-:W4:Y:S04]  /*b7a40*/  LDL.LU R207, [R1+0x250] ;  /* 0x0002500001cf7983 */ /* 0x000f280000300800 */
[----:B------:R-:W4:Y:S01]  /*b7a50*/  LDL.LU R206, [R1+0x258] ;  /* 0x0002580001ce7983 */ /* 0x000f220000300800 */
[----:B------:R-:W-:Y:S01]  /*b7a60*/  BAR.SYNC.DEFER_BLOCKING 0x0 ;  /* 0x0000000000007b1d */ /* 0x000fe20000010000 */
[----:B---3--:R-:W-:-:S05]  /*b7a70*/  PRMT R26, R195, 0x5210, R34 ;  /* 0x00005210c31a7816 */ /* 0x008fca0000000022 */
[----:B------:R-:W3:Y:S01]  /*b7a80*/  LDL.LU R195, [R1+0x214] ;  /* 0x0002140001c37983 */ /* 0x000ee20000300800 */
[----:B------:R-:W-:Y:S02]  /*b7a90*/  PRMT R28, R38, 0x4210, R32 ;  /* 0x00004210261c7816 */ /* 0x000fe40000000020 */
[----:B------:R-:W-:-:S05]  /*b7aa0*/  PRMT R29, R37, 0x4210, R33 ;  /* 0x00004210251d7816 */ /* 0x000fca0000000021 */
[----:B------:R-:W-:Y:S01]  /*b7ab0*/  STSM.16.M88.4 [R222], R28 ;  /* 0x0000001cde007844 */ /* 0x000fe20000000200 */
[----:B------:R-:W-:Y:S01]  /*b7ac0*/  BAR.SYNC.DEFER_BLOCKING 0x0 ;  /* 0x0000000000007b1d */ /* 0x000fe20000010000 */
[----:B------:R-:W-:-:S05]  /*b7ad0*/  PRMT R25, R203, 0x5210, R33 ;  /* 0x00005210cb197816 */ /* 0x000fca0000000021 */
[----:B------:R-:W3:Y:S04]  /*b7ae0*/  LDL.LU R203, [R1+0x4ca8] ;  /* 0x004ca80001cb7983 */ /* 0x000ee80000300800 */
[----:B------:R-:W0:Y:S01]  /*b7af0*/  LDS.128 R8, [R6] ;  /* 0x0000000006087984 */ /* 0x000e220000000c00 */
[----:B--2---:R-:W-:Y:S01]  /*b7b00*/  PRMT R27, R202, 0x5210, R35 ;  /* 0x00005210ca1b7816 */ /* 0x004fe20000000023 */
[----:B------:R-:W-:Y:S06]  /*b7b10*/  BAR.SYNC.DEFER_BLOCKING 0x0 ;  /* 0x0000000000007b1d */ /* 0x000fec0000010000 */
[----:B------:R-:W2:Y:S04]  /*b7b20*/  LDL.LU R202, [R1+0x4ca4] ;  /* 0x004ca40001ca7983 */ /* 0x000ea80000300800 */
[----:B------:R-:W-:Y:S01]  /*b7b30*/  STSM.16.M88.4 [R222], R24 ;  /* 0x00000018de007844 */ /* 0x000fe20000000200 */
[----:B0-----:R-:W-:-:S03]  /*b7b40*/  IMAD.MOV.U32 R241, RZ, RZ, R8 ;  /* 0x000000fffff17224 */ /* 0x001fc600078e0008 */
[----:B------:R-:W-:Y:S04]  /*b7b50*/  STL [R1+0x294], R9 ;  /* 0x0002940901007387 */ /* 0x000fe80000100800 */
[----:B------:R-:W-:Y:S01]  /*b7b60*/  STL.64 [R1+0x298], R10 ;  /* 0x0002980a01007387 */ /* 0x000fe20000100a00 */
[----:B------:R-:W-:Y:S01]  /*b7b70*/  BAR.SYNC.DEFER_BLOCKING 0x0 ;  /* 0x0000000000007b1d */ /* 0x000fe20000010000 */
[----:B----4-:R-:W-:Y:S02]  /*b7b80*/  LOP3.LUT R35, R212, 0xffff, RZ, 0xc0, !PT ;  /* 0x0000ffffd4237812 */ /* 0x010fe400078ec0ff */
[----:B------:R-:W-:-:S03]  /*b7b90*/  LOP3.LUT R32, R36, 0xffff, RZ, 0xc0, !PT ;  /* 0x0000ffff24207812 */ /* 0x000fc600078ec0ff */
[----:B------:R-:W4:Y:S04]  /*b7ba0*/  LDL.LU R40, [R1+0x4b5c] ;  /* 0x004b5c0001287983 */ /* 0x000f280000300800 */
[----:B------:R-:W0:Y:S01]  /*b7bb0*/  LDS.128 R8, [R6] ;  /* 0x0000000006087984 */ /* 0x000e220000000c00 */
[----:B------:R-:W-:-:S03]  /*b7bc0*/  PRMT R31, R199, 0x4210, R35 ;  /* 0x00004210c71f7816 */ /* 0x000fc60000000023 */
[----:B------:R-:W4:Y:S04]  /*b7bd0*/  LDL.LU R39, [R1+0x4b58] ;  /* 0x004b580001277983 */ /* 0x000f280000300800 */
[----:B------:R-:W4:Y:S04]  /*b7be0*/  LDL.LU R38, [R1+0x46d0] ;  /* 0x0046d00001267983 */ /* 0x000f280000300800 */
[----:B------:R-:W4:Y:S04]  /*b7bf0*/  LDL.LU R37, [R1+0x46c8] ;  /* 0x0046c80001257983 */ /* 0x000f280000300800 */
[----:B------:R-:W4:Y:S04]  /*b7c00*/  LDL.LU R36, [R1+0x46cc] ;  /* 0x0046cc0001247983 */ /* 0x000f280000300800 */
[----:B------:R-:W4:Y:S04]  /*b7c10*/  LDL.LU R199, [R1+0x46c4] ;  /* 0x0046c40001c77983 */ /* 0x000f280000300800 */
[----:B------:R-:W-:Y:S04]  /*b7c20*/  STL.64 [R1+0x5228], R240 ;  /* 0x005228f001007387 */ /* 0x000fe80000100a00 */
[----:B0-----:R-:W-:Y:S04]  /*b7c30*/  STL.64 [R1+0x280], R8 ;  /* 0x0002800801007387 */ /* 0x001fe80000100a00 */
[----:B------:R-:W-:Y:S01]  /*b7c40*/  STL.64 [R1+0x288], R10 ;  /* 0x0002880a01007387 */ /* 0x000fe20000100a00 */
[----:B------:R-:W-:Y:S01]  /*b7c50*/  BAR.SYNC.DEFER_BLOCKING 0x0 ;  /* 0x0000000000007b1d */ /* 0x000fe20000010000 */
[----:B---3--:R-:W-:-:S05]  /*b7c60*/  PRMT R27, R195, 0x5210, R35 ;  /* 0x00005210c31b7816 */ /* 0x008fca0000000023 */
[----:B------:R-:W3:Y:S01]  /*b7c70*/  LDL.LU R195, [R1+0x33c] ;  /* 0x00033c0001c37983 */ /* 0x000ee20000300800 */
[----:B------:R-:W-:Y:S02]  /*b7c80*/  LOP3.LUT R33, R214, 0xffff, RZ, 0xc0, !PT ;  /* 0x0000ffffd6217812 */ /* 0x000fe400078ec0ff */
[----:B------:R-:W-:Y:S01]  /*b7c90*/  LOP3.LUT R34, R213, 0xffff, RZ, 0xc0, !PT ;  /* 0x0000ffffd5227812 */ /* 0x000fe200078ec0ff */
[----:B------:R-:W3:Y:S01]  /*b7ca0*/  LDL.LU R214, [R1+0x25c] ;  /* 0x00025c0001d67983 */ /* 0x000ee20000300800 */
[----:B------:R-:W-:Y:S02]  /*b7cb0*/  PRMT R28, R211, 0x4210, R32 ;  /* 0x00004210d31c7816 */ /* 0x000fe40000000020 */
[----:B------:R-:W-:Y:S01]  /*b7cc0*/  PRMT R29, R210, 0x4210, R33 ;  /* 0x00004210d21d7816 */ /* 0x000fe20000000021 */
[----:B------:R-:W3:Y:S01]  /*b7cd0*/  LDL.LU R213, [R1+0x340] ;  /* 0x0003400001d57983 */ /* 0x000ee20000300800 */
[----:B------:R-:W-:-:S03]  /*b7ce0*/  PRMT R30, R209, 0x4210, R34 ;  /* 0x00004210d11e7816 */ /* 0x000fc60000000022 */
[----:B------:R-:W3:Y:S04]  /*b7cf0*/  LDL.LU R212, [R1+0x224] ;  /* 0x0002240001d47983 */ /* 0x000ee80000300800 */
[----:B------:R-:W-:Y:S01]  /*b7d00*/  STSM.16.M88.4 [R222], R28 ;  /* 0x0000001cde007844 */ /* 0x000fe20000000200 */
[----:B------:R-:W-:Y:S01]  /*b7d10*/  BAR.SYNC.DEFER_BLOCKING 0x0 ;  /* 0x0000000000007b1d */ /* 0x000fe20000010000 */
[----:B------:R-:W-:Y:S02]  /*b7d20*/  PRMT R24, R208, 0x5210, R32 ;  /* 0x00005210d0187816 */ /* 0x000fe40000000020 */
[----:B------:R-:W-:Y:S02]  /*b7d30*/  PRMT R25, R207, 0x5210, R33 ;  /* 0x00005210cf197816 */ /* 0x000fe40000000021 */
[----:B------:R-:W-:Y:S01]  /*b7d40*/  PRMT R26, R206, 0x5210, R34 ;  /* 0x00005210ce1a7816 */ /* 0x000fe20000000022 */
[----:B------:R-:W3:Y:S04]  /*b7d50*/  LDL.LU R211, [R1+0x4cc4] ;  /* 0x004cc40001d37983 */ /* 0x000ee80000300800 */
[----:B------:R-:W3:Y:S04]  /*b7d60*/  LDL.LU R210, [R1+0x4cc0] ;  /* 0x004cc00001d27983 */ /* 0x000ee80000300800 */
[----:B------:R-:W0:Y:S01]  /*b7d70*/  LDS.128 R8, [R6] ;  /* 0x0000000006087984 */ /* 0x000e220000000c00 */
[----:B------:R-:W-:Y:S01]  /*b7d80*/  BAR.SYNC.DEFER_BLOCKING 0x0 ;  /* 0x0000000000007b1d */ /* 0x000fe20000010000 */
[----:B------:R-:W-:-:S05]  /*b7d90*/  LOP3.LUT R32, R203, 0xffff, RZ, 0xc0, !PT ;  /* 0x0000ffffcb207812 */ /* 0x000fca00078ec0ff */
[----:B------:R-:W3:Y:S04]  /*b7da0*/  LDL.LU R209, [R1+0x4b64] ;  /* 0x004b640001d17983 */ /* 0x000ee80000300800 */
[----:B------:R-:W3:Y:S04]  /*b7db0*/  LDL.LU R208, [R1+0x4b60] ;  /* 0x004b600001d07983 */ /* 0x000ee80000300800 */
[----:B------:R-:W3:Y:S04]  /*b7dc0*/  LDL.LU R207, [R1+0x46dc] ;  /* 0x0046dc0001cf7983 */ /* 0x000ee80000300800 */
[----:B------:R-:W3:Y:S04]  /*b7dd0*/  LDL.LU R206, [R1+0x46d4] ;  /* 0x0046d40001ce7983 */ /* 0x000ee80000300800 */
[----:B------:R-:W-:Y:S04]  /*b7de0*/  STSM.16.M88.4 [R222], R24 ;  /* 0x00000018de007844 */ /* 0x000fe80000000200 */
[----:B------:R-:W3:Y:S01]  /*b7df0*/  LDL.LU R203, [R1+0x46d8] ;  /* 0x0046d80001cb7983 */ /* 0x000ee20000300800 */
[----:B0-----:R-:W-:Y:S01]  /*b7e00*/  IMAD.MOV.U32 R242, RZ, RZ, R9 ;  /* 0x000000fffff27224 */ /* 0x001fe200078e0009 */
[----:B--2---:R-:W-:-:S02]  /*b7e10*/  LOP3.LUT R33, R202, 0xffff, RZ, 0xc0, !PT ;  /* 0x0000ffffca217812 */ /* 0x004fc400078ec0ff */
[----:B------:R-:W2:Y:S04]  /*b7e20*/  LDL.LU R202, [R1+0x4638] ;  /* 0x0046380001ca7983 */ /* 0x000ea80000300800 */
[----:B------:R-:W-:Y:S04]  /*b7e30*/  STL [R1+0x270], R8 ;  /* 0x0002700801007387 */ /* 0x000fe80000100800 */
[----:B------:R-:W-:Y:S01]  /*b7e40*/  STL.64 [R1+0x278], R10 ;  /* 0x0002780a01007387 */ /* 0x000fe20000100a00 */
[----:B------:R-:W-:Y:S06]  /*b7e50*/  BAR.SYNC.DEFER_BLOCKING 0x0 ;  /* 0x0000000000007b1d */ /* 0x000fec0000010000 */
[----:B------:R-:W0:Y:S01]  /*b7e60*/  LDS.128 R8, [R6] ;  /* 0x0000000006087984 */ /* 0x000e220000000c00 */
[----:B----4-:R-:W-:-:S04]  /*b7e70*/  LOP3.LUT R35, R39, 0xffff, RZ, 0xc0, !PT ;  /* 0x0000ffff27237812 */ /* 0x010fc800078ec0ff */
[----:B------:R-:W-:Y:S01]  /*b7e80*/  PRMT R31, R199, 0x4210, R35 ;  /* 0x00004210c71f7816 */ /* 0x000fe20000000023 */
[----:B0-----:R-:W-:Y:S01]  /*b7e90*/  IMAD.MOV.U32 R243, RZ, RZ, R11 ;  /* 0x000000fffff37224 */ /* 0x001fe200078e000b */
[----:B------:R-:W-:Y:S04]  /*b7ea0*/  STL.64 [R1+0x260], R8 ;  /* 0x0002600801007387 */ /* 0x000fe80000100a00 */
[----:B------:R-:W-:Y:S04]  /*b7eb0*/  STL [R1+0x268], R10 ;  /* 0x0002680a01007387 */ /* 0x000fe80000100800 */
[----:B------:R-:W-:Y:S04]  /*b7ec0*/  STL.64 [R1+0x5218], R242 ;  /* 0x005218f201007387 */ /* 0x000fe80000100a00 */
[----:B------:R-:W4:Y:S01]  /*b7ed0*/  LDL.LU R199, [R1+0xc80] ;  /* 0x000c800001c77983 */ /* 0x000f220000300800 */
[----:B------:R-:W-:Y:S01]  /*b7ee0*/  BAR.SYNC.DEFER_BLOCKING 0x0 ;  /* 0x0000000000007b1d */ /* 0x000fe20000010000 */
[----:B---3--:R-:W-:-:S05]  /*b7ef0*/  PRMT R24, R195, 0x5210, R32 ;  /* 0x00005210c3187816 */ /* 0x008fca0000000020 */
[----:B------:R-:W3:Y:S01]  /*b7f00*/  LDL.LU R195, [R1+0x34c] ;  /* 0x00034c0001c37983 */ /* 0x000ee20000300800 */
[----:B------:R-:W-:Y:S02]  /*b7f10*/  LOP3.LUT R34, R40, 0xffff, RZ, 0xc0, !PT ;  /* 0x0000ffff28227812 */ /* 0x000fe400078ec0ff */
[----:B------:R-:W-:Y:S01]  /*b7f20*/  PRMT R28, R38, 0x4210, R32 ;  /* 0x00004210261c7816 */ /* 0x000fe20000000020 */
[----:B------:R-:W3:Y:S01]  /*b7f30*/  LDL.LU R44, [R1+0xc84] ;  /* 0x000c8400012c7983 */ /* 0x000ee20000300800 */
[--C-:B------:R-:W-:Y:S02]  /*b7f40*/  PRMT R29, R37, 0x4210, R33.reuse ;  /* 0x00004210251d7816 */ /* 0x100fe40000000021 */
[----:B------:R-:W-:Y:S01]  /*b7f50*/  PRMT R30, R36, 0x4210, R34 ;  /* 0x00004210241e7816 */ /* 0x000fe20000000022 */
[----:B------:R-:W3:Y:S04]  /*b7f60*/  LDL.LU R43, [R1+0x404] ;  /* 0x00040400012b7983 */ /* 0x000ee80000300800 */
[----:B------:R-:W-:Y:S01]  /*b7f70*/  STSM.16.M88.4 [R222], R28 ;  /* 0x0000001cde007844 */ /* 0x000fe20000000200 */
[----:B------:R-:W-:Y:S01]  /*b7f80*/  BAR.SYNC.DEFER_BLOCKING 0x0 ;  /* 0x0000000000007b1d */ /* 0x000fe20000010000 */
[----:B------:R-:W-:-:S02]  /*b7f90*/  PRMT R25, R214, 0x5210, R33 ;  /* 0x00005210d6197816 */ /* 0x000fc40000000021 */
[----:B------:R-:W-:Y:S02]  /*b7fa0*/  PRMT R26, R213, 0x5210, R34 ;  /* 0x00005210d51a7816 */ /* 0x000fe40000000022 */
[----:B------:R-:W-:Y:S01]  /*b7fb0*/  PRMT R27, R212, 0x5210, R35 ;  /* 0x00005210d41b7816 */ /* 0x000fe20000000023 */
[----:B------:R-:W3:Y:S04]  /*b7fc0*/  LDL.LU R42, [R1+0x4cd8] ;  /* 0x004cd800012a7983 */ /* 0x000ee80000300800 */
[----:B------:R-:W3:Y:S04]  /*b7fd0*/  LDL.LU R41, [R1+0x4cd4] ;  /* 0x004cd40001297983 */ /* 0x000ee80000300800 */
[----:B------:R-:W3:Y:S04]  /*b7fe0*/  LDL.LU R40, [R1+0x4b78] ;  /* 0x004b780001287983 */ /* 0x000ee80000300800 */
[----:B------:R-:W3:Y:S04]  /*b7ff0*/  LDL.LU R39, [R1+0x4b74] ;  /* 0x004b740001277983 */ /* 0x000ee80000300800 */
[----:B------:R-:W0:Y:S01]  /*b8000*/  LDS.128 R8, [R6] ;  /* 0x0000000006087984 */ /* 0x000e220000000c00 */
[----:B------:R-:W-:Y:S06]  /*b8010*/  BAR.SYNC.DEFER_BLOCKING 0x0 ;  /* 0x0000000000007b1d */ /* 0x000fec0000010000 */
[----:B------:R-:W3:Y:S04]  /*b8020*/  LDL.LU R38, [R1+0x46e8] ;  /* 0x0046e80001267983 */ /* 0x000ee80000300800 */
[----:B------:R-:W3:Y:S04]  /*b8030*/  LDL.LU R37, [R1+0x46e4] ;  /* 0x0046e40001257983 */ /* 0x000ee80000300800 */
[----:B------:R-:W3:Y:S04]  /*b8040*/  LDL.LU R36, [R1+0x46e0] ;  /* 0x0046e00001247983 */ /* 0x000ee80000300800 */
[----:B------:R-:W3:Y:S04]  /*b8050*/  LDL.LU R214, [R1+0x4640] ;  /* 0x0046400001d67983 */ /* 0x000ee80000300800 */
[----:B------:R-:W-:Y:S04]  /*b8060*/  STSM.16.M88.4 [R222], R24 ;  /* 0x00000018de007844 */ /* 0x000fe80000000200 */
[----:B0-----:R-:W-:Y:S04]  /*b8070*/  STL.64 [R1+0x250], R8 ;  /* 0x0002500801007387 */ /* 0x001fe80000100a00 */
[----:B------:R-:W-:Y:S01]  /*b8080*/  STL.64 [R1+0x258], R10 ;  /* 0x0002580a01007387 */ /* 0x000fe20000100a00 */
[----:B------:R-:W-:Y:S06]  /*b8090*/  BAR.SYNC.DEFER_BLOCKING 0x0 ;  /* 0x0000000000007b1d */ /* 0x000fec0000010000 */
[----:B------:R-:W0:Y:S01]  /*b80a0*/  LDS.128 R8, [R6] ;  /* 0x0000000006087984 */ /* 0x000e220000000c00 */
[----:B------:R-:W-:-:S02]  /*b80b0*/  LOP3.LUT R32, R211, 0xffff, RZ, 0xc0, !PT ;  /* 0x0000ffffd3207812 */ /* 0x000fc400078ec0ff */
[----:B------:R-:W-:Y:S02]  /*b80c0*/  LOP3.LUT R33, R210, 0xffff, RZ, 0xc0, !PT ;  /* 0x0000ffffd2217812 */ /* 0x000fe400078ec0ff */
[----:B------:R-:W-:Y:S02]  /*b80d0*/  LOP3.LUT R34, R209, 0xffff, RZ, 0xc0, !PT ;  /* 0x0000ffffd1227812 */ /* 0x000fe400078ec0ff */
[----:B------:R-:W-:Y:S02]  /*b80e0*/  LOP3.LUT R35, R208, 0xffff, RZ, 0xc0, !PT ;  /* 0x0000ffffd0237812 */ /* 0x000fe400078ec0ff */
[----:B------:R-:W-:Y:S02]  /*b80f0*/  PRMT R28, R207, 0x4210, R32 ;  /* 0x00004210cf1c7816 */ /* 0x000fe40000000020 */
[----:B------:R-:W-:Y:S02]  /*b8100*/  PRMT R29, R206, 0x4210, R33 ;  /* 0x00004210ce1d7816 */ /* 0x000fe40000000021 */
[----:B------:R-:W-:-:S02]  /*b8110*/  PRMT R30, R203, 0x4210, R34 ;  /* 0x00004210cb1e7816 */ /* 0x000fc40000000022 */
[----:B--2---:R-:W-:Y:S01]  /*b8120*/  PRMT R31, R202, 0x4210, R35 ;  /* 0x00004210ca1f7816 */ /* 0x004fe20000000023 */
[----:B------:R-:W-:Y:S06]  /*b8130*/  BAR.SYNC.DEFER_BLOCKING 0x0 ;  /* 0x0000000000007b1d */ /* 0x000fec0000010000 */
[----:B0-----:R-:W-:Y:S04]  /*b8140*/  STL.64 [R1+0x240], R8 ;  /* 0x0002400801007387 */ /* 0x001fe80000100a00 */
[----:B------:R-:W-:Y:S04]  /*b8150*/  STL.64 [R1+0x248], R10 ;  /* 0x0002480a01007387 */ /* 0x000fe80000100a00 */
[----:B------:R-:W2:Y:S04]  /*b8160*/  LDL.LU R213, [R1+0xc94] ;  /* 0x000c940001d57983 */ /* 0x000ea80000300800 */
[----:B------:R-:W2:Y:S04]  /*b8170*/  LDL.LU R212, [R1+0xc90] ;  /* 0x000c900001d47983 */ /* 0x000ea80000300800 */
[----:B------:R-:W2:Y:S04]  /*b8180*/  LDL.LU R211, [R1+0xc8c] ;  /* 0x000c8c0001d37983 */ /* 0x000ea80000300800 */
[----:B------:R-:W2:Y:S04]  /*b8190*/  LDL.LU R210, [R1+0x330] ;  /* 0x0003300001d27983 */ /* 0x000ea80000300800 */
[----:B------:R-:W2:Y:S04]  /*b81a0*/  LDL.LU R209, [R1+0x4cec] ;  /* 0x004cec0001d17983 */ /* 0x000ea80000300800 */
[----:B------:R-:W2:Y:S01]  /*b81b0*/  LDL.LU R208, [R1+0x4ce8] ;  /* 0x004ce80001d07983 */ /* 0x000ea20000300800 */
[----:B----4-:R-:W-:-:S03]  /*b81c0*/  PRMT R24, R199, 0x5210, R32 ;  /* 0x00005210c7187816 */ /* 0x010fc60000000020 */
[----:B------:R-:W4:Y:S04]  /*b81d0*/  LDL.LU R207, [R1+0x4b80] ;  /* 0x004b800001cf7983 */ /* 0x000f280000300800 */
[----:B------:R-:W4:Y:S04]  /*b81e0*/  LDL.LU R206, [R1+0x4b7c] ;  /* 0x004b7c0001ce7983 */ /* 0x000f280000300800 */
[----:B------:R-:W4:Y:S04]  /*b81f0*/  LDL.LU R203, [R1+0x46f8] ;  /* 0x0046f80001cb7983 */ /* 0x000f280000300800 */
[----:B------:R-:W4:Y:S04]  /*b8200*/  LDL.LU R202, [R1+0x46f0] ;  /* 0x0046f00001ca7983 */ /* 0x000f280000300800 */
[----:B------:R-:W4:Y:S01]  /*b8210*/  LDL.LU R199, [R1+0x46f4] ;  /* 0x0046f40001c77983 */ /* 0x000f220000300800 */
[----:B---3--:R-:W-:-:S03]  /*b8220*/  PRMT R25, R195, 0x5210, R33 ;  /* 0x00005210c3197816 */ /* 0x008fc60000000021 */
[----:B------:R-:W3:Y:S04]  /*b8230*/  LDL.LU R195, [R1+0x46ec] ;  /* 0x0046ec0001c37983 */ /* 0x000ee80000300800 */
[----:B------:R-:W-:Y:S01]  /*b8240*/  STSM.16.M88.4 [R222], R28 ;  /* 0x0000001cde007844 */ /* 0x000fe20000000200 */
[----:B------:R-:W-:Y:S01]  /*b8250*/  BAR.SYNC.DEFER_BLOCKING 0x0 ;  /* 0x0000000000007b1d */ /* 0x000fe20000010000 */
[----:B------:R-:W-:Y:S02]  /*b8260*/  PRMT R26, R44, 0x5210, R34 ;  /* 0x000052102c1a7816 */ /* 0x000fe40000000022 */
[----:B------:R-:W-:-:S03]  /*b8270*/  PRMT R27, R43, 0x5210, R35 ;  /* 0x000052102b1b7816 */ /* 0x000fc60000000023 */
[----:B------:R-:W0:Y:S02]  /*b8280*/  LDS.128 R8, [R6] ;  /* 0x0000000006087984 */ /* 0x000e240000000c00 */
[----:B------:R-:W-:Y:S06]  /*b8290*/  BAR.SYNC.DEFER_BLOCKING 0x0 ;  /* 0x0000000000007b1d */ /* 0x000fec0000010000 */
[----:B------:R-:W-:Y:S04]  /*b82a0*/  STSM.16.M88.4 [R222], R24 ;  /* 0x00000018de007844 */ /* 0x000fe80000000200 */
[----:B0-----:R-:W-:Y:S01]  /*b82b0*/  STL [R1+0x234], R9 ;  /* 0x0002340901007387 */ /* 0x001fe20000100800 */
[----:B------:R-:W-:-:S03]  /*b82c0*/  IMAD.MOV.U32 R244, RZ, RZ, R8 ;  /* 0x000000fffff47224 */ /* 0x000fc600078e0008 */
[----:B------:R-:W-:Y:S01]  /*b82d0*/  STL.64 [R1+0x238], R10 ;  /* 0x0002380a01007387 */ /* 0x000fe20000100a00 */
[----:B------:R-:W-:Y:S06]  /*b82e0*/  BAR.SYNC.DEFER_BLOCKING 0x0 ;  /* 0x0000000000007b1d */ /* 0x000fec0000010000 */
[----:B------:R-:W0:Y:S01]  /*b82f0*/  LDS.128 R8, [R6] ;  /* 0x0000000006087984 */ /* 0x000e220000000c00 */
[----:B------:R-:W-:Y:S02]  /*b8300*/  LOP3.LUT R32, R42, 0xffff, RZ, 0xc0, !PT ;  /* 0x0000ffff2a207812 */ /* 0x000fe400078ec0ff */
[----:B------:R-:W-:-:S02]  /*b8310*/  LOP3.LUT R33, R41, 0xffff, RZ, 0xc0, !PT ;  /* 0x0000ffff29217812 */ /* 0x000fc400078ec0ff */
[----:B------:R-:W-:Y:S02]  /*b8320*/  LOP3.LUT R34, R40, 0xffff, RZ, 0xc0, !PT ;  /* 0x0000ffff28227812 */ /* 0x000fe400078ec0ff */
[----:B------:R-:W-:Y:S02]  /*b8330*/  LOP3.LUT R35, R39, 0xffff, RZ, 0xc0, !PT ;  /* 0x0000ffff27237812 */ /* 0x000fe400078ec0ff */
[----:B------:R-:W-:Y:S02]  /*b8340*/  PRMT R28, R38, 0x4210, R32 ;  /* 0x00004210261c7816 */ /* 0x000fe40000000020 */
[----:B------:R-:W-:Y:S02]  /*b8350*/  PRMT R29, R37, 0x4210, R33 ;  /* 0x00004210251d7816 */ /* 0x000fe40000000021 */
[----:B------:R-:W-:Y:S01]  /*b8360*/  PRMT R30, R36, 0x4210, R34 ;  /* 0x00004210241e7816 */ /* 0x000fe20000000022 */
[----:B------:R-:W-:Y:S01]  /*b8370*/  BAR.SYNC.DEFER_BLOCKING 0x0 ;  /* 0x0000000000007b1d */ /* 0x000fe20000010000 */
[----:B------:R-:W-:-:S05]  /*b8380*/  PRMT R31, R214, 0x4210, R35 ;  /* 0x00004210d61f7816 */ /* 0x000fca0000000023 */
[----:B0-----:R-:W-:Y:S04]  /*b8390*/  STL.64 [R1+0x220], R8 ;  /* 0x0002200801007387 */ /* 0x001fe80000100a00 */
[----:B------:R-:W-:Y:S01]  /*b83a0*/  STL.64 [R1+0x228], R10 ;  /* 0x0002280a01007387 */ /* 0x000fe20000100a00 */
[----:B--2---:R-:W-:-:S03]  /*b83b0*/  PRMT R24, R213, 0x5210, R32 ;  /* 0x00005210d5187816 */ /* 0x004fc60000000020 */
[----:B------:R-:W2:Y:S01]  /*b83c0*/  LDL.LU R213, [R1+0xc9c] ;  /* 0x000c9c0001d57983 */ /* 0x000ea20000300800 */
[----:B------:R-:W-:-:S03]  /*b83d0*/  PRMT R25, R212, 0x5210, R33 ;  /* 0x00005210d4197816 */ /* 0x000fc60000000021 */
[----:B------:R-:W2:Y:S01]  /*b83e0*/  LDL.LU R212, [R1+0xc98] ;  /* 0x000c980001d47983 */ /* 0x000ea20000300800 */
[----:B------:R-:W-:-:S03]  /*b83f0*/  PRMT R26, R211, 0x5210, R34 ;  /* 0x00005210d31a7816 */ /* 0x000fc60000000022 */
[----:B------:R-:W2:Y:S01]  /*b8400*/  LDL.LU R211, [R1+0xca0] ;  /* 0x000ca00001d37983 */ /* 0x000ea20000300800 */
[----:B------:R-:W-:-:S03]  /*b8410*/  PRMT R27, R210, 0x5210, R35 ;  /* 0x00005210d21b7816 */ /* 0x000fc60000000023 */
[----:B------:R-:W2:Y:S01]  /*b8420*/  LDL.LU R210, [R1+0x334] ;  /* 0x0003340001d27983 */ /* 0x000ea20000300800 */
[----:B------:R-:W-:-:S03]  /*b8430*/  LOP3.LUT R32, R209, 0xffff, RZ, 0xc0, !PT ;  /* 0x0000ffffd1207812 */ /* 0x000fc600078ec0ff */
[----:B------:R-:W2:Y:S01]  /*b8440*/  LDL.LU R209, [R1+0x4d00] ;  /* 0x004d000001d17983 */ /* 0x000ea20000300800 */
[----:B------:R-:W-:-:S03]  /*b8450*/  LOP3.LUT R33, R208, 0xffff, RZ, 0xc0, !PT ;  /* 0x0000ffffd0217812 */ /* 0x000fc600078ec0ff */
[----:B------:R-:W2:Y:S01]  /*b8460*/  LDL.LU R208, [R1+0x4cfc] ;  /* 0x004cfc0001d07983 */ /* 0x000ea20000300800 */
[----:B----4-:R-:W-:-:S03]  /*b8470*/  LOP3.LUT R34, R207, 0xffff, RZ, 0xc0, !PT ;  /* 0x0000ffffcf227812 */ /* 0x010fc600078ec0ff */
[----:B------:R0:W-:Y:S01]  /*b8480*/  STSM.16.M88.4 [R222], R28 ;  /* 0x0000001cde007844 */ /* 0x0001e20000000200 */
[----:B------:R-:W-:-:S03]  /*b8490*/  LOP3.LUT R35, R206, 0xffff, RZ, 0xc0, !PT ;  /* 0x0000ffffce237812 */ /* 0x000fc600078ec0ff */
[----:B------:R-:W4:Y:S04]  /*b84a0*/  LDL.LU R207, [R1+0x4b98] ;  /* 0x004b980001cf7983 */ /* 0x000f280000300800 */
[----:B------:R-:W4:Y:S01]  /*b84b0*/  LDL.LU R206, [R1+0x4b94] ;  /* 0x004b940001ce7983 */ /* 0x000f220000300800 */
[----:B------:R-:W-:Y:S01]  /*b84c0*/  BAR.SYNC.DEFER_BLOCKING 0x0 ;  /* 0x0000000000007b1d */ /* 0x000fe20000010000 */
[----:B0-----:R-:W-:Y:S02]  /*b84d0*/  PRMT R28, R203, 0x4210, R32 ;  /* 0x00004210cb1c7816 */ /* 0x001fe40000000020 */
[----:B------:R-:W-:-:S03]  /*b84e0*/  PRMT R29, R202, 0x4210, R33 ;  /* 0x00004210ca1d7816 */ /* 0x000fc60000000021 */
[----:B------:R-:W4:Y:S01]  /*b84f0*/  LDL.LU R203, [R1+0x470c] ;  /* 0x00470c0001cb7983 */ /* 0x000f220000300800 */
[----:B------:R-:W-:-:S03]  /*b8500*/  PRMT R30, R199, 0x4210, R34 ;  /* 0x00004210c71e7816 */ /* 0x000fc60000000022 */
[----:B------:R-:W4:Y:S04]  /*b8510*/  LDL.LU R202, [R1+0x4708] ;  /* 0x0047080001ca7983 */ /* 0x000f280000300800 */
[----:B------:R-:W4:Y:S04]  /*b8520*/  LDL.LU R199, [R1+0x4704] ;  /* 0x0047040001c77983 */ /* 0x000f280000300800 */
[----:B------:R-:W0:Y:S01]  /*b8530*/  LDS.128 R8, [R6] ;  /* 0x0000000006087984 */ /* 0x000e220000000c00 */
[----:B------:R-:W-:Y:S01]  /*b8540*/  BAR.SYNC.DEFER_BLOCKING 0x0 ;  /* 0x0000000000007b1d */ /* 0x000fe20000010000 */
[----:B---3--:R-:W-:-:S05]  /*b8550*/  PRMT R31, R195, 0x4210, R35 ;  /* 0x00004210c31f7816 */ /* 0x008fca0000000023 */
[----:B------:R-:W3:Y:S04]  /*b8560*/  LDL.LU R195, [R1+0x46fc] ;  /* 0x0046fc0001c37983 */ /* 0x000ee80000300800 */
[----:B------:R-:W-:Y:S01]  /*b8570*/  STSM.16.M88.4 [R222], R24 ;  /* 0x00000018de007844 */ /* 0x000fe20000000200 */
[----:B------:R-:W-:Y:S06]  /*b8580*/  BAR.SYNC.DEFER_BLOCKING 0x0 ;  /* 0x0000000000007b1d */ /* 0x000fec0000010000 */
[----:B------:R-:W1:Y:S02]  /*b8590*/  LDS.128 R36, [R6] ;  /* 0x0000000006247984 */ /* 0x000e640000000c00 */
[----:B------:R-:W-:Y:S01]  /*b85a0*/  BAR.SYNC.DEFER_BLOCKING 0x0 ;  /* 0x0000000000007b1d */ /* 0x000fe20000010000 */
[----:B0-----:R-:W-:-:S02]  /*b85b0*/  IMAD.MOV.U32 R245, RZ, RZ, R8 ;  /* 0x000000fffff57224 */ /* 0x001fc400078e0008 */
[----:B------:R-:W-:Y:S02]  /*b85c0*/  IMAD.MOV.U32 R2, RZ, RZ, R10 ;  /* 0x000000ffff027224 */ /* 0x000fe400078e000a */
[----:B------:R-:W-:Y:S01]  /*b85d0*/  IMAD.MOV.U32 R247, RZ, RZ, R9 ;  /* 0x000000fffff77224 */ /* 0x000fe200078e0009 */
[----:B------:R-:W-:Y:S04]  /*b85e0*/  STL.64 [R1+0x5240], R244 ;  /* 0x005240f401007387 */ /* 0x000fe80000100a00 */
[----:B------:R0:W-:Y:S01]  /*b85f0*/  STSM.16.M88.4 [R222], R28 ;  /* 0x0000001cde007844 */ /* 0x0001e20000000200 */
[----:B-1----:R-:W-:Y:S02]  /*b8600*/  IMAD.MOV.U32 R3, RZ, RZ, R38 ;  /* 0x000000ffff037224 */ /* 0x002fe400078e0026 */
[----:B------:R-:W-:-:S03]  /*b8610*/  IMAD.MOV.U32 R246, RZ, RZ, R36 ;  /* 0x000000fffff67224 */ /* 0x000fc600078e0024 */
[----:B------:R-:W-:Y:S04]  /*b8620*/  STL.64 [R1+0x5268], R2 ;  /* 0x0052680201007387 */ /* 0x000fe80000100a00 */
[----:B------:R-:W-:Y:S01]  /*b8630*/  STL.64 [R1+0x5258], R246 ;  /* 0x005258f601007387 */ /* 0x000fe20000100a00 */
[----:B------:R-:W-:Y:S01]  /*b8640*/  BAR.SYNC.DEFER_BLOCKING 0x0 ;  /* 0x0000000000007b1d */ /* 0x000fe20000010000 */
[----:B--2---:R-:W-:Y:S02]  /*b8650*/  PRMT R25, R212, 0x5210, R33 ;  /* 0x00005210d4197816 */ /* 0x004fe40000000021 */
[----:B------:R-:W-:Y:S02]  /*b8660*/  PRMT R26, R211, 0x5210, R34 ;  /* 0x00005210d31a7816 */ /* 0x000fe40000000022 */
[----:B------:R-:W-:-:S02]  /*b8670*/  LOP3.LUT R33, R208, 0xffff, RZ, 0xc0, !PT ;  /* 0x0000ffffd0217812 */ /* 0x000fc400078ec0ff */
[----:B----4-:R-:W-:Y:S02]  /*b8680*/  LOP3.LUT R34, R207, 0xffff, RZ, 0xc0, !PT ;  /* 0x0000ffffcf227812 */ /* 0x010fe400078ec0ff */
[----:B------:R-:W-:Y:S02]  /*b8690*/  PRMT R27, R210, 0x5210, R35 ;  /* 0x00005210d21b7816 */ /* 0x000fe40000000023 */
[----:B------:R-:W-:Y:S02]  /*b86a0*/  LOP3.LUT R35, R206, 0xffff, RZ, 0xc0, !PT ;  /* 0x0000ffffce237812 */ /* 0x000fe400078ec0ff */
[----:B0-----:R-:W-:Y:S02]  /*b86b0*/  PRMT R29, R202, 0x4210, R33 ;  /* 0x00004210ca1d7816 */ /* 0x001fe40000000021 */
[----:B------:R-:W2:Y:S01]  /*b86c0*/  LDL.LU R202, [R1+0xcac] ;  /* 0x000cac0001ca7983 */ /* 0x000ea20000300800 */
[----:B------:R-:W-:-:S03]  /*b86d0*/  PRMT R30, R199, 0x4210, R34 ;  /* 0x00004210c71e7816 */ /* 0x000fc60000000022 */
[----:B------:R-:W4:Y:S01]  /*b86e0*/  LDL.LU R199, [R1+0xca8] ;  /* 0x000ca80001c77983 */ /* 0x000f220000300800 */
[----:B---3--:R-:W-:-:S03]  /*b86f0*/  PRMT R31, R195, 0x4210, R35 ;  /* 0x00004210c31f7816 */ /* 0x008fc60000000023 */
[----:B------:R-:W3:Y:S01]  /*b8700*/  LDL.LU R195, [R1+0xcb0] ;  /* 0x000cb00001c37983 */ /* 0x000ee20000300800 */
[----:B------:R-:W-:Y:S02]  /*b8710*/  IMAD.MOV.U32 R248, RZ, RZ, R37 ;  /* 0x000000fffff87224 */ /* 0x000fe400078e0025 */
[----:B------:R-:W-:Y:S02]  /*b8720*/  IMAD.MOV.U32 R13, RZ, RZ, R39 ;  /* 0x000000ffff0d7224 */ /* 0x000fe400078e0027 */
[----:B------:R-:W0:Y:S01]  /*b8730*/  LDS.128 R36, [R6] ;  /* 0x0000000006247984 */ /* 0x000e220000000c00 */
[----:B------:R-:W-:Y:S01]  /*b8740*/  PRMT R24, R213, 0x5210, R32 ;  /* 0x00005210d5187816 */ /* 0x000fe20000000020 */
[----:B------:R-:W-:Y:S01]  /*b8750*/  BAR.SYNC.DEFER_BLOCKING 0x0 ;  /* 0x0000000000007b1d */ /* 0x000fe20000010000 */
[----:B------:R-:W-:-:S05]  /*b8760*/  LOP3.LUT R32, R209, 0xffff, RZ, 0xc0, !PT ;  /* 0x0000ffffd1207812 */ /* 0x000fca00078ec0ff */
[----:B------:R-:W3:Y:S04]  /*b8770*/  LDL.LU R213, [R1+0x338] ;  /* 0x0003380001d57983 */ /* 0x000ee80000300800 */
[----:B------:R-:W3:Y:S04]  /*b8780*/  LDL.LU R212, [R1+0x4d14] ;  /* 0x004d140001d47983 */ /* 0x000ee80000300800 */
[----:B------:R-:W3:Y:S04]  /*b8790*/  LDL.LU R211, [R1+0x4d10] ;  /* 0x004d100001d37983 */ /* 0x000ee80000300800 */
[----:B------:R-:W3:Y:S04]  /*b87a0*/  LDL.LU R210, [R1+0x4ba8] ;  /* 0x004ba80001d27983 */ /* 0x000ee80000300800 */
[----:B------:R-:W3:Y:S01]  /*b87b0*/  LDL.LU R209, [R1+0x4ba4] ;  /* 0x004ba40001d17983 */ /* 0x000ee20000300800 */
[----:B------:R-:W-:-:S03]  /*b87c0*/  PRMT R28, R203, 0x4210, R32 ;  /* 0x00004210cb1c7816 */ /* 0x000fc60000000020 */
[----:B------:R-:W3:Y:S04]  /*b87d0*/  LDL.LU R208, [R1+0x4718] ;  /* 0x0047180001d07983 */ /* 0x000ee80000300800 */
[----:B------:R-:W3:Y:S04]  /*b87e0*/  LDL.LU R207, [R1+0x471c] ;  /* 0x00471c0001cf7983 */ /* 0x000ee80000300800 */
[----:B------:R-:W3:Y:S04]  /*b87f0*/  LDL.LU R206, [R1+0x4714] ;  /* 0x0047140001ce7983 */ /* 0x000ee80000300800 */
[----:B------:R-:W3:Y:S04]  /*b8800*/  LDL.LU R203, [R1+0x4648] ;  /* 0x0046480001cb7983 */ /* 0x000ee80000300800 */
[----:B------:R-:W-:Y:S01]  /*b8810*/  STSM.16.M88.4 [R222], R24 ;  /* 0x00000018de007844 */ /* 0x000fe20000000200 */
[----:B------:R-:W-:Y:S01]  /*b8820*/  BAR.SYNC.DEFER_BLOCKING 0x0 ;  /* 0x0000000000007b1d */ /* 0x000fe20000010000 */
[----:B0-----:R-:W-:-:S02]  /*b8830*/  IMAD.MOV.U32 R249, RZ, RZ, R36 ;  /* 0x000000fffff97224 */ /* 0x001fc400078e0024 */
[----:B------:R-:W-:Y:S02]  /*b8840*/  IMAD.MOV.U32 R251, RZ, RZ, R37 ;  /* 0x000000fffffb7224 */ /* 0x000fe400078e0025 */
[----:B------:R-:W-:Y:S02]  /*b8850*/  IMAD.MOV.U32 R12, RZ, RZ, R38 ;  /* 0x000000ffff0c7224 */ /* 0x000fe400078e0026 */
[----:B------:R-:W-:Y:S02]  /*b8860*/  IMAD.MOV.U32 R10, RZ, RZ, R39 ;  /* 0x000000ffff0a7224 */ /* 0x000fe400078e0027 */
[----:B------:R-:W0:Y:S01]  /*b8870*/  LDS.128 R36, [R6] ;  /* 0x0000000006247984 */ /* 0x000e220000000c00 */
[----:B------:R-:W-:Y:S06]  /*b8880*/  BAR.SYNC.DEFER_BLOCKING 0x0 ;  /* 0x0000000000007b1d */ /* 0x000fec0000010000 */
[----:B------:R-:W-:Y:S04]  /*b8890*/  STL.64 [R1+0x5280], R248 ;  /* 0x005280f801007387 */ /* 0x000fe80000100a00 */
[----:B------:R2:W-:Y:S01]  /*b88a0*/  STSM.16.M88.4 [R222], R28 ;  /* 0x0000001cde007844 */ /* 0x0005e20000000200 */
[----:B------:R-:W-:Y:S01]  /*b88b0*/  IMAD.MOV.U32 R8, RZ, RZ, R11 ;  /* 0x000000ffff087224 */ /* 0x000fe200078e000b */
[----:B------:R-:W-:Y:S01]  /*b88c0*/  BAR.SYNC.DEFER_BLOCKING 0x0 ;  /* 0x0000000000007b1d */ /* 0x000fe20000010000 */
[----:B--2---:R-:W-:-:S02]  /*b88d0*/  PRMT R28, R202, 0x5210, R32 ;  /* 0x00005210ca1c7816 */ /* 0x004fc40000000020 */
[----:B----4-:R-:W-:-:S03]  /*b88e0*/  PRMT R29, R199, 0x5210, R33 ;  /* 0x00005210c71d7816 */ /* 0x010fc60000000021 */
[----:B------:R-:W2:Y:S04]  /*b88f0*/  LDL.LU R202, [R1+0xcc8] ;  /* 0x000cc80001ca7983 */ /* 0x000ea80000300800 */
[----:B------:R-:W4:Y:S01]  /*b8900*/  LDL.LU R199, [R1+0xcc4] ;  /* 0x000cc40001c77983 */ /* 0x000f220000300800 */
[----:B---3--:R-:W-:Y:S01]  /*b8910*/  PRMT R30, R195, 0x5210, R34 ;  /* 0x00005210c31e7816 */ /* 0x008fe20000000022 */
[----:B0-----:R-:W-:Y:S02]  /*b8920*/  IMAD.MOV.U32 R250, RZ, RZ, R36 ;  /* 0x000000fffffa7224 */ /* 0x001fe400078e0024 */
[----:B------:R-:W3:Y:S01]  /*b8930*/  LDL.LU R195, [R1+0xcc0] ;  /* 0x000cc00001c37983 */ /* 0x000ee20000300800 */
[----:B------:R-:W-:-:S03]  /*b8940*/  IMAD.MOV.U32 R252, RZ, RZ, R37 ;  /* 0x000000fffffc7224 */ /* 0x000fc600078e0025 */
[----:B------:R-:W3:Y:S01]  /*b8950*/  LDL.LU R43, [R1+0xcbc] ;  /* 0x000cbc00012b7983 */ /* 0x000ee20000300800 */
[----:B------:R-:W-:Y:S02]  /*b8960*/  IMAD.MOV.U32 R11, RZ, RZ, R38 ;  /* 0x000000ffff0b7224 */ /* 0x000fe400078e0026 */
[----:B------:R-:W-:Y:S01]  /*b8970*/  IMAD.MOV.U32 R9, RZ, RZ, R39 ;  /* 0x000000ffff097224 */ /* 0x000fe200078e0027 */
[----:B------:R-:W3:Y:S04]  /*b8980*/  LDL.LU R42, [R1+0x4d2c] ;  /* 0x004d2c00012a7983 */ /* 0x000ee80000300800 */
[----:B------:R-:W3:Y:S04]  /*b8990*/  LDL.LU R41, [R1+0x4d28] ;  /* 0x004d280001297983 */ /* 0x000ee80000300800 */
[----:B------:R-:W3:Y:S01]  /*b89a0*/  LDL.LU R40, [R1+0x4bb8] ;  /* 0x004bb80001287983 */ /* 0x000ee20000300800 */
[----:B------:R-:W-:-:S03]  /*b89b0*/  LOP3.LUT R36, R212, 0xffff, RZ, 0xc0, !PT ;  /* 0x0000ffffd4247812 */ /* 0x000fc600078ec0ff */
[----:B------:R-:W-:Y:S01]  /*b89c0*/  LDS.128 R24, [R6] ;  /* 0x0000000006187984 */ /* 0x000fe20000000c00 */
[----:B------:R-:W-:Y:S02]  /*b89d0*/  LOP3.LUT R37, R211, 0xffff, RZ, 0xc0, !PT ;  /* 0x0000ffffd3257812 */ /* 0x000fe400078ec0ff */
[----:B------:R-:W-:Y:S02]  /*b89e0*/  LOP3.LUT R38, R210, 0xffff, RZ, 0xc0, !PT ;  /* 0x0000ffffd2267812 */ /* 0x000fe400078ec0ff */
[----:B------:R-:W-:Y:S02]  /*b89f0*/  LOP3.LUT R39, R209, 0xffff, RZ, 0xc0, !PT ;  /* 0x0000ffffd1277812 */ /* 0x000fe400078ec0ff */
[----:B------:R-:W3:Y:S01]  /*b8a00*/  LDL.LU R209, [R1+0x4bb4] ;  /* 0x004bb40001d17983 */ /* 0x000ee20000300800 */
[----:B------:R-:W-:-:S03]  /*b8a10*/  PRMT R32, R208, 0x4210, R36 ;  /* 0x00004210d0207816 */ /* 0x000fc60000000024 */
[----:B------:R-:W3:Y:S01]  /*b8a20*/  LDL.LU R208, [R1+0x4728] ;  /* 0x0047280001d07983 */ /* 0x000ee20000300800 */
[----:B------:R-:W-:Y:S02]  /*b8a30*/  PRMT R31, R213, 0x5210, R35 ;  /* 0x00005210d51f7816 */ /* 0x000fe40000000023 */
[----:B------:R-:W-:Y:S01]  /*b8a40*/  PRMT R33, R207, 0x4210, R37 ;  /* 0x00004210cf217816 */ /* 0x000fe20000000025 */
[----:B------:R-:W3:Y:S01]  /*b8a50*/  LDL.LU R214, [R1+0x4724] ;  /* 0x0047240001d67983 */ /* 0x000ee20000300800 */
[----:B------:R-:W-:-:S03]  /*b8a60*/  PRMT R34, R206, 0x4210, R38 ;  /* 0x00004210ce227816 */ /* 0x000fc60000000026 */
[----:B------:R-:W3:Y:S01]  /*b8a70*/  LDL.LU R207, [R1+0x4720] ;  /* 0x0047200001cf7983 */ /* 0x000ee20000300800 */
[----:B------:R-:W-:-:S03]  /*b8a80*/  PRMT R35, R203, 0x4210, R39 ;  /* 0x00004210cb237816 */ /* 0x000fc60000000027 */
[----:B------:R-:W3:Y:S04]  /*b8a90*/  LDL.LU R206, [R1+0x464c] ;  /* 0x00464c0001ce7983 */ /* 0x000ee80000300800 */
[----:B------:R-:W3:Y:S01]  /*b8aa0*/  LDL.LU R203, [R1+0xcd8] ;  /* 0x000cd80001cb7983 */ /* 0x000ee20000300800 */
[----:B------:R-:W-:Y:S01]  /*b8ab0*/  BAR.SYNC.DEFER_BLOCKING 0x0 ;  /* 0x0000000000007b1d */ /* 0x000fe20000010000 */
[----:B----4-:R-:W-:-:S05]  /*b8ac0*/  PRMT R37, R199, 0x5210, R37 ;  /* 0x00005210c7257816 */ /* 0x010fca0000000025 */
[----:B------:R-:W4:Y:S01]  /*b8ad0*/  LDL.LU R199, [R1+0xcd4] ;  /* 0x000cd40001c77983 */ /* 0x000f220000300800 */
[----:B--2---:R-:W-:-:S03]  /*b8ae0*/  PRMT R36, R202, 0x5210, R36 ;  /* 0x00005210ca247816 */ /* 0x004fc60000000024 */
[----:B------:R-:W2:Y:S04]  /*b8af0*/  LDL.LU R213, [R1+0xcd0] ;  /* 0x000cd00001d57983 */ /* 0x000ea80000300800 */
[----:B------:R-:W2:Y:S04]  /*b8b00*/  LDL.LU R212, [R1+0x344] ;  /* 0x0003440001d47983 */ /* 0x000ea80000300800 */
[----:B------:R-:W2:Y:S04]  /*b8b10*/  LDL.LU R211, [R1+0x4d3c] ;  /* 0x004d3c0001d37983 */ /* 0x000ea80000300800 */
[----:B------:R-:W2:Y:S04]  /*b8b20*/  LDL.LU R210, [R1+0x4d38] ;  /* 0x004d380001d27983 */ /* 0x000ea80000300800 */
[----:B------:R-:W2:Y:S01]  /*b8b30*/  LDL.LU R202, [R1+0x4bd0] ;  /* 0x004bd00001ca7983 */ /* 0x000ea20000300800 */
[----:B---3--:R-:W-:-:S03]  /*b8b40*/  PRMT R38, R195, 0x5210, R38 ;  /* 0x00005210c3267816 */ /* 0x008fc60000000026 */
[----:B------:R-:W3:Y:S01]  /*b8b50*/  LDL.LU R195, [R1+0x4bcc] ;  /* 0x004bcc0001c37983 */ /* 0x000ee20000300800 */
[----:B------:R-:W-:Y:S02]  /*b8b60*/  LOP3.LUT R44, R42, 0xffff, RZ, 0xc0, !PT ;  /* 0x0000ffff2a2c7812 */ /* 0x000fe400078ec0ff */
[----:B------:R-:W-:Y:S02]  /*b8b70*/  PRMT R39, R43, 0x5210, R39 ;  /* 0x000052102b277816 */ /* 0x000fe40000000027 */
        /* <DEDUP_REMOVED lines=11> */
[----:B------:R-:W-:-:S04]  /*b8c30*/  LOP3.LUT R45, R41, 0xffff, RZ, 0xc0, !PT ;  /* 0x0000ffff292d7812 */ /* 0x000fc800078ec0ff */
[--C-:B------:R-:W-:Y:S02]  /*b8c40*/  PRMT R41, R214, 0x4210, R45.reuse ;  /* 0x00004210d6297816 */ /* 0x100fe4000000002d */
[----:B----4-:R-:W-:Y:S02]  /*b8c50*/  PRMT R45, R199, 0x5210, R45 ;  /* 0x00005210c72d7816 */ /* 0x010fe4000000002d */
[----:B------:R-:W4:Y:S04]  /*b8c60*/  LDL.LU R199, [R1+0xce4] ;  /* 0x000ce40001c77983 */ /* 0x000f280000300800 */
[----:B------:R-:W4:Y:S04]  /*b8c70*/  LDL.LU R59, [R1+0xcec] ;  /* 0x000cec00013b7983 */ /* 0x000f280000300800 */
[----:B------:R-:W4:Y:S04]  /*b8c80*/  LDL.LU R58, [R1+0x348] ;  /* 0x00034800013a7983 */ /* 0x000f280000300800 */
[----:B------:R-:W4:Y:S04]  /*b8c90*/  LDL.LU R57, [R1+0x4d4c] ;  /* 0x004d4c0001397983 */ /* 0x000f280000300800 */
[----:B------:R-:W4:Y:S01]  /*b8ca0*/  LDL.LU R56, [R1+0x4d48] ;  /* 0x004d480001387983 */ /* 0x000f220000300800 */
[----:B--2---:R-:W-:-:S03]  /*b8cb0*/  LOP3.LUT R54, R202, 0xffff, RZ, 0xc0, !PT ;  /* 0x0000ffffca367812 */ /* 0x004fc600078ec0ff */
[----:B------:R-:W2:Y:S01]  /*b8cc0*/  LDL.LU R202, [R1+0x4bdc] ;  /* 0x004bdc0001ca7983 */ /* 0x000ea20000300800 */
[----:B---3--:R-:W-:-:S03]  /*b8cd0*/  LOP3.LUT R55, R195, 0xffff, RZ, 0xc0, !PT ;  /* 0x0000ffffc3377812 */ /* 0x008fc600078ec0ff */
[----:B------:R-:W3:Y:S01]  /*b8ce0*/  LDL.LU R195, [R1+0x4bd8] ;  /* 0x004bd80001c37983 */ /* 0x000ee20000300800 */
[----:B------:R-:W-:Y:S02]  /*b8cf0*/  LOP3.LUT R52, R211, 0xffff, RZ, 0xc0, !PT ;  /* 0x0000ffffd3347812 */ /* 0x000fe400078ec0ff */
[----:B------:R-:W-:Y:S01]  /*b8d00*/  LOP3.LUT R53, R210, 0xffff, RZ, 0xc0, !PT ;  /* 0x0000ffffd2357812 */ /* 0x000fe200078ec0ff */
[----:B------:R-:W3:Y:S04]  /*b8d10*/  LDL.LU R214, [R1+0x4798] ;  /* 0x0047980001d67983 */ /* 0x000ee80000300800 */
[----:B------:R-:W3:Y:S04]  /*b8d20*/  LDL.LU R211, [R1+0x475c] ;  /* 0x00475c0001d37983 */ /* 0x000ee80000300800 */
        /* <DEDUP_REMOVED lines=9> */
[----:B------:R-:W-:Y:S01]  /*b8dc0*/  PRMT R50, R207, 0x4210, R54 ;  /* 0x00004210cf327816 */ /* 0x000fe20000000036 */
[----:B------:R-:W3:Y:S01]  /*b8dd0*/  LDL.LU R212, [R1+0xcfc] ;  /* 0x000cfc0001d47983 */ /* 0x000ee20000300800 */
[----:B------:R-:W-:-:S03]  /*b8de0*/  PRMT R51, R206, 0x4210, R55 ;  /* 0x00004210ce337816 */ /* 0x000fc60000000037 */
[----:B------:R-:W3:Y:S04]  /*b8df0*/  LDL.LU R208, [R1+0xc88] ;  /* 0x000c880001d07983 */ /* 0x000ee80000300800 */
[----:B------:R-:W3:Y:S04]  /*b8e00*/  LDL.LU R207, [R1+0x4d5c] ;  /* 0x004d5c0001cf7983 */ /* 0x000ee80000300800 */
[----:B------:R-:W3:Y:S01]  /*b8e10*/  LDL.LU R206, [R1+0x4d58] ;  /* 0x004d580001ce7983 */ /* 0x000ee20000300800 */
[----:B----4-:R-:W-:-:S03]  /*b8e20*/  PRMT R53, R199, 0x5210, R53 ;  /* 0x00005210c7357816 */ /* 0x010fc60000000035 */
[----:B------:R-:W4:Y:S01]  /*b8e30*/  LDL.LU R199, [R1+0x4bf4] ;  /* 0x004bf40001c77983 */ /* 0x000f220000300800 */
[----:B--2---:R-:W-:-:S03]  /*b8e40*/  LOP3.LUT R62, R202, 0xffff, RZ, 0xc0, !PT ;  /* 0x0000ffffca3e7812 */ /* 0x004fc600078ec0ff */
[----:B------:R-:W2:Y:S01]  /*b8e50*/  LDL.LU R202, [R1+0x4be8] ;  /* 0x004be80001ca7983 */ /* 0x000ea20000300800 */
[----:B---3--:R-:W-:-:S03]  /*b8e60*/  LOP3.LUT R63, R195, 0xffff, RZ, 0xc0, !PT ;  /* 0x0000ffffc33f7812 */ /* 0x008fc600078ec0ff */
[----:B------:R-:W3:Y:S01]  /*b8e70*/  LDL.LU R195, [R1+0x47d8] ;  /* 0x0047d80001c37983 */ /* 0x000ee20000300800 */
[----:B------:R-:W-:Y:S02]  /*b8e80*/  LOP3.LUT R61, R56, 0xffff, RZ, 0xc0, !PT ;  /* 0x0000ffff383d7812 */ /* 0x000fe400078ec0ff */
[----:B------:R-:W-:Y:S02]  /*b8e90*/  LOP3.LUT R60, R57, 0xffff, RZ, 0xc0, !PT ;  /* 0x0000ffff393c7812 */ /* 0x000fe400078ec0ff */
[----:B------:R-:W-:Y:S02]  /*b8ea0*/  PRMT R55, R58, 0x5210, R55 ;  /* 0x000052103a377816 */ /* 0x000fe40000000037 */
[----:B------:R-:W-:Y:S02]  /*b8eb0*/  PRMT R57, R211, 0x4210, R61 ;  /* 0x00004210d3397816 */ /* 0x000fe4000000003d */
[----:B------:R-:W-:Y:S01]  /*b8ec0*/  PRMT R54, R59, 0x5210, R54 ;  /* 0x000052103b367816 */ /* 0x000fe20000000036 */
[----:B------:R-:W3:Y:S01]  /*b8ed0*/  LDL.LU R211, [R1+0x47a4] ;  /* 0x0047a40001d37983 */ /* 0x000ee20000300800 */
[----:B------:R-:W-:-:S02]  /*b8ee0*/  PRMT R58, R210, 0x4210, R62 ;  /* 0x00004210d23a7816 */ /* 0x000fc4000000003e */
[----:B------:R-:W-:Y:S01]  /*b8ef0*/  PRMT R56, R214, 0x4210, R60 ;  /* 0x00004210d6387816 */ /* 0x000fe2000000003c */
[----:B------:R-:W3:Y:S01]  /*b8f00*/  LDL.LU R210, [R1+0x47ac] ;  /* 0x0047ac0001d27983 */ /* 0x000ee20000300800 */
[----:B------:R-:W-:-:S03]  /*b8f10*/  PRMT R59, R209, 0x4210, R63 ;  /* 0x00004210d13b7816 */ /* 0x000fc6000000003f */
[----:B------:R-:W3:Y:S01]  /*b8f20*/  LDL.LU R209, [R1+0x4644] ;  /* 0x0046440001d17983 */ /* 0x000ee20000300800 */
[----:B------:R-:W-:-:S03]  /*b8f30*/  PRMT R60, R203, 0x5210, R60 ;  /* 0x00005210cb3c7816 */ /* 0x000fc6000000003c */
[----:B------:R-:W3:Y:S04]  /*b8f40*/  LDL.LU R203, [R1+0xd10] ;  /* 0x000d100001cb7983 */ /* 0x000ee80000300800 */
[----:B------:R-:W3:Y:S04]  /*b8f50*/  LDL.LU R75, [R1+0xd08] ;  /* 0x000d0800014b7983 */ /* 0x000ee80000300800 */
[----:B------:R-:W3:Y:S01]  /*b8f60*/  LDL.LU R74, [R1+0xd14] ;  /* 0x000d1400014a7983 */ /* 0x000ee20000300800 */
[----:B------:R-:W-:-:S03]  /*b8f70*/  PRMT R63, R208, 0x5210, R63 ;  /* 0x00005210d03f7816 */ /* 0x000fc6000000003f */
[----:B------:R-:W3:Y:S04]  /*b8f80*/  LDL.LU R73, [R1+0xd0c] ;  /* 0x000d0c0001497983 */ /* 0x000ee80000300800 */
[----:B------:R-:W3:Y:S01]  /*b8f90*/  LDL.LU R72, [R1+0x4d70] ;  /* 0x004d700001487983 */ /* 0x000ee20000300800 */
[----:B------:R-:W-:-:S03]  /*b8fa0*/  LOP3.LUT R68, R207, 0xffff, RZ, 0xc0, !PT ;  /* 0x0000ffffcf447812 */ /* 0x000fc600078ec0ff */
[----:B------:R-:W3:Y:S01]  /*b8fb0*/  LDL.LU R208, [R1+0x4d6c] ;  /* 0x004d6c0001d07983 */ /* 0x000ee20000300800 */
[----:B------:R-:W-:Y:S02]  /*b8fc0*/  LOP3.LUT R69, R206, 0xffff, RZ, 0xc0, !PT ;  /* 0x0000ffffce457812 */ /* 0x000fe400078ec0ff */
[----:B----4-:R-:W-:Y:S02]  /*b8fd0*/  LOP3.LUT R70, R199, 0xffff, RZ, 0xc0, !PT ;  /* 0x0000ffffc7467812 */ /* 0x010fe400078ec0ff */
[----:B------:R-:W4:Y:S04]  /*b8fe0*/  LDL.LU R199, [R1+0x4c0c] ;  /* 0x004c0c0001c77983 */ /* 0x000f280000300800 */
[----:B------:R-:W4:Y:S04]  /*b8ff0*/  LDL.LU R214, [R1+0x4c08] ;  /* 0x004c080001d67983 */ /* 0x000f280000300800 */
[----:B------:R-:W4:Y:S04]  /*b9000*/  LDL.LU R207, [R1+0x4824] ;  /* 0x0048240001cf7983 */ /* 0x000f280000300800 */
[----:B------:R-:W4:Y:S01]  /*b9010*/  LDL.LU R206, [R1+0x4828] ;  /* 0x0048280001ce7983 */ /* 0x000f220000300800 */
[----:B--2---:R-:W-:-:S03]  /*b9020*/  LOP3.LUT R71, R202, 0xffff, RZ, 0xc0, !PT ;  /* 0x0000ffffca477812 */ /* 0x004fc600078ec0ff */
[----:B------:R-:W2:Y:S01]  /*b9030*/  LDL.LU R202, [R1+0x480c] ;  /* 0x00480c0001ca7983 */ /* 0x000ea20000300800 */
[----:B---3--:R-:W-:-:S03]  /*b9040*/  PRMT R64, R195, 0x4210, R68 ;  /* 0x00004210c3407816 */ /* 0x008fc60000000044 */
        /* <DEDUP_REMOVED lines=9> */
[----:B------:R-:W-:-:S03]  /*b90e0*/  PRMT R67, R209, 0x4210, R71 ;  /* 0x00004210d1437816 */ /* 0x000fc60000000047 */
[----:B------:R-:W3:Y:S01]  /*b90f0*/  LDL.LU R209, [R1+0x4d84] ;  /* 0x004d840001d17983 */ /* 0x000ee20000300800 */
[----:B------:R-:W-:-:S03]  /*b9100*/  PRMT R68, R203, 0x5210, R68 ;  /* 0x00005210cb447816 */ /* 0x000fc60000000044 */
[----:B------:R-:W3:Y:S01]  /*b9110*/  LDL.LU R203, [R1+0x4d80] ;  /* 0x004d800001cb7983 */ /* 0x000ee20000300800 */
[----:B------:R-:W-:Y:S02]  /*b9120*/  PRMT R69, R75, 0x5210, R69 ;  /* 0x000052104b457816 */ /* 0x000fe40000000045 */
[----:B------:R-:W-:Y:S02]  /*b9130*/  PRMT R70, R74, 0x5210, R70 ;  /* 0x000052104a467816 */ /* 0x000fe40000000046 */
[----:B------:R-:W-:Y:S02]  /*b9140*/  PRMT R71, R73, 0x5210, R71 ;  /* 0x0000521049477816 */ /* 0x000fe40000000047 */
[----:B------:R-:W-:Y:S02]  /*b9150*/  LOP3.LUT R76, R72, 0xffff, RZ, 0xc0, !PT ;  /* 0x0000ffff484c7812 */ /* 0x000fe400078ec0ff */
[----:B------:R-:W-:Y:S02]  /*b9160*/  LOP3.LUT R77, R208, 0xffff, RZ, 0xc0, !PT ;  /* 0x0000ffffd04d7812 */ /* 0x000fe400078ec0ff */
[----:B------:R-:W3:Y:S01]  /*b9170*/  LDL.LU R208, [R1+0x4c28] ;  /* 0x004c280001d07983 */ /* 0x000ee20000300800 */
[----:B----4-:R-:W-:-:S03]  /*b9180*/  LOP3.LUT R78, R199, 0xffff, RZ, 0xc0, !PT ;  /* 0x0000ffffc74e7812 */ /* 0x010fc600078ec0ff */
[----:B------:R-:W4:Y:S01]  /*b9190*/  LDL.LU R199, [R1+0x4c24] ;  /* 0x004c240001c77983 */ /* 0x000f220000300800 */
[----:B------:R-:W-:Y:S02]  /*b91a0*/  LOP3.LUT R79, R214, 0xffff, RZ, 0xc0, !PT ;  /* 0x0000ffffd64f7812 */ /* 0x000fe400078ec0ff */
[----:B------:R-:W-:Y:S02]  /*b91b0*/  PRMT R72, R207, 0x4210, R76 ;  /* 0x00004210cf487816 */ /* 0x000fe4000000004c */
[----:B------:R-:W4:Y:S01]  /*b91c0*/  LDL.LU R207, [R1+0x4870] ;  /* 0x0048700001cf7983 */ /* 0x000f220000300800 */
[----:B------:R-:W-:-:S03]  /*b91d0*/  PRMT R73, R206, 0x4210, R77 ;  /* 0x00004210ce497816 */ /* 0x000fc6000000004d */
[----:B------:R-:W4:Y:S01]  /*b91e0*/  LDL.LU R206, [R1+0x4848] ;  /* 0x0048480001ce7983 */ /* 0x000f220000300800 */
[----:B--2---:R-:W-:-:S03]  /*b91f0*/  PRMT R74, R202, 0x4210, R78 ;  /* 0x00004210ca4a7816 */ /* 0x004fc6000000004e */
[----:B------:R-:W2:Y:S01]  /*b9200*/  LDL.LU R202, [R1+0x484c] ;  /* 0x00484c0001ca7983 */ /* 0x000ea20000300800 */
[----:B---3--:R-:W-:-:S03]  /*b9210*/  PRMT R75, R195, 0x4210, R79 ;  /* 0x00004210c34b7816 */ /* 0x008fc6000000004f */
[----:B------:R-:W3:Y:S04]  /*b9220*/  LDL.LU R195, [R1+0x4834] ;  /* 0x0048340001c37983 */ /* 0x000ee80000300800 */
[----:B------:R-:W-:Y:S01]  /*b9230*/  STSM.16.M88.4 [R222], R28 ;  /* 0x0000001cde007844 */ /* 0x000fe20000000200 */
[----:B------:R-:W-:Y:S06]  /*b9240*/  BAR.SYNC.DEFER_BLOCKING 0x0 ;  /* 0x0000000000007b1d */ /* 0x000fec0000010000 */
[----:B------:R-:W3:Y:S04]  /*b9250*/  LDL.LU R91, [R1+0xd34] ;  /* 0x000d3400015b7983 */ /* 0x000ee80000300800 */
[----:B------:R-:W3:Y:S04]  /*b9260*/  LDL.LU R90, [R1+0xd30] ;  /* 0x000d3000015a7983 */ /* 0x000ee80000300800 */
[----:B------:R-:W3:Y:S04]  /*b9270*/  LDL.LU R89, [R1+0xd38] ;  /* 0x000d380001597983 */ /* 0x000ee80000300800 */
[----:B------:R-:W3:Y:S01]  /*b9280*/  LDL.LU R88, [R1+0xcb4] ;  /* 0x000cb40001587983 */ /* 0x000ee20000300800 */
[----:B------:R-:W-:-:S03]  /*b9290*/  LOP3.LUT R84, R209, 0xffff, RZ, 0xc0, !PT ;  /* 0x0000ffffd1547812 */ /* 0x000fc600078ec0ff */
[----:B------:R-:W-:Y:S04]  /*b92a0*/  LDS.128 R28, [R6] ;  /* 0x00000000061c7984 */ /* 0x000fe80000000c00 */
[----:B------:R-:W3:Y:S01]  /*b92b0*/  LDL.LU R209, [R1+0x4d94] ;  /* 0x004d940001d17983 */ /* 0x000ee20000300800 */
[----:B------:R-:W-:Y:S01]  /*b92c0*/  BAR.SYNC.DEFER_BLOCKING 0x0 ;  /* 0x0000000000007b1d */ /* 0x000fe20000010000 */
[----:B------:R-:W-:-:S05]  /*b92d0*/  LOP3.LUT R85, R203, 0xffff, RZ, 0xc0, !PT ;  /* 0x0000ffffcb557812 */ /* 0x000fca00078ec0ff */
        /* <DEDUP_REMOVED lines=8> */
[----:B------:R-:W-:-:S05]  /*b9360*/  LOP3.LUT R86, R208, 0xffff, RZ, 0xc0, !PT ;  /* 0x0000ffffd0567812 */ /* 0x000fca00078ec0ff */
[----:B------:R-:W3:Y:S04]  /*b9370*/  LDL.LU R212, [R1+0x4898] ;  /* 0x0048980001d47983 */ /* 0x000ee80000300800 */
[----:B------:R-:W3:Y:S04]  /*b9380*/  LDL.LU R211, [R1+0x4890] ;  /* 0x0048900001d37983 */ /* 0x000ee80000300800 */
[----:B------:R-:W3:Y:S01]  /*b9390*/  LDL.LU R208, [R1+0x488c] ;  /* 0x00488c0001d07983 */ /* 0x000ee20000300800 */
[----:B------:R-:W-:-:S03]  /*b93a0*/  PRMT R79, R210, 0x5210, R79 ;  /* 0x00005210d24f7816 */ /* 0x000fc6000000004f */
[----:B------:R-:W-:Y:S01]  /*b93b0*/  LDS.128 R32, [R6] ;  /* 0x0000000006207984 */ /* 0x000fe20000000c00 */
[----:B------:R-:W-:Y:S06]  /*b93c0*/  BAR.SYNC.DEFER_BLOCKING 0x0 ;  /* 0x0000000000007b1d */ /* 0x000fec0000010000 */
[----:B------:R-:W-:Y:S02]  /*b93d0*/  STSM.16.M88.4 [R222], R36 ;  /* 0x00000024de007844 */ /* 0x000fe40000000200 */
[----:B------:R-:W-:Y:S06]  /*b93e0*/  BAR.SYNC.DEFER_BLOCKING 0x0 ;  /* 0x0000000000007b1d */ /* 0x000fec0000010000 */
[----:B------:R-:W-:Y:S02]  /*b93f0*/  LDS.128 R36, [R6] ;  /* 0x0000000006247984 */ /* 0x000fe40000000c00 */
[----:B------:R-:W-:Y:S01]  /*b9400*/  BAR.SYNC.DEFER_BLOCKING 0x0 ;  /* 0x0000000000007b1d */ /* 0x000fe20000010000 */
[----:B----4-:R-:W-:-:S05]  /*b9410*/  LOP3.LUT R87, R199, 0xffff, RZ, 0xc0, !PT ;  /* 0x0000ffffc7577812 */ /* 0x010fca00078ec0ff */
[----:B------:R-:W4:Y:S01]  /*b9420*/  LDL.LU R199, [R1+0x487c] ;  /* 0x00487c0001c77983 */ /* 0x000f220000300800 */
[----:B------:R-:W-:-:S03]  /*b9430*/  PRMT R80, R207, 0x4210, R84 ;  /* 0x00004210cf507816 */ /* 0x000fc60000000054 */
[----:B------:R-:W4:Y:S01]  /*b9440*/  LDL.LU R207, [R1+0xd44] ;  /* 0x000d440001cf7983 */ /* 0x000f220000300800 */
[----:B------:R-:W-:-:S03]  /*b9450*/  PRMT R81, R206, 0x4210, R85 ;  /* 0x00004210ce517816 */ /* 0x000fc60000000055 */
[----:B------:R-:W4:Y:S04]  /*b9460*/  LDL.LU R206, [R1+0xd40] ;  /* 0x000d400001ce7983 */ /* 0x000f280000300800 */
[----:B------:R-:W4:Y:S01]  /*b9470*/  LDL.LU R210, [R1+0xd48] ;  /* 0x000d480001d27983 */ /* 0x000f220000300800 */
[----:B--2---:R-:W-:-:S03]  /*b9480*/  PRMT R82, R202, 0x4210, R86 ;  /* 0x00004210ca527816 */ /* 0x004fc60000000056 */
[----:B------:R-:W2:Y:S01]  /*b9490*/  LDL.LU R202, [R1+0xcb8] ;  /* 0x000cb80001ca7983 */ /* 0x000ea20000300800 */
[----:B---3--:R-:W-:-:S03]  /*b94a0*/  PRMT R83, R195, 0x4210, R87 ;  /* 0x00004210c3537816 */ /* 0x008fc60000000057 */
[----:B------:R-:W3:Y:S04]  /*b94b0*/  LDL.LU R195, [R1+0x4c50] ;  /* 0x004c500001c37983 */ /* 0x000ee80000300800 */
[----:B------:R-:W-:Y:S01]  /*b94c0*/  STSM.16.M88.4 [R222], R40 ;  /* 0x00000028de007844 */ /* 0x000fe20000000200 */
[----:B------:R-:W-:Y:S06]  /*b94d0*/  BAR.SYNC.DEFER_BLOCKING 0x0 ;  /* 0x0000000000007b1d */ /* 0x000fec0000010000 */
[----:B------:R-:W-:Y:S02]  /*b94e0*/  LDS.128 R40, [R6] ;  /* 0x0000000006287984 */ /* 0x000fe40000000c00 */
[----:B------:R-:W-:Y:S06]  /*b94f0*/  BAR.SYNC.DEFER_BLOCKING 0x0 ;  /* 0x0000000000007b1d */ /* 0x000fec0000010000 */
[----:B------:R-:W-:Y:S02]  /*b9500*/  STSM.16.M88.4 [R222], R44 ;  /* 0x0000002cde007844 */ /* 0x000fe40000000200 */
[----:B------:R-:W-:Y:S06]  /*b9510*/  BAR.SYNC.DEFER_BLOCKING 0x0 ;  /* 0x0000000000007b1d */ /* 0x000fec0000010000 */
[----:B------:R-:W-:Y:S02]  /*b9520*/  LDS.128 R44, [R6] ;  /* 0x00000000062c7984 */ /* 0x000fe40000000c00 */
[----:B------:R-:W-:Y:S06]  /*b9530*/  BAR.SYNC.DEFER_BLOCKING 0x0 ;  /* 0x0000000000007b1d */ /* 0x000fec0000010000 */
[----:B------:R-:W-:Y:S02]  /*b9540*/  STSM.16.M88.4 [R222], R48 ;  /* 0x00000030de007844 */ /* 0x000fe40000000200 */
[----:B------:R-:W-:Y:S06]  /*b9550*/  BAR.SYNC.DEFER_BLOCKING 0x0 ;  /* 0x0000000000007b1d */ /* 0x000fec0000010000 */
[----:B------:R-:W-:Y:S02]  /*b9560*/  LDS.128 R48, [R6] ;  /* 0x0000000006307984 */ /* 0x000fe40000000c00 */
[----:B------:R-:W-:Y:S01]  /*b9570*/  BAR.SYNC.DEFER_BLOCKING 0x0 ;  /* 0x0000000000007b1d */ /* 0x000fe20000010000 */
[----:B------:R-:W-:-:S02]  /*b9580*/  LOP3.LUT R92, R209, 0xffff, RZ, 0xc0, !PT ;  /* 0x0000ffffd15c7812 */ /* 0x000fc400078ec0ff */
[----:B------:R-:W-:-:S03]  /*b9590*/  LOP3.LUT R93, R203, 0xffff, RZ, 0xc0, !PT ;  /* 0x0000ffffcb5d7812 */ /* 0x000fc600078ec0ff */
[----:B------:R-:W3:Y:S04]  /*b95a0*/  LDL.LU R209, [R1+0x4650] ;  /* 0x0046500001d17983 */ /* 0x000ee80000300800 */
[----:B------:R-:W3:Y:S04]  /*b95b0*/  LDL.LU R203, [R1+0x4c5c] ;  /* 0x004c5c0001cb7983 */ /* 0x000ee80000300800 */
[----:B------:R-:W-:Y:S01]  /*b95c0*/  STSM.16.M88.4 [R222], R52 ;  /* 0x00000034de007844 */ /* 0x000fe20000000200 */
[----:B------:R-:W-:Y:S06]  /*b95d0*/  BAR.SYNC.DEFER_BLOCKING 0x0 ;  /* 0x0000000000007b1d */ /* 0x000fec0000010000 */
[----:B------:R-:W-:Y:S02]  /*b95e0*/  LDS.128 R52, [R6] ;  /* 0x0000000006347984 */ /* 0x000fe40000000c00 */
[----:B------:R-:W-:Y:S01]  /*b95f0*/  BAR.SYNC.DEFER_BLOCKING 0x0 ;  /* 0x0000000000007b1d */ /* 0x000fe20000010000 */
[----:B------:R-:W-:-:S02]  /*b9600*/  LOP3.LUT R94, R214, 0xffff, RZ, 0xc0, !PT ;  /* 0x0000ffffd65e7812 */ /* 0x000fc400078ec0ff */
[----:B------:R-:W-:-:S03]  /*b9610*/  LOP3.LUT R95, R213, 0xffff, RZ, 0xc0, !PT ;  /* 0x0000ffffd55f7812 */ /* 0x000fc600078ec0ff */
[----:B------:R-:W-:Y:S02]  /*b9620*/  STSM.16.M88.4 [R222], R56 ;  /* 0x00000038de007844 */ /* 0x000fe40000000200 */
[----:B------:R-:W-:Y:S01]  /*b9630*/  BAR.SYNC.DEFER_BLOCKING 0x0 ;  /* 0x0000000000007b1d */ /* 0x000fe20000010000 */
[----:B------:R-:W-:Y:S02]  /*b9640*/  PRMT R85, R90, 0x5210, R85 ;  /* 0x000052105a557816 */ /* 0x000fe40000000055 */
[----:B------:R-:W-:Y:S02]  /*b9650*/  PRMT R84, R91, 0x5210, R84 ;  /* 0x000052105b547816 */ /* 0x000fe40000000054 */
[----:B------:R-:W-:Y:S02]  /*b9660*/  PRMT R90, R208, 0x4210, R94 ;  /* 0x00004210d05a7816 */ /* 0x000fe4000000005e */
[----:B----4-:R-:W-:Y:S01]  /*b9670*/  PRMT R91, R199, 0x4210, R95 ;  /* 0x00004210c75b7816 */ /* 0x010fe2000000005f */
[----:B------:R-:W4:Y:S01]  /*b9680*/  LDL.LU R208, [R1+0xd50] ;  /* 0x000d500001d07983 */ /* 0x000f220000300800 */
[----:B------:R-:W-:-:S02]  /*b9690*/  PRMT R87, R88, 0x5210, R87 ;  /* 0x0000521058577816 */ /* 0x000fc40000000057 */
[----:B------:R-:W-:Y:S01]  /*b96a0*/  PRMT R86, R89, 0x5210, R86 ;  /* 0x0000521059567816 */ /* 0x000fe20000000056 */
[----:B------:R-:W4:Y:S01]  /*b96b0*/  LDL.LU R199, [R1+0x4654] ;  /* 0x0046540001c77983 */ /* 0x000f220000300800 */
[--C-:B------:R-:W-:Y:S02]  /*b96c0*/  PRMT R88, R212, 0x4210, R92.reuse ;  /* 0x00004210d4587816 */ /* 0x100fe4000000005c */
[--C-:B------:R-:W-:Y:S02]  /*b96d0*/  PRMT R89, R211, 0x4210, R93.reuse ;  /* 0x00004210d3597816 */ /* 0x100fe4000000005d */
[----:B------:R-:W-:Y:S02]  /*b96e0*/  PRMT R92, R207, 0x5210, R92 ;  /* 0x00005210cf5c7816 */ /* 0x000fe4000000005c */
[----:B------:R-:W-:Y:S01]  /*b96f0*/  PRMT R93, R206, 0x5210, R93 ;  /* 0x00005210ce5d7816 */ /* 0x000fe2000000005d */
[----:B------:R-:W4:Y:S04]  /*b9700*/  LDL.LU R207, [R1+0xccc] ;  /* 0x000ccc0001cf7983 */ /* 0x000f280000300800 */
[----:B------:R-:W-:Y:S01]  /*b9710*/  LDS.128 R56, [R6] ;  /* 0x0000000006387984 */ /* 0x000fe20000000c00 */
[----:B------:R-:W-:Y:S01]  /*b9720*/  BAR.SYNC.DEFER_BLOCKING 0x0 ;  /* 0x0000000000007b1d */ /* 0x000fe20000010000 */
[----:B--2---:R-:W-:-:S05]  /*b9730*/  PRMT R95, R202, 0x5210, R95 ;  /* 0x00005210ca5f7816 */ /* 0x004fca000000005f */
[----:B------:R-:W2:Y:S04]  /*b9740*/  LDL.LU R206, [R1+0x4c6c] ;  /* 0x004c6c0001ce7983 */ /* 0x000ea80000300800 */
[----:B------:R-:W2:Y:S01]  /*b9750*/  LDL.LU R202, [R1+0x48b4] ;  /* 0x0048b40001ca7983 */ /* 0x000ea20000300800 */
[----:B---3--:R-:W-:-:S03]  /*b9760*/  LOP3.LUT R103, R195, 0xffff, RZ, 0xc0, !PT ;  /* 0x0000ffffc3677812 */ /* 0x008fc600078ec0ff */
        /* <DEDUP_REMOVED lines=17> */
[----:B------:R-:W-:-:S02]  /*b9880*/  PRMT R99, R209, 0x4210, R103 ;  /* 0x00004210d1637816 */ /* 0x000fc40000000067 */
[----:B------:R-:W-:-:S03]  /*b9890*/  LOP3.LUT R111, R203, 0xffff, RZ, 0xc0, !PT ;  /* 0x0000ffffcb6f7812 */ /* 0x000fc600078ec0ff */
[----:B------:R-:W3:Y:S04]  /*b98a0*/  LDL.LU R209, [R1+0xcdc] ;  /* 0x000cdc0001d17983 */ /* 0x000ee80000300800 */
[----:B------:R-:W3:Y:S04]  /*b98b0*/  LDL.LU R203, [R1+0x48bc] ;  /* 0x0048bc0001cb7983 */ /* 0x000ee80000300800 */
[----:B------:R-:W-:Y:S01]  /*b98c0*/  STSM.16.M88.4 [R222], R76 ;  /* 0x0000004cde007844 */ /* 0x000fe20000000200 */
[----:B------:R-:W-:Y:S06]  /*b98d0*/  BAR.SYNC.DEFER_BLOCKING 0x0 ;  /* 0x0000000000007b1d */ /* 0x000fec0000010000 */
[----:B------:R-:W-:Y:S02]  /*b98e0*/  LDS.128 R76, [R6] ;  /* 0x00000000064c7984 */ /* 0x000fe40000000c00 */
[----:B------:R-:W-:Y:S01]  /*b98f0*/  BAR.SYNC.DEFER_BLOCKING 0x0 ;  /* 0x0000000000007b1d */ /* 0x000fe20000010000 */
[----:B----4-:R-:W-:-:S02]  /*b9900*/  PRMT R103, R208, 0x5210, R103 ;  /* 0x00005210d0677816 */ /* 0x010fc40000000067 */
[----:B------:R-:W-:-:S03]  /*b9910*/  PRMT R107, R199, 0x4210, R111 ;  /* 0x00004210c76b7816 */ /* 0x000fc6000000006f */
[----:B------:R-:W4:Y:S04]  /*b9920*/  LDL.LU R208, [R1+0xce0] ;  /* 0x000ce00001d07983 */ /* 0x000f280000300800 */
[----:B------:R-:W-:Y:S01]  /*b9930*/  STSM.16.M88.4 [R222], R80 ;  /* 0x00000050de007844 */ /* 0x000fe20000000200 */
[----:B------:R-:W-:Y:S01]  /*b9940*/  BAR.SYNC.DEFER_BLOCKING 0x0 ;  /* 0x0000000000007b1d */ /* 0x000fe20000010000 */
[----:B------:R-:W-:Y:S02]  /*b9950*/  PRMT R111, R207, 0x5210, R111 ;  /* 0x00005210cf6f7816 */ /* 0x000fe4000000006f */
[----:B--2---:R-:W-:-:S03]  /*b9960*/  LOP3.LUT R119, R206, 0xffff, RZ, 0xc0, !PT ;  /* 0x0000ffffce777812 */ /* 0x004fc600078ec0ff */
[----:B------:R-:W2:Y:S01]  /*b9970*/  LDL.LU R199, [R1+0x4c80] ;  /* 0x004c800001c77983 */ /* 0x000ea20000300800 */
[----:B------:R-:W-:-:S03]  /*b9980*/  PRMT R115, R202, 0x4210, R119 ;  /* 0x00004210ca737816 */ /* 0x000fc60000000077 */
[----:B------:R-:W2:Y:S01]  /*b9990*/  LDL.LU R207, [R1+0x4634] ;  /* 0x0046340001cf7983 */ /* 0x000ea20000300800 */
[----:B---3--:R-:W-:-:S03]  /*b99a0*/  LOP3.LUT R127, R195, 0xffff, RZ, 0xc0, !PT ;  /* 0x0000ffffc37f7812 */ /* 0x008fc600078ec0ff */
[----:B------:R-:W3:Y:S04]  /*b99b0*/  LDL.LU R206, [R1+0x4c84] ;  /* 0x004c840001ce7983 */ /* 0x000ee80000300800 */
[----:B------:R-:W3:Y:S04]  /*b99c0*/  LDL.LU R202, [R1+0xd58] ;  /* 0x000d580001ca7983 */ /* 0x000ee80000300800 */
[----:B------:R-:W-:Y:S01]  /*b99d0*/  LDS.128 R80, [R6] ;  /* 0x0000000006507984 */ /* 0x000fe20000000c00 */
[----:B------:R-:W-:Y:S06]  /*b99e0*/  BAR.SYNC.DEFER_BLOCKING 0x0 ;  /* 0x0000000000007b1d */ /* 0x000fec0000010000 */
[----:B------:R-:W3:Y:S04]  /*b99f0*/  LDL.LU R195, [R1+0x4658] ;  /* 0x0046580001c37983 */ /* 0x000ee80000300800 */
[----:B------:R-:W-:Y:S01]  /*b9a00*/  STSM.16.M88.4 [R222], R84 ;  /* 0x00000054de007844 */ /* 0x000fe20000000200 */
[----:B------:R-:W-:Y:S06]  /*b9a10*/  BAR.SYNC.DEFER_BLOCKING 0x0 ;  /* 0x0000000000007b1d */ /* 0x000fec0000010000 */
[----:B------:R-:W-:Y:S02]  /*b9a20*/  LDS.128 R84, [R6] ;  /* 0x0000000006547984 */ /* 0x000fe40000000c00 */
[----:B------:R-:W-:Y:S06]  /*b9a30*/  BAR.SYNC.DEFER_BLOCKING 0x0 ;  /* 0x0000000000007b1d */ /* 0x000fec0000010000 */
[----:B------:R-:W-:Y:S02]  /*b9a40*/  STSM.16.M88.4 [R222], R88 ;  /* 0x00000058de007844 */ /* 0x000fe40000000200 */
[----:B------:R-:W-:Y:S01]  /*b9a50*/  BAR.SYNC.DEFER_BLOCKING 0x0 ;  /* 0x0000000000007b1d */ /* 0x000fe20000010000 */
[----:B------:R-:W-:-:S05]  /*b9a60*/  PRMT R94, R210, 0x5210, R94 ;  /* 0x00005210d25e7816 */ /* 0x000fca000000005e */
        /* <DEDUP_REMOVED lines=11> */
[----:B------:R-:W-:-:S03]  /*b9b20*/  PRMT R123, R203, 0x4210, R127 ;  /* 0x00004210cb7b7816 */ /* 0x000fc6000000007f */
[----:B------:R-:W3:Y:S04]  /*b9b30*/  LDL.LU R209, [R1+0xcf0] ;  /* 0x000cf00001d17983 */ /* 0x000ee80000300800 */
[----:B------:R-:W3:Y:S04]  /*b9b40*/  LDL.LU R203, [R1+0x4c98] ;  /* 0x004c980001cb7983 */ /* 0x000ee80000300800 */
[----:B------:R-:W-:Y:S01]  /*b9b50*/  STSM.16.M88.4 [R222], R100 ;  /* 0x00000064de007844 */ /* 0x000fe20000000200 */
[----:B------:R-:W-:Y:S06]  /*b9b60*/  BAR.SYNC.DEFER_BLOCKING 0x0 ;  /* 0x0000000000007b1d */ /* 0x000fec0000010000 */
[----:B------:R-:W-:Y:S02]  /*b9b70*/  LDS.128 R100, [R6] ;  /* 0x0000000006647984 */ /* 0x000fe40000000c00 */
[----:B------:R-:W-:Y:S06]  /*b9b80*/  BAR.SYNC.DEFER_BLOCKING 0x0 ;  /* 0x0000000000007b1d */ /* 0x000fec0000010000 */
[----:B------:R-:W-:Y:S02]  /*b9b90*/  STSM.16.M88.4 [R222], R104 ;  /* 0x00000068de007844 */ /* 0x000fe40000000200 */
[----:B------:R-:W-:Y:S01]  /*b9ba0*/  BAR.SYNC.DEFER_BLOCKING 0x0 ;  /* 0x0000000000007b1d */ /* 0x000fe20000010000 */
[----:B----4-:R-:W-:-:S02]  /*b9bb0*/  PRMT R127, R208, 0x5210, R127 ;  /* 0x00005210d07f7816 */ /* 0x010fc4000000007f */
[----:B--2---:R-:W-:-:S03]  /*b9bc0*/  LOP3.LUT R135, R199, 0xffff, RZ, 0xc0, !PT ;  /* 0x0000ffffc7877812 */ /* 0x004fc600078ec0ff */
[----:B------:R-:W2:Y:S01]  /*b9bd0*/  LDL.LU R208, [R1+0x4d8c] ;  /* 0x004d8c0001d07983 */ /* 0x000ea20000300800 */
[----:B------:R-:W-:-:S03]  /*b9be0*/  PRMT R131, R207, 0x4210, R135 ;  /* 0x00004210cf837816 */ /* 0x000fc60000000087 */
[----:B------:R-:W4:Y:S01]  /*b9bf0*/  LDL.LU R199, [R1+0x4c94] ;  /* 0x004c940001c77983 */ /* 0x000f220000300800 */
[----:B---3--:R-:W-:-:S03]  /*b9c00*/  LOP3.LUT R143, R206, 0xffff, RZ, 0xc0, !PT ;  /* 0x0000ffffce8f7812 */ /* 0x008fc600078ec0ff */
[----:B------:R-:W3:Y:S01]  /*b9c10*/  LDL.LU R207, [R1+0xd00] ;  /* 0x000d000001cf7983 */ /* 0x000ee20000300800 */
[----:B------:R-:W-:-:S03]  /*b9c20*/  PRMT R135, R202, 0x5210, R135 ;  /* 0x00005210ca877816 */ /* 0x000fc60000000087 */
[----:B------:R-:W3:Y:S04]  /*b9c30*/  LDL.LU R206, [R1+0x4d98] ;  /* 0x004d980001ce7983 */ /* 0x000ee80000300800 */
[----:B------:R-:W-:Y:S01]  /*b9c40*/  LDS.128 R104, [R6] ;  /* 0x0000000006687984 */ /* 0x000fe20000000c00 */
[----:B------:R-:W-:Y:S01]  /*b9c50*/  BAR.SYNC.DEFER_BLOCKING 0x0 ;  /* 0x0000000000007b1d */ /* 0x000fe20000010000 */
[----:B------:R-:W-:-:S05]  /*b9c60*/  PRMT R139, R195, 0x4210, R143 ;  /* 0x00004210c38b7816 */ /* 0x000fca000000008f */
[----:B------:R-:W3:Y:S04]  /*b9c70*/  LDL.LU R202, [R1+0xd04] ;  /* 0x000d040001ca7983 */ /* 0x000ee80000300800 */
        /* <DEDUP_REMOVED lines=27> */
[----:B----4-:R-:W-:-:S02]  /*b9e30*/  LOP3.LUT R159, R199, 0xffff, RZ, 0xc0, !PT ;  /* 0x0000ffffc79f7812 */ /* 0x010fc400078ec0ff */
[--C-:B--2---:R-:W-:Y:S02]  /*b9e40*/  PRMT R147, R208, 0x4210, R151.reuse ;  /* 0x00004210d0937816 */ /* 0x104fe40000000097 */
[----:B---3--:R-:W-:Y:S01]  /*b9e50*/  PRMT R151, R207, 0x5210, R151 ;  /* 0x00005210cf977816 */ /* 0x008fe20000000097 */
[----:B------:R-:W2:Y:S01]  /*b9e60*/  LDL.LU R208, [R1+0xd5c] ;  /* 0x000d5c0001d07983 */ /* 0x000ea20000300800 */
[----:B------:R-:W-:-:S03]  /*b9e70*/  PRMT R155, R206, 0x4210, R159 ;  /* 0x00004210ce9b7816 */ /* 0x000fc6000000009f */
[----:B------:R-:W3:Y:S04]  /*b9e80*/  LDL.LU R199, [R1+0x4660] ;  /* 0x0046600001c77983 */ /* 0x000ee80000300800 */
[----:B------:R-:W4:Y:S01]  /*b9e90*/  LDL.LU R207, [R1+0xd18] ;  /* 0x000d180001cf7983 */ /* 0x000f220000300800 */
[----:B------:R-:W-:-:S03]  /*b9ea0*/  LOP3.LUT R167, R195, 0xffff, RZ, 0xc0, !PT ;  /* 0x0000ffffc3a77812 */ /* 0x000fc600078ec0ff */
[----:B------:R-:W2:Y:S04]  /*b9eb0*/  LDL.LU R206, [R1+0x4cc8] ;  /* 0x004cc80001ce7983 */ /* 0x000ea80000300800 */
[----:B------:R-:W-:Y:S01]  /*b9ec0*/  LDS.128 R128, [R6] ;  /* 0x0000000006807984 */ /* 0x000fe20000000c00 */
[----:B------:R-:W-:Y:S06]  /*b9ed0*/  BAR.SYNC.DEFER_BLOCKING 0x0 ;  /* 0x0000000000007b1d */ /* 0x000fec0000010000 */
[----:B------:R-:W4:Y:S04]  /*b9ee0*/  LDL.LU R195, [R1+0x50a8] ;  /* 0x0050a80001c37983 */ /* 0x000f280000300800 */
        /* <DEDUP_REMOVED lines=18> */
[----:B------:R-:W4:Y:S04]  /*ba010*/  LDL.LU R202, [R1+0x4ccc] ;  /* 0x004ccc0001ca7983 */ /* 0x000f280000300800 */
[----:B------:R-:W4:Y:S04]  /*ba020*/  LDL.LU R210, [R1+0xd28] ;  /* 0x000d280001d27983 */ /* 0x000f280000300800 */
[----:B------:R-:W4:Y:S04]  /*ba030*/  LDL.LU R203, [R1+0x50bc] ;  /* 0x0050bc0001cb7983 */ /* 0x000f280000300800 */
[----:B------:R-:W-:Y:S01]  /*ba040*/  STSM.16.M88.4 [R222], R148 ;  /* 0x00000094de007844 */ /* 0x000fe20000000200 */
[----:B------:R-:W-:Y:S06]  /*ba050*/  BAR.SYNC.DEFER_BLOCKING 0x0 ;  /* 0x0000000000007b1d */ /* 0x000fec0000010000 */
[----:B------:R-:W-:Y:S02]  /*ba060*/  LDS.128 R148, [R6] ;  /* 0x0000000006947984 */ /* 0x000fe40000000c00 */
[----:B------:R-:W-:Y:S06]  /*ba070*/  BAR.SYNC.DEFER_BLOCKING 0x0 ;  /* 0x0000000000007b1d */ /* 0x000fec0000010000 */
[----:B------:R-:W-:Y:S02]  /*ba080*/  STSM.16.M88.4 [R222], R152 ;  /* 0x00000098de007844 */ /* 0x000fe40000000200 */
[----:B------:R-:W-:Y:S01]  /*ba090*/  BAR.SYNC.DEFER_BLOCKING 0x0 ;  /* 0x0000000000007b1d */ /* 0x000fe20000010000 */
[----:B------:R-:W-:-:S02]  /*ba0a0*/  PRMT R163, R209, 0x4210, R167 ;  /* 0x00004210d1a37816 */ /* 0x000fc400000000a7 */
[----:B--2---:R-:W-:Y:S02]  /*ba0b0*/  LOP3.LUT R183, R206, 0xffff, RZ, 0xc0, !PT ;  /* 0x0000ffffceb77812 */ /* 0x004fe400078ec0ff */
[----:B---3--:R-:W-:Y:S01]  /*ba0c0*/  PRMT R171, R199, 0x4210, R175 ;  /* 0x00004210c7ab7816 */ /* 0x008fe200000000af */
[----:B------:R-:W2:Y:S01]  /*ba0d0*/  LDL.LU R209, [R1+0xd2c] ;  /* 0x000d2c0001d17983 */ /* 0x000ea20000300800 */
[----:B----4-:R-:W-:-:S03]  /*ba0e0*/  PRMT R179, R195, 0x4210, R183 ;  /* 0x00004210c3b37816 */ /* 0x010fc600000000b7 */
[----:B------:R-:W3:Y:S01]  /*ba0f0*/  LDL.LU R199, [R1+0x4d64] ;  /* 0x004d640001c77983 */ /* 0x000ee20000300800 */
[----:B------:R-:W-:-:S03]  /*ba100*/  PRMT R175, R207, 0x5210, R175 ;  /* 0x00005210cfaf7816 */ /* 0x000fc600000000af */
[----:B------:R-:W4:Y:S04]  /*ba110*/  LDL.LU R206, [R1+0x4d9c] ;  /* 0x004d9c0001ce7983 */ /* 0x000f280000300800 */
[----:B------:R-:W-:Y:S01]  /*ba120*/  LDS.128 R152, [R6] ;  /* 0x0000000006987984 */ /* 0x000fe20000000c00 */
[----:B------:R-:W-:Y:S01]  /*ba130*/  BAR.SYNC.DEFER_BLOCKING 0x0 ;  /* 0x0000000000007b1d */ /* 0x000fe20000010000 */
[----:B------:R-:W-:-:S05]  /*ba140*/  PRMT R167, R208, 0x5210, R167 ;  /* 0x00005210d0a77816 */ /* 0x000fca00000000a7 */
        /* <DEDUP_REMOVED lines=19> */
[----:B------:R-:W-:-:S04]  /*ba280*/  LOP3.LUT R191, R202, 0xffff, RZ, 0xc0, !PT ;  /* 0x0000ffffcabf7812 */ /* 0x000fc800078ec0ff */
[----:B------:R-:W-:Y:S01]  /*ba290*/  PRMT R187, R203, 0x4210, R191 ;  /* 0x00004210cbbb7816 */ /* 0x000fe200000000bf */
[----:B------:R-:W4:Y:S04]  /*ba2a0*/  LDL.LU R202, [R1+0x50f0] ;  /* 0x0050f00001ca7983 */ /* 0x000f280000300800 */
[----:B------:R-:W4:Y:S04]  /*ba2b0*/  LDL.LU R203, [R1+0x4668] ;  /* 0x0046680001cb7983 */ /* 0x000f280000300800 */
[----:B------:R-:W4:Y:S04]  /*ba2c0*/  LDL.LU R224, [R1+0xd64] ;  /* 0x000d640001e07983 */ /* 0x000f280000300800 */
[----:B------:R-:W4:Y:S04]  /*ba2d0*/  LDL.LU R225, [R1+0xd3c] ;  /* 0x000d3c0001e17983 */ /* 0x000f280000300800 */
[----:B------:R-:W-:Y:S01]  /*ba2e0*/  STSM.16.M88.4 [R222], R172 ;  /* 0x000000acde007844 */ /* 0x000fe20000000200 */
[----:B------:R-:W-:Y:S01]  /*ba2f0*/  BAR.SYNC.DEFER_BLOCKING 0x0 ;  /* 0x0000000000007b1d */ /* 0x000fe20000010000 */
[----:B------:R-:W-:-:S05]  /*ba300*/  PRMT R183, R210, 0x5210, R183 ;  /* 0x00005210d2b77816 */ /* 0x000fca00000000b7 */
[----:B------:R-:W4:Y:S04]  /*ba310*/  LDL.LU R212, [R1+0x4ddc] ;  /* 0x004ddc0001d47983 */ /* 0x000f280000300800 */
[----:B------:R-:W4:Y:S04]  /*ba320*/  LDL.LU R213, [R1+0x4dd8] ;  /* 0x004dd80001d57983 */ /* 0x000f280000300800 */
[----:B------:R-:W4:Y:S04]  /*ba330*/  LDL.LU R214, [R1+0x4dbc] ;  /* 0x004dbc0001d67983 */ /* 0x000f280000300800 */
[----:B------:R-:W4:Y:S04]  /*ba340*/  LDL.LU R7, [R1+0x4d04] ;  /* 0x004d040001077983 */ /* 0x000f280000300800 */
[----:B------:R-:W-:Y:S01]  /*ba350*/  LDS.128 R172, [R6] ;  /* 0x0000000006ac7984 */ /* 0x000fe20000000c00 */
[----:B------:R-:W-:Y:S06]  /*ba360*/  BAR.SYNC.DEFER_BLOCKING 0x0 ;  /* 0x0000000000007b1d */ /* 0x000fec0000010000 */
[----:B------:R-:W-:Y:S02]  /*ba370*/  STSM.16.M88.4 [R222], R176 ;  /* 0x000000b0de007844 */ /* 0x000fe40000000200 */
[----:B------:R-:W-:Y:S01]  /*ba380*/  BAR.SYNC.DEFER_BLOCKING 0x0 ;  /* 0x0000000000007b1d */ /* 0x000fe20000010000 */
[----:B---3--:R-:W-:-:S02]  /*ba390*/  LOP3.LUT R199, R199, 0xffff, RZ, 0xc0, !PT ;  /* 0x0000ffffc7c77812 */ /* 0x008fc400078ec0ff */
[----:B--2---:R-:W-:Y:S02]  /*ba3a0*/  PRMT R191, R209, 0x5210, R191 ;  /* 0x00005210d1bf7816 */ /* 0x004fe400000000bf */
[--C-:B----4-:R-:W-:Y:S02]  /*ba3b0*/  PRMT R195, R195, 0x4210, R199.reuse ;  /* 0x00004210c3c37816 */ /* 0x110fe400000000c7 */
[----:B------:R-:W-:Y:S02]  /*ba3c0*/  PRMT R199, R208, 0x5210, R199 ;  /* 0x00005210d0c77816 */ /* 0x000fe400000000c7 */
[----:B------:R-:W2:Y:S04]  /*ba3d0*/  LDL.LU R208, [R1+0x511c] ;  /* 0x00511c0001d07983 */ /* 0x000ea80000300800 */
[----:B------:R-:W3:Y:S04]  /*ba3e0*/  LDL.LU R209, [R1+0x5118] ;  /* 0x0051180001d17983 */ /* 0x000ee80000300800 */
[----:B------:R-:W4:Y:S04]  /*ba3f0*/  LDL.LU R210, [R1+0x5114] ;  /* 0x0051140001d27983 */ /* 0x000f280000300800 */
[----:B------:R-:W2:Y:S04]  /*ba400*/  LDL.LU R211, [R1+0x5108] ;  /* 0x0051080001d37983 */ /* 0x000ea80000300800 */
[----:B------:R-:W-:Y:S01]  /*ba410*/  LDS.128 R176, [R6] ;  /* 0x0000000006b07984 */ /* 0x000fe20000000c00 */
[----:B------:R-:W-:Y:S06]  /*ba420*/  BAR.SYNC.DEFER_BLOCKING 0x0 ;  /* 0x0000000000007b1d */ /* 0x000fec0000010000 */
[----:B------:R-:W3:Y:S04]  /*ba430*/  LDL.LU R238, [R1+0xd70] ;  /* 0x000d700001ee7983 */ /* 0x000ee80000300800 */
[----:B------:R-:W3:Y:S04]  /*ba440*/  LDL.LU R239, [R1+0xd6c] ;  /* 0x000d6c0001ef7983 */ /* 0x000ee80000300800 */
[----:B------:R-:W3:Y:S04]  /*ba450*/  LDL.LU R236, [R1+0xd68] ;  /* 0x000d680001ec7983 */ /* 0x000ee80000300800 */
[----:B------:R-:W3:Y:S04]  /*ba460*/  LDL.LU R234, [R1+0xd4c] ;  /* 0x000d4c0001ea7983 */ /* 0x000ee80000300800 */
[----:B------:R-:W3:Y:S04]  /*ba470*/  LDL.LU R235, [R1+0x4dec] ;  /* 0x004dec0001eb7983 */ /* 0x000ee80000300800 */
[----:B------:R-:W-:Y:S01]  /*ba480*/  STSM.16.M88.4 [R222], R180 ;  /* 0x000000b4de007844 */ /* 0x000fe20000000200 */
[----:B------:R-:W-:Y:S06]  /*ba490*/  BAR.SYNC.DEFER_BLOCKING 0x0 ;  /* 0x0000000000007b1d */ /* 0x000fec0000010000 */
[----:B------:R-:W3:Y:S04]  /*ba4a0*/  LDL.LU R226, [R1+0x4de8] ;  /* 0x004de80001e27983 */ /* 0x000ee80000300800 */
[----:B------:R-:W3:Y:S04]  /*ba4b0*/  LDL.LU R232, [R1+0x4de0] ;  /* 0x004de00001e87983 */ /* 0x000ee80000300800 */
[----:B------:R-:W3:Y:S04]  /*ba4c0*/  LDL.LU R233, [R1+0x4d18] ;  /* 0x004d180001e97983 */ /* 0x000ee80000300800 */
[----:B------:R-:W3:Y:S04]  /*ba4d0*/  LDL.LU R230, [R1+0x5148] ;  /* 0x0051480001e67983 */ /* 0x000ee80000300800 */
[----:B------:R-:W-:Y:S01]  /*ba4e0*/  LDS.128 R180, [R6] ;  /* 0x0000000006b47984 */ /* 0x000fe20000000c00 */
[----:B------:R-:W-:Y:S06]  /*ba4f0*/  BAR.SYNC.DEFER_BLOCKING 0x0 ;  /* 0x0000000000007b1d */ /* 0x000fec0000010000 */
[----:B------:R-:W3:Y:S04]  /*ba500*/  LDL.LU R231, [R1+0x5140] ;  /* 0x0051400001e77983 */ /* 0x000ee80000300800 */
[----:B------:R-:W3:Y:S04]  /*ba510*/  LDL.LU R228, [R1+0x5134] ;  /* 0x0051340001e47983 */ /* 0x000ee80000300800 */
[----:B------:R-:W3:Y:S04]  /*ba520*/  LDL.LU R229, [R1+0x512c] ;  /* 0x00512c0001e57983 */ /* 0x000ee80000300800 */
[----:B------:R-:W3:Y:S04]  /*ba530*/  LDL.LU R237, [R1+0x4628] ;  /* 0x0046280001ed7983 */ /* 0x000ee80000300800 */
[----:B------:R-:W-:Y:S01]  /*ba540*/  STSM.16.M88.4 [R222], R184 ;  /* 0x000000b8de007844 */ /* 0x000fe20000000200 */
[----:B------:R-:W-:Y:S01]  /*ba550*/  BAR.SYNC.DEFER_BLOCKING 0x0 ;  /* 0x0000000000007b1d */ /* 0x000fe20000010000 */
[----:B------:R-:W-:-:S05]  /*ba560*/  LOP3.LUT R206, R206, 0xffff, RZ, 0xc0, !PT ;  /* 0x0000ffffcece7812 */ /* 0x000fca00078ec0ff */
[----:B------:R-:W3:Y:S04]  /*ba570*/  LDL.LU R227, [R1+0x1634] ;  /* 0x0016340001e37983 */ /* 0x000ee80000300800 */
[----:B------:R-:W-:Y:S01]  /*ba580*/  LDS.128 R184, [R6] ;  /* 0x0000000006b87984 */ /* 0x000fe20000000c00 */
        /* <DEDUP_REMOVED lines=10> */
[--C-:B------:R-:W-:Y:S02]  /*ba630*/  PRMT R202, R202, 0x4210, R206.reuse ;  /* 0x00004210caca7816 */ /* 0x100fe400000000ce */
[--C-:B------:R-:W-:Y:S02]  /*ba640*/  PRMT R203, R203, 0x4210, R207.reuse ;  /* 0x00004210cbcb7816 */ /* 0x100fe400000000cf */
[----:B------:R-:W-:Y:S02]  /*ba650*/  PRMT R206, R224, 0x5210, R206 ;  /* 0x00005210e0ce7816 */ /* 0x000fe400000000ce */
[----:B------:R-:W-:Y:S01]  /*ba660*/  PRMT R207, R225, 0x5210, R207 ;  /* 0x00005210e1cf7816 */ /* 0x000fe200000000cf */
        /* <DEDUP_REMOVED lines=8> */
[----:B------:R-:W-:-:S02]  /*ba6f0*/  LOP3.LUT R214, R214, 0xffff, RZ, 0xc0, !PT ;  /* 0x0000ffffd6d67812 */ /* 0x000fc400078ec0ff */
[----:B------:R-:W-:-:S03]  /*ba700*/  LOP3.LUT R215, R7, 0xffff, RZ, 0xc0, !PT ;  /* 0x0000ffff07d77812 */ /* 0x000fc600078ec0ff */
[----:B------:R-:W-:Y:S02]  /*ba710*/  LDS.128 R200, [R6] ;  /* 0x0000000006c87984 */ /* 0x000fe40000000c00 */
[----:B------:R-:W-:Y:S01]  /*ba720*/  BAR.SYNC.DEFER_BLOCKING 0x0 ;  /* 0x0000000000007b1d */ /* 0x000fe20000010000 */
[--C-:B----4-:R-:W-:Y:S02]  /*ba730*/  PRMT R210, R210, 0x4210, R214.reuse ;  /* 0x00004210d2d27816 */ /* 0x110fe400000000d6 */
[--C-:B--2---:R-:W-:Y:S02]  /*ba740*/  PRMT R211, R211, 0x4210, R215.reuse ;  /* 0x00004210d3d37816 */ /* 0x104fe400000000d7 */
[----:B---3--:R-:W-:Y:S01]  /*ba750*/  PRMT R214, R236, 0x5210, R214 ;  /* 0x00005210ecd67816 */ /* 0x008fe200000000d6 */
[----:B------:R-:W2:Y:S01]  /*ba760*/  LDL.LU R7, [R1+0xc60] ;  /* 0x000c600001077983 */ /* 0x000ea20000300800 */
[----:B------:R-:W-:Y:S02]  /*ba770*/  PRMT R215, R234, 0x5210, R215 ;  /* 0x00005210ead77816 */ /* 0x000fe400000000d7 */
[----:B------:R-:W-:-:S02]  /*ba780*/  LOP3.LUT R236, R235, 0xffff, RZ, 0xc0, !PT ;  /* 0x0000ffffebec7812 */ /* 0x000fc400078ec0ff */
[----:B------:R-:W3:Y:S01]  /*ba790*/  LDL.LU.64 R234, [R1+0x1638] ;  /* 0x0016380001ea7983 */ /* 0x000ee20000300a00 */
[----:B------:R-:W-:Y:S02]  /*ba7a0*/  LOP3.LUT R3, R232, 0xffff, RZ, 0xc0, !PT ;  /* 0x0000ffffe8037812 */ /* 0x000fe400078ec0ff */
[----:B------:R-:W-:Y:S02]  /*ba7b0*/  LOP3.LUT R2, R233, 0xffff, RZ, 0xc0, !PT ;  /* 0x0000ffffe9027812 */ /* 0x000fe400078ec0ff */
[----:B------:R-:W4:Y:S04]  /*ba7c0*/  LDL.LU.64 R232, [R1+0x1648] ;  /* 0x0016480001e87983 */ /* 0x000f280000300a00 */
[----:B------:R-:W-:Y:S01]  /*ba7d0*/  STSM.16.M88.4 [R222], R204 ;  /* 0x000000ccde007844 */ /* 0x000fe20000000200 */
[----:B------:R-:W-:Y:S01]  /*ba7e0*/  BAR.SYNC.DEFER_BLOCKING 0x0 ;  /* 0x0000000000007b1d */ /* 0x000fe20000010000 */
[----:B------:R-:W-:-:S02]  /*ba7f0*/  LOP3.LUT R212, R212, 0xffff, RZ, 0xc0, !PT ;  /* 0x0000ffffd4d47812 */ /* 0x000fc400078ec0ff */
[----:B------:R-:W-:-:S03]  /*ba800*/  LOP3.LUT R213, R213, 0xffff, RZ, 0xc0, !PT ;  /* 0x0000ffffd5d57812 */ /* 0x000fc600078ec0ff */
[----:B------:R-:W-:Y:S01]  /*ba810*/  LDS.128 R204, [R6] ;  /* 0x0000000006cc7984 */ /* 0x000fe20000000c00 */
[--C-:B------:R-:W-:Y:S02]  /*ba820*/  PRMT R208, R208, 0x4210, R212.reuse ;  /* 0x00004210d0d07816 */ /* 0x100fe400000000d4 */
[----:B------:R-:W-:Y:S01]  /*ba830*/  PRMT R209, R209, 0x4210, R213 ;  /* 0x00004210d1d17816 */ /* 0x000fe200000000d5 */
[----:B------:R-:W-:Y:S06]  /*ba840*/  BAR.SYNC.DEFER_BLOCKING 0x0 ;  /* 0x0000000000007b1d */ /* 0x000fec0000010000 */
[----:B------:R-:W-:Y:S02]  /*ba850*/  STSM.16.M88.4 [R222], R208 ;  /* 0x000000d0de007844 */ /* 0x000fe40000000200 */
[----:B------:R-:W-:Y:S01]  /*ba860*/  BAR.SYNC.DEFER_BLOCKING 0x0 ;  /* 0x0000000000007b1d */ /* 0x000fe20000010000 */
[----:B------:R-:W-:-:S02]  /*ba870*/  PRMT R212, R238, 0x5210, R212 ;  /* 0x00005210eed47816 */ /* 0x000fc400000000d4 */
[----:B------:R-:W-:-:S03]  /*ba880*/  PRMT R213, R239, 0x5210, R213 ;  /* 0x00005210efd57816 */ /* 0x000fc600000000d5 */
[----:B------:R-:W-:Y:S02]  /*ba890*/  LDS.128 R208, [R6] ;  /* 0x0000000006d07984 */ /* 0x000fe40000000c00 */
[----:B------:R-:W-:Y:S06]  /*ba8a0*/  BAR.SYNC.DEFER_BLOCKING 0x0 ;  /* 0x0000000000007b1d */ /* 0x000fec0000010000 */
[----:B------:R-:W-:Y:S02]  /*ba8b0*/  STSM.16.M88.4 [R222], R212 ;  /* 0x000000d4de007844 */ /* 0x000fe40000000200 */
[----:B------:R-:W-:Y:S01]  /*ba8c0*/  BAR.SYNC.DEFER_BLOCKING 0x0 ;  /* 0x0000000000007b1d */ /* 0x000fe20000010000 */
[----:B------:R-:W-:-:S02]  /*ba8d0*/  LOP3.LUT R226, R226, 0xffff, RZ, 0xc0, !PT ;  /* 0x0000ffffe2e27812 */ /* 0x000fc400078ec0ff */
[----:B------:R-:W-:-:S03]  /*ba8e0*/  PRMT R240, R230, 0x4210, R236 ;  /* 0x00004210e6f07816 */ /* 0x000fc600000000ec */
[----:B------:R-:W-:Y:S01]  /*ba8f0*/  LDS.128 R212, [R6] ;  /* 0x0000000006d47984 */ /* 0x000fe20000000c00 */
[----:B------:R-:W-:Y:S02]  /*ba900*/  PRMT R241, R231, 0x4210, R226 ;  /* 0x00004210e7f17816 */ /* 0x000fe400000000e2 */
[----:B------:R-:W-:Y:S01]  /*ba910*/  PRMT R242, R228, 0x4210, R3 ;  /* 0x00004210e4f27816 */ /* 0x000fe20000000003 */
[----:B------:R-:W4:Y:S01]  /*ba920*/  LDL.LU.64 R230, [R1+0x1640] ;  /* 0x0016400001e67983 */ /* 0x000f220000300a00 */
[----:B------:R-:W-:Y:S01]  /*ba930*/  PRMT R243, R229, 0x4210, R2 ;  /* 0x00004210e5f37816 */ /* 0x000fe20000000002 */
[----:B------:R-:W-:Y:S06]  /*ba940*/  BAR.SYNC.DEFER_BLOCKING 0x0 ;  /* 0x0000000000007b1d */ /* 0x000fec0000010000 */
[----:B------:R-:W4:Y:S04]  /*ba950*/  LDL.LU.64 R228, [R1+0x1658] ;  /* 0x0016580001e47983 */ /* 0x000f280000300a00 */
[----:B------:R-:W4:Y:S04]  /*ba960*/  LDL.LU R238, [R1+0xc50] ;  /* 0x000c500001ee7983 */ /* 0x000f280000300800 */
[----:B------:R0:W-:Y:S01]  /*ba970*/  STSM.16.M88.4 [R222], R240 ;  /* 0x000000f0de007844 */ /* 0x0001e20000000200 */
[----:B------:R-:W-:Y:S06]  /*ba980*/  BAR.SYNC.DEFER_BLOCKING 0x0 ;  /* 0x0000000000007b1d */ /* 0x000fec0000010000 */
[----:B------:R-:W1:Y:S01]  /*ba990*/  LDS.128 R244, [R6] ;  /* 0x0000000006f47984 */ /* 0x000e620000000c00 */
[----:B0-----:R-:W-:-:S03]  /*ba9a0*/  PRMT R241, R227, 0x5210, R226 ;  /* 0x00005210e3f17816 */ /* 0x001fc600000000e2 */
[----:B------:R-:W4:Y:S01]  /*ba9b0*/  LDL.LU.64 R226, [R1+0x1650] ;  /* 0x0016500001e27983 */ /* 0x000f220000300a00 */
[----:B------:R-:W-:Y:S02]  /*ba9c0*/  PRMT R242, R224, 0x5210, R3 ;  /* 0x00005210e0f27816 */ /* 0x000fe40000000003 */
[----:B------:R-:W-:Y:S01]  /*ba9d0*/  PRMT R243, R225, 0x5210, R2 ;  /* 0x00005210e1f37816 */ /* 0x000fe20000000002 */
[----:B-1----:R-:W-:Y:S04]  /*ba9e0*/  STL.64 [R1+0x330], R244 ;  /* 0x000330f401007387 */ /* 0x002fe80000100a00 */
[----:B------:R0:W-:Y:S04]  /*ba9f0*/  STL.64 [R1+0x338], R246 ;  /* 0x000338f601007387 */ /* 0x0001e80000100a00 */
[----:B------:R-:W4:Y:S04]  /*baa00*/  LDL.LU.64 R224, [R1+0x1670] ;  /* 0x0016700001e07983 */ /* 0x000f280000300a00 */
[----:B------:R-:W4:Y:S04]  /*baa10*/  LDL.LU.64 R248, [R1+0x1668] ;  /* 0x0016680001f87983 */ /* 0x000f280000300a00 */
[----:B0-----:R-:W4:Y:S04]  /*baa20*/  LDL.LU.64 R246, [R1+0x1660] ;  /* 0x0016600001f67983 */ /* 0x001f280000300a00 */
[----:B------:R-:W4:Y:S04]  /*baa30*/  LDL.LU R239, [R1+0xc64] ;  /* 0x000c640001ef7983 */ /* 0x000f280000300800 */
[----:B------:R-:W4:Y:S01]  /*baa40*/  LDL.LU.64 R244, [R1+0x1800] ;  /* 0x0018000001f47983 */ /* 0x000f220000300a00 */
[----:B------:R-:W-:Y:S01]  /*baa50*/  PRMT R240, R237, 0x5210, R236 ;  /* 0x00005210edf07816 */ /* 0x000fe200000000ec */
[----:B------:R-:W-:Y:S06]  /*baa60*/  BAR.SYNC.DEFER_BLOCKING 0x0 ;  /* 0x0000000000007b1d */ /* 0x000fec0000010000 */
[----:B------:R0:W-:Y:S04]  /*baa70*/  STSM.16.M88.4 [R222], R240 ;  /* 0x000000f0de007844 */ /* 0x0001e80000000200 */
[----:B0-----:R-:W4:Y:S04]  /*baa80*/  LDL.LU.64 R242, [R1+0x1810] ;  /* 0x0018100001f27983 */ /* 0x001f280000300a00 */
[----:B------:R-:W4:Y:S01]  /*baa90*/  LDL.LU.64 R240, [R1+0x1808] ;  /* 0x0018080001f07983 */ /* 0x000f220000300a00 */
[C---:B--2---:R-:W-:Y:S01]  /*baaa0*/  PRMT R2, R7.reuse, 0x7770, RZ ;  /* 0x0000777007027816 */ /* 0x044fe200000000ff */
[----:B------:R-:W-:Y:S06]  /*baab0*/  BAR.SYNC.DEFER_BLOCKING 0x0 ;  /* 0x0000000000007b1d */ /* 0x000fec0000010000 */
[----:B------:R-:W2:Y:S04]  /*baac0*/  LDL.LU R6, [R1+0xc54] ;  /* 0x000c540001067983 */ /* 0x000ea80000300800 */
[----:B------:R-:W2:Y:S04]  /*baad0*/  LDL.LU.64 R236, [R1+0x1818] ;  /* 0x0018180001ec7983 */ /* 0x000ea80000300a00 */
[----:B---3--:R0:W-:Y:S02]  /*baae0*/  @P3 STG.E.U8 desc[UR52][R234.64], R2 ;  /* 0x00000002ea003986 */ /* 0x0081e4000c101134 */
[----:B0-----:R-:W-:-:S02]  /*baaf0*/  PRMT R2, R7, 0x7771, RZ ;  /* 0x0000777107027816 */ /* 0x001fc400000000ff */
[----:B------:R-:W3:Y:S04]  /*bab00*/  LDL.LU.64 R234, [R1+0x1820] ;  /* 0x0018200001ea7983 */ /* 0x000ee80000300a00 */
[----:B----4-:R0:W-:Y:S04]  /*bab10*/  @P4 STG.E.U8 desc[UR52][R232.64], R2 ;  /* 0x00000002e8004986 */ /* 0x0101e8000c101134 */
[----:B0-----:R-:W4:Y:S01]  /*bab20*/  LDL.LU.64 R232, [R1+0x1828] ;  /* 0x0018280001e87983 */ /* 0x001f220000300a00 */
[----:B------:R-:W-:-:S05]  /*bab30*/  PRMT R2, R7, 0x7772, RZ ;  /* 0x0000777207027816 */ /* 0x000fca00000000ff */
[----:B------:R0:W-:Y:S02]  /*bab40*/  @P5 STG.E.U8 desc[UR52][R230.64], R2 ;  /* 0x00000002e6005986 */ /* 0x0001e4000c101134 */
[----:B0-----:R-:W-:Y:S02]  /*bab50*/  PRMT R2, R7, 0x7773, RZ ;  /* 0x0000777307027816 */ /* 0x001fe400000000ff */
[----:B------:R-:W4:Y:S04]  /*bab60*/  LDL.LU.64 R230, [R1+0x1830] ;  /* 0x0018300001e67983 */ /* 0x000f280000300a00 */
[----:B------:R0:W-:Y:S01]  /*bab70*/  @P1 STG.E.U8 desc[UR52][R228.64], R2 ;  /* 0x00000002e4001986 */ /* 0x0001e2000c101134 */
[----:B------:R-:W-:-:S03]  /*bab80*/  LOP3.LUT P1, RZ, R0, 0x40000000, RZ, 0xc0, !PT ;  /* 0x4000000000ff7812 */ /* 0x000fc6000782c0ff */
[----:B------:R-:W4:Y:S01]  /*bab90*/  LDL.LU R7, [R1+0xc68] ;  /* 0x000c680001077983 */ /* 0x000f220000300800 */
[----:B0-----:R-:W-:-:S03]  /*baba0*/  PRMT R2, R238, 0x7770, RZ ;  /* 0x00007770ee027816 */ /* 0x001fc600000000ff */
[----:B------:R-:W4:Y:S06]  /*babb0*/  LDL.LU.64 R228, [R1+0x1838] ;  /* 0x0018380001e47983 */ /* 0x000f2c0000300a00 */
[----:B------:R0:W-:Y:S01]  /*babc0*/  @P1 STG.E.U8 desc[UR52][R226.64], R2 ;  /* 0x00000002e2001986 */ /* 0x0001e2000c101134 */
[----:B------:R-:W-:Y:S02]  /*babd0*/  LOP3.LUT P1, RZ, R0, 0x20000000, RZ, 0xc0, !PT ;  /* 0x2000000000ff7812 */ /* 0x000fe4000782c0ff */
[----:B0-----:R-:W-:Y:S01]  /*babe0*/  PRMT R2, R238, 0x7771, RZ ;  /* 0x00007771ee027816 */ /* 0x001fe200000000ff */
[----:B------:R-:W4:Y:S10]  /*babf0*/  LDL.LU.64 R226, [R1+0x1840] ;  /* 0x0018400001e27983 */ /* 0x000f340000300a00 */
[----:B------:R0:W-:Y:S01]  /*bac00*/  @P1 STG.E.U8 desc[UR52][R224.64], R2 ;  /* 0x00000002e0001986 */ /* 0x0001e2000c101134 */
[----:B------:R-:W-:-:S02]  /*bac10*/  LOP3.LUT P1, RZ, R0, 0x10000000, RZ, 0xc0, !PT ;  /* 0x1000000000ff7812 */ /* 0x000fc4000782c0ff */
[----:B0-----:R-:W-:Y:S01]  /*bac20*/  PRMT R2, R238, 0x7772, RZ ;  /* 0x00007772ee027816 */ /* 0x001fe200000000ff */
[----:B------:R-:W4:Y:S10]  /*bac30*/  LDL.LU.64 R224, [R1+0x1848] ;  /* 0x0018480001e07983 */ /* 0x000f340000300a00 */
[----:B------:R0:W-:Y:S01]  /*bac40*/  @P1 STG.E.U8 desc[UR52][R248.64], R2 ;  /* 0x00000002f8001986 */ /* 0x0001e2000c101134 */
[----:B------:R-:W-:-:S02]  /*bac50*/  LOP3.LUT P1, RZ, R0, 0x8000000, RZ, 0xc0, !PT ;  /* 0x0800000000ff7812 */ /* 0x000fc4000782c0ff */
[----:B0-----:R-:W-:-:S11]  /*bac60*/  PRMT R2, R238, 0x7773, RZ ;  /* 0x00007773ee027816 */ /* 0x001fd600000000ff */
[----:B------:R0:W-:Y:S01]  /*bac70*/  @P1 STG.E.U8 desc[UR52][R246.64], R2 ;  /* 0x00000002f6001986 */ /* 0x0001e2000c101134 */
[----:B------:R-:W-:Y:S02]  /*bac80*/  LOP3.LUT P1, RZ, R0, 0x4000000, RZ, 0xc0, !PT ;  /* 0x0400000000ff7812 */ /* 0x000fe4000782c0ff */
        /* <DEDUP_REMOVED lines=9> */
[----:B0-----:R-:W-:-:S05]  /*bad20*/  PRMT R2, R239, 0x7773, RZ ;  /* 0x00007773ef027816 */ /* 0x001fca00000000ff */
[----:B--2---:R0:W-:Y:S02]  /*bad30*/  @P6 STG.E.U8 desc[UR52][R236.64], R2 ;  /* 0x00000002ec006986 */ /* 0x0041e4000c101134 */
[----:B0-----:R-:W-:-:S05]  /*bad40*/  PRMT R2, R6, 0x7770, RZ ;  /* 0x0000777006027816 */ /* 0x001fca00000000ff */
[----:B---3--:R0:W-:Y:S02]  /*bad50*/  @P0 STG.E.U8 desc[UR52][R234.64], R2 ;  /* 0x00000002ea000986 */ /* 0x0081e4000c101134 */
[----:B0-----:R-:W-:-:S05]  /*bad60*/  PRMT R2, R6, 0x7771, RZ ;  /* 0x0000777106027816 */ /* 0x001fca00000000ff */
[----:B----4-:R0:W-:Y:S04]  /*bad70*/  @P1 STG.E.U8 desc[UR52][R232.64], R2 ;  /* 0x00000002e8001986 */ /* 0x0101e8000c101134 */
[----:B0-----:R-:W2:Y:S01]  /*bad80*/  LDL.LU.64 R232, [R1+0x1850] ;  /* 0x0018500001e87983 */ /* 0x001ea20000300a00 */
[C---:B------:R-:W-:Y:S02]  /*bad90*/  LOP3.LUT P2, RZ, R14.reuse, 0x20000000, RZ, 0xc0, !PT ;  /* 0x200000000eff7812 */ /* 0x040fe4000784c0ff */
[----:B------:R-:W-:Y:S01]  /*bada0*/  LOP3.LUT P3, RZ, R14, 0x40000000, RZ, 0xc0, !PT ;  /* 0x400000000eff7812 */ /* 0x000fe2000786c0ff */
[----:B------:R-:W3:Y:S01]  /*badb0*/  LDL.LU.64 R236, [R1+0x1858] ;  /* 0x0018580001ec7983 */ /* 0x000ee20000300a00 */
[----:B------:R-:W-:Y:S02]  /*badc0*/  PRMT R2, R6, 0x7772, RZ ;  /* 0x0000777206027816 */ /* 0x000fe400000000ff */
[----:B------:R-:W-:-:S07]  /*badd0*/  LOP3.LUT P4, RZ, R14, 0x80000000, RZ, 0xc0, !PT ;  /* 0x800000000eff7812 */ /* 0x000fce000788c0ff */
[----:B------:R0:W-:Y:S02]  /*bade0*/  @P2 STG.E.U8 desc[UR52][R230.64], R2 ;  /* 0x00000002e6002986 */ /* 0x0001e4000c101134 */
[----:B0-----:R-:W-:-:S05]  /*badf0*/  PRMT R2, R6, 0x7773, RZ ;  /* 0x0000777306027816 */ /* 0x001fca00000000ff */
[----:B------:R0:W-:Y:S02]  /*bae00*/  @P3 STG.E.U8 desc[UR52][R228.64], R2 ;  /* 0x00000002e4003986 */ /* 0x0001e4000c101134 */
[----:B0-----:R-:W-:-:S05]  /*bae10*/  PRMT R2, R7, 0x7770, RZ ;  /* 0x0000777007027816 */ /* 0x001fca00000000ff */
[----:B------:R0:W-:Y:S04]  /*bae20*/  @P4 STG.E.U8 desc[UR52][R226.64], R2 ;  /* 0x00000002e2004986 */ /* 0x0001e8000c101134 */
[----:B0-----:R-:W4:Y:S04]  /*bae30*/  LDL.LU.64 R226, [R1+0x1860] ;  /* 0x0018600001e27983 */ /* 0x001f280000300a00 */
[----:B------:R-:W4:Y:S04]  /*bae40*/  LDL.LU.64 R234, [R1+0x1868] ;  /* 0x0018680001ea7983 */ /* 0x000f280000300a00 */
[----:B------:R-:W4:Y:S04]  /*bae50*/  LDL.LU.64 R230, [R1+0x1870] ;  /* 0x0018700001e67983 */ /* 0x000f280000300a00 */
[----:B------:R-:W4:Y:S01]  /*bae60*/  LDL.LU R229, [R1+0xc58] ;  /* 0x000c580001e57983 */ /* 0x000f220000300800 */
[----:B------:R-:W-:-:S02]  /*bae70*/  LOP3.LUT P5, RZ, R15, 0x1, RZ, 0xc0, !PT ;  /* 0x000000010fff7812 */ /* 0x000fc400078ac0ff */
[----:B------:R-:W-:Y:S02]  /*bae80*/  PRMT R2, R7, 0x7771, RZ ;  /* 0x0000777107027816 */ /* 0x000fe400000000ff */
[----:B------:R-:W-:-:S09]  /*bae90*/  LOP3.LUT P2, RZ, R15, 0x2, RZ, 0xc0, !PT ;  /* 0x000000020fff7812 */ /* 0x000fd2000784c0ff */
[----:B------:R0:W-:Y:S04]  /*baea0*/  @P5 STG.E.U8 desc[UR52][R224.64], R2 ;  /* 0x00000002e0005986 */ /* 0x0001e8000c101134 */
[----:B0-----:R-:W4:Y:S01]  /*baeb0*/  LDL.LU.64 R224, [R1+0x1878] ;  /* 0x0018780001e07983 */ /* 0x001f220000300a00 */
[----:B------:R-:W-:-:S05]  /*baec0*/  PRMT R2, R7, 0x7772, RZ ;  /* 0x0000777207027816 */ /* 0x000fca00000000ff */
[----:B--2---:R0:W-:Y:S04]  /*baed0*/  @P2 STG.E.U8 desc[UR52][R232.64], R2 ;  /* 0x00000002e8002986 */ /* 0x0041e8000c101134 */
[----:B0-----:R-:W2:Y:S01]  /*baee0*/  LDL.LU R232, [R1+0xc6c] ;  /* 0x000c6c0001e87983 */ /* 0x001ea20000300800 */
[----:B------:R-:W-:-:S03]  /*baef0*/  PRMT R2, R7, 0x7773, RZ ;  /* 0x0000777307027816 */ /* 0x000fc600000000ff */
[----:B------:R-:W2:Y:S01]  /*baf00*/  LDL.LU.64 R6, [R1+0x1880] ;  /* 0x0018800001067983 */ /* 0x000ea20000300a00 */
[C---:B------:R-:W-:Y:S02]  /*baf10*/  LOP3.LUT P6, RZ, R15.reuse, 0x2000, RZ, 0xc0, !PT ;  /* 0x000020000fff7812 */ /* 0x040fe400078cc0ff */
[----:B------:R-:W-:Y:S01]  /*baf20*/  LOP3.LUT R0, R0, 0xffff7fff, RZ, 0xc0, !PT ;  /* 0xffff7fff00007812 */ /* 0x000fe200078ec0ff */
[----:B------:R-:W2:Y:S01]  /*baf30*/  LDL.LU.64 R248, [R1+0x1888] ;  /* 0x0018880001f87983 */ /* 0x000ea20000300a00 */
[----:B------:R-:W-:-:S03]  /*baf40*/  LOP3.LUT P3, RZ, R15, 0x4, RZ, 0xc0, !PT ;  /* 0x000000040fff7812 */ /* 0x000fc6000786c0ff */
[----:B------:R-:W2:Y:S01]  /*baf50*/  LDL.LU.64 R246, [R1+0x1890] ;  /* 0x0018900001f67983 */ /* 0x000ea20000300a00 */
[----:B------:R-:W-:-:S03]  /*baf60*/  LOP3.LUT P4, RZ, R15, 0x8, RZ, 0xc0, !PT ;  /* 0x000000080fff7812 */ /* 0x000fc6000788c0ff */
[----:B------:R-:W2:Y:S02]  /*baf70*/  LDL.LU.64 R244, [R1+0x1898] ;  /* 0x0018980001f47983 */ /* 0x000ea40000300a00 */
[----:B------:R-:W-:Y:S02]  /*baf80*/  @P6 LOP3.LUT R0, R0, 0x8000, RZ, 0xfc, !PT ;  /* 0x0000800000006812 */ /* 0x000fe400078efcff */
[----:B------:R-:W-:Y:S02]  /*baf90*/  LOP3.LUT P6, RZ, R15, 0x1000, RZ, 0xc0, !PT ;  /* 0x000010000fff7812 */ /* 0x000fe400078cc0ff */
[----:B------:R-:W-:-:S11]  /*bafa0*/  LOP3.LUT R0, R0, 0xfffeffff, RZ, 0xc0, !PT ;  /* 0xfffeffff00007812 */ /* 0x000fd600078ec0ff */
        /* <DEDUP_REMOVED lines=8> */
[----:B------:R-:W-:Y:S01]  /*bb030*/  LOP3.LUT R0, R0, 0xfff7ffff, RZ, 0xc0, !PT ;  /* 0xfff7ffff00007812 */ /* 0x000fe200078ec0ff */
[----:B---3--:R4:W-:Y:S10]  /*bb040*/  @P3 STG.E.U8 desc[UR52][R236.64], R2 ;  /* 0x00000002ec003986 */ /* 0x0089f4000c101134 */
[----:B------:R-:W-:-:S02]  /*bb050*/  @P6 LOP3.LUT R0, R0, 0x80000, RZ, 0xfc, !PT ;  /* 0x0008000000006812 */ /* 0x000fc400078efcff */
[----:B------:R-:W-:Y:S02]  /*bb060*/  LOP3.LUT P6, RZ, R15, 0x100, RZ, 0xc0, !PT ;  /* 0x000001000fff7812 */ /* 0x000fe400078cc0ff */
[----:B------:R-:W-:-:S11]  /*bb070*/  LOP3.LUT R0, R0, 0xffefffff, RZ, 0xc0, !PT ;  /* 0xffefffff00007812 */ /* 0x000fd600078ec0ff */
[----:B------:R-:W-:Y:S02]  /*bb080*/  @P6 LOP3.LUT R0, R0, 0x100000, RZ, 0xfc, !PT ;  /* 0x0010000000006812 */ /* 0x000fe400078efcff */
[C---:B------:R-:W-:Y:S02]  /*bb090*/  LOP3.LUT P6, RZ, R15.reuse, 0x80, RZ, 0xc0, !PT ;  /* 0x000000800fff7812 */ /* 0x040fe400078cc0ff */
[----:B------:R-:W-:Y:S02]  /*bb0a0*/  LOP3.LUT R0, R0, 0xffdfffff, RZ, 0xc0, !PT ;  /* 0xffdfffff00007812 */ /* 0x000fe400078ec0ff */
[----:B------:R-:W-:-:S09]  /*bb0b0*/  LOP3.LUT P5, RZ, R15, 0x10, RZ, 0xc0, !PT ;  /* 0x000000100fff7812 */ /* 0x000fd200078ac0ff */
[----:B------:R-:W-:Y:S02]  /*bb0c0*/  @P6 LOP3.LUT R0, R0, 0x200000, RZ, 0xfc, !PT ;  /* 0x0020000000006812 */ /* 0x000fe400078efcff */
[----:B------:R-:W-:Y:S02]  /*bb0d0*/  LOP3.LUT P6, RZ, R15, 0x40, RZ, 0xc0, !PT ;  /* 0x000000400fff7812 */ /* 0x000fe400078cc0ff */
[----:B----4-:R-:W-:-:S05]  /*bb0e0*/  PRMT R2, R229, 0x7770, RZ ;  /* 0x00007770e5027816 */ /* 0x010fca00000000ff */
[----:B------:R0:W-:Y:S04]  /*bb0f0*/  @P4 STG.E.U8 desc[UR52][R226.64], R2 ;  /* 0x00000002e2004986 */ /* 0x0001e8000c101134 */
[----:B0-----:R-:W3:Y:S04]  /*bb100*/  LDL.LU R226, [R1+0xc5c] ;  /* 0x000c5c0001e27983 */ /* 0x001ee80000300800 */
[----:B------:R-:W4:Y:S01]  /*bb110*/  LDL.LU.64 R242, [R1+0x18a0] ;  /* 0x0018a00001f27983 */ /* 0x000f220000300a00 */
[----:B------:R-:W-:-:S03]  /*bb120*/  LOP3.LUT R0, R0, 0xffbfffff, RZ, 0xc0, !PT ;  /* 0xffbfffff00007812 */ /* 0x000fc600078ec0ff */
[----:B------:R-:W4:Y:S01]  /*bb130*/  LDL.LU.64 R240, [R1+0x18a8] ;  /* 0x0018a80001f07983 */ /* 0x000f220000300a00 */
[----:B------:R-:W-:Y:S02]  /*bb140*/  @P6 LOP3.LUT R0, R0, 0x400000, RZ, 0xfc, !PT ;  /* 0x0040000000006812 */ /* 0x000fe400078efcff */
[----:B------:R-:W-:Y:S01]  /*bb150*/  LOP3.LUT P6, RZ, R15, 0x20, RZ, 0xc0, !PT ;  /* 0x000000200fff7812 */ /* 0x000fe200078cc0ff */
[----:B------:R-:W4:Y:S01]  /*bb160*/  LDL.LU R227, [R1+0xc40] ;  /* 0x000c400001e37983 */ /* 0x000f220000300800 */
[----:B------:R-:W-:-:S03]  /*bb170*/  PRMT R2, R229, 0x7771, RZ ;  /* 0x00007771e5027816 */ /* 0x000fc600000000ff */
[----:B------:R-:W4:Y:S04]  /*bb180*/  LDL.LU.64 R238, [R1+0x18b0] ;  /* 0x0018b00001ee7983 */ /* 0x000f280000300a00 */
[----:B------:R0:W-:Y:S04]  /*bb190*/  @P5 STG.E.U8 desc[UR52][R234.64], R2 ;  /* 0x00000002ea005986 */ /* 0x0001e8000c101134 */
[----:B------:R-:W4:Y:S01]  /*bb1a0*/  LDL.LU.64 R236, [R1+0x18b8] ;  /* 0x0018b80001ec7983 */ /* 0x000f220000300a00 */
[----:B0-----:R-:W-:-:S03]  /*bb1b0*/  PRMT R2, R229, 0x7772, RZ ;  /* 0x00007772e5027816 */ /* 0x001fc600000000ff */
[----:B------:R-:W4:Y:S04]  /*bb1c0*/  LDL.LU.64 R234, [R1+0x18c0] ;  /* 0x0018c00001ea7983 */ /* 0x000f280000300a00 */
[----:B------:R0:W-:Y:S01]  /*bb1d0*/  @P6 STG.E.U8 desc[UR52][R230.64], R2 ;  /* 0x00000002e6006986 */ /* 0x0001e2000c101134 */
[C---:B------:R-:W-:Y:S02]  /*bb1e0*/  LOP3.LUT P6, RZ, R0.reuse, 0x400000, RZ, 0xc0, !PT ;  /* 0x0040000000ff7812 */ /* 0x040fe400078cc0ff */
[----:B0-----:R-:W-:Y:S01]  /*bb1f0*/  PRMT R2, R229, 0x7773, RZ ;  /* 0x00007773e5027816 */ /* 0x001fe200000000ff */
[----:B------:R-:W4:Y:S10]  /*bb200*/  LDL.LU.64 R230, [R1+0x18c8] ;  /* 0x0018c80001e67983 */ /* 0x000f340000300a00 */
[----:B------:R0:W-:Y:S01]  /*bb210*/  @P6 STG.E.U8 desc[UR52][R224.64], R2 ;  /* 0x00000002e0006986 */ /* 0x0001e2000c101134 */
[----:B------:R-:W-:-:S03]  /*bb220*/  LOP3.LUT P6, RZ, R0, 0x200000, RZ, 0xc0, !PT ;  /* 0x0020000000ff7812 */ /* 0x000fc600078cc0ff */
[----:B------:R-:W4:Y:S04]  /*bb230*/  LDL.LU.64 R228, [R1+0x18d0] ;  /* 0x0018d00001e47983 */ /* 0x000f280000300a00 */
[----:B0-----:R-:W4:Y:S04]  /*bb240*/  LDL.LU.64 R224, [R1+0x18d8] ;  /* 0x0018d80001e07983 */ /* 0x001f280000300a00 */
[----:B------:R-:W4:Y:S01]  /*bb250*/  LDL.LU R233, [R1+0xc30] ;  /* 0x000c300001e97983 */ /* 0x000f220000300800 */
[----:B--2---:R-:W-:-:S05]  /*bb260*/  PRMT R2, R232, 0x7770, RZ ;  /* 0x00007770e8027816 */ /* 0x004fca00000000ff */
[----:B------:R0:W-:Y:S04]  /*bb270*/  @P6 STG.E.U8 desc[UR52][R6.64], R2 ;  /* 0x0000000206006986 */ /* 0x0001e8000c101134 */
[----:B0-----:R-:W2:Y:S01]  /*bb280*/  LDL.LU.64 R6, [R1+0x18e0] ;  /* 0x0018e00001067983 */ /* 0x001ea20000300a00 */
[----:B------:R-:W-:Y:S02]  /*bb290*/  LOP3.LUT P6, RZ, R0, 0x100000, RZ, 0xc0, !PT ;  /* 0x0010000000ff7812 */ /* 0x000fe400078cc0ff */
[----:B------:R-:W-:-:S11]  /*bb2a0*/  PRMT R2, R232, 0x7771, RZ ;  /* 0x00007771e8027816 */ /* 0x000fd600000000ff */
        /* <DEDUP_REMOVED lines=8> */
[C---:B------:R-:W-:Y:S02]  /*bb330*/  LOP3.LUT P0, RZ, R15.reuse, 0x4000, RZ, 0xc0, !PT ;  /* 0x000040000fff7812 */ /* 0x040fe4000780c0ff */
[C---:B------:R-:W-:Y:S02]  /*bb340*/  LOP3.LUT P1, RZ, R15.reuse, 0x8000, RZ, 0xc0, !PT ;  /* 0x000080000fff7812 */ /* 0x040fe4000782c0ff */
[C---:B------:R-:W-:Y:S02]  /*bb350*/  LOP3.LUT P2, RZ, R15.reuse, 0x10000, RZ, 0xc0, !PT ;  /* 0x000100000fff7812 */ /* 0x040fe4000784c0ff */
[C---:B------:R-:W-:Y:S02]  /*bb360*/  LOP3.LUT P3, RZ, R15.reuse, 0x20000, RZ, 0xc0, !PT ;  /* 0x000200000fff7812 */ /* 0x040fe4000786c0ff */
[----:B------:R-:W-:-:S02]  /*bb370*/  LOP3.LUT P4, RZ, R15, 0x40000, RZ, 0xc0, !PT ;  /* 0x000400000fff7812 */ /* 0x000fc4000788c0ff */
[----:B------:R-:W-:Y:S02]  /*bb380*/  LOP3.LUT P5, RZ, R15, 0x80000, RZ, 0xc0, !PT ;  /* 0x000800000fff7812 */ /* 0x000fe400078ac0ff */
[----:B---3--:R-:W-:-:S05]  /*bb390*/  PRMT R2, R226, 0x7770, RZ ;  /* 0x00007770e2027816 */ /* 0x008fca00000000ff */
[----:B----4-:R0:W-:Y:S01]  /*bb3a0*/  @P6 STG.E.U8 desc[UR52][R242.64], R2 ;  /* 0x00000002f2006986 */ /* 0x0101e2000c101134 */
[----:B------:R-:W-:Y:S02]  /*bb3b0*/  LOP3.LUT P6, RZ, R0, 0x10000, RZ, 0xc0, !PT ;  /* 0x0001000000ff7812 */ /* 0x000fe400078cc0ff */
[----:B0-----:R-:W-:-:S11]  /*bb3c0*/  PRMT R2, R226, 0x7771, RZ ;  /* 0x00007771e2027816 */ /* 0x001fd600000000ff */
[----:B------:R0:W-:Y:S01]  /*bb3d0*/  @P6 STG.E.U8 desc[UR52][R240.64], R2 ;  /* 0x00000002f0006986 */ /* 0x0001e2000c101134 */
[----:B------:R-:W-:Y:S02]  /*bb3e0*/  LOP3.LUT P6, RZ, R0, 0x8000, RZ, 0xc0, !PT ;  /* 0x0000800000ff7812 */ /* 0x000fe400078cc0ff */
[----:B0-----:R-:W-:-:S11]  /*bb3f0*/  PRMT R2, R226, 0x7772, RZ ;  /* 0x00007772e2027816 */ /* 0x001fd600000000ff */
[----:B------:R0:W-:Y:S02]  /*bb400*/  @P6 STG.E.U8 desc[UR52][R238.64], R2 ;  /* 0x00000002ee006986 */ /* 0x0001e4000c101134 */
[----:B0-----:R-:W-:-:S05]  /*bb410*/  PRMT R2, R226, 0x7773, RZ ;  /* 0x00007773e2027816 */ /* 0x001fca00000000ff */
        /* <DEDUP_REMOVED lines=10> */
[----:B--2---:R0:W-:Y:S04]  /*bb4c0*/  @P5 STG.E.U8 desc[UR52][R6.64], R2 ;  /* 0x0000000206005986 */ /* 0x0041e8000c101134 */
[----:B0-----:R-:W2:Y:S04]  /*bb4d0*/  LDL.LU.64 R6, [R1+0x18e8] ;  /* 0x0018e80001067983 */ /* 0x001ea80000300a00 */
[----:B------:R-:W3:Y:S04]  /*bb4e0*/  LDL.LU.64 R234, [R1+0x18f0] ;  /* 0x0018f00001ea7983 */ /* 0x000ee80000300a00 */
[----:B------:R-:W4:Y:S04]  /*bb4f0*/  LDL.LU.64 R224, [R1+0x18f8] ;  /* 0x0018f80001e07983 */ /* 0x000f280000300a00 */
[----:B------:R-:W4:Y:S04]  /*bb500*/  LDL.LU.64 R230, [R1+0x1900] ;  /* 0x0019000001e67983 */ /* 0x000f280000300a00 */
[----:B------:R-:W4:Y:S04]  /*bb510*/  LDL.LU.64 R228, [R1+0x1908] ;  /* 0x0019080001e47983 */ /* 0x000f280000300a00 */
[----:B------:R-:W4:Y:S04]  /*bb520*/  LDL.LU.64 R226, [R1+0x1910] ;  /* 0x0019100001e27983 */ /* 0x000f280000300a00 */
[----:B------:R-:W4:Y:S01]  /*bb530*/  LDL.LU R242, [R1+0xc44] ;  /* 0x000c440001f27983 */ /* 0x000f220000300800 */
[----:B------:R-:W-:-:S02]  /*bb540*/  LOP3.LUT P2, RZ, R15, 0x100000, RZ, 0xc0, !PT ;  /* 0x001000000fff7812 */ /* 0x000fc4000784c0ff */
[----:B------:R-:W-:Y:S02]  /*bb550*/  PRMT R2, R233, 0x7771, RZ ;  /* 0x00007771e9027816 */ /* 0x000fe400000000ff */
        /* <DEDUP_REMOVED lines=12> */
[----:B------:R-:W-:Y:S01]  /*bb620*/  LOP3.LUT P6, RZ, R15, 0x10000000, RZ, 0xc0, !PT ;  /* 0x100000000fff7812 */ /* 0x000fe200078cc0ff */
[----:B--2---:R0:W-:Y:S04]  /*bb630*/  @P2 STG.E.U8 desc[UR52][R6.64], R2 ;  /* 0x0000000206002986 */ /* 0x0041e8000c101134 */
[----:B0-----:R-:W2:Y:S04]  /*bb640*/  LDL.LU.64 R6, [R1+0x1918] ;  /* 0x0019180001067983 */ /* 0x001ea80000300a00 */
[----:B------:R-:W2:Y:S04]  /*bb650*/  LDL.LU R243, [R1+0xc34] ;  /* 0x000c340001f37983 */ /* 0x000ea80000300800 */
[----:B------:R-:W2:Y:S01]  /*bb660*/  LDL.LU.64 R248, [R1+0x1920] ;  /* 0x0019200001f87983 */ /* 0x000ea20000300a00 */
[----:B------:R-:W-:-:S03]  /*bb670*/  LOP3.LUT R0, R0, 0xfffff7ff, RZ, 0xc0, !PT ;  /* 0xfffff7ff00007812 */ /* 0x000fc600078ec0ff */
[----:B------:R-:W2:Y:S01]  /*bb680*/  LDL.LU.64 R246, [R1+0x1928] ;  /* 0x0019280001f67983 */ /* 0x000ea20000300a00 */
[----:B------:R-:W-:Y:S02]  /*bb690*/  @P6 LOP3.LUT R0, R0, 0x800, RZ, 0xfc, !PT ;  /* 0x0000080000006812 */ /* 0x000fe400078efcff */
[C---:B------:R-:W-:Y:S01]  /*bb6a0*/  LOP3.LUT P6, RZ, R15.reuse, 0x8000000, RZ, 0xc0, !PT ;  /* 0x080000000fff7812 */ /* 0x040fe200078cc0ff */
[----:B------:R-:W2:Y:S01]  /*bb6b0*/  LDL.LU.64 R244, [R1+0x1930] ;  /* 0x0019300001f47983 */ /* 0x000ea20000300a00 */
[C---:B------:R-:W-:Y:S02]  /*bb6c0*/  LOP3.LUT P3, RZ, R15.reuse, 0x200000, RZ, 0xc0, !PT ;  /* 0x002000000fff7812 */ /* 0x040fe4000786c0ff */
[----:B------:R-:W-:Y:S01]  /*bb6d0*/  LOP3.LUT R0, R0, 0xffffefff, RZ, 0xc0, !PT ;  /* 0xffffefff00007812 */ /* 0x000fe200078ec0ff */
[----:B------:R-:W2:Y:S01]  /*bb6e0*/  LDL.LU.64 R240, [R1+0x1938] ;  /* 0x0019380001f07983 */ /* 0x000ea20000300a00 */
[----:B------:R-:W-:Y:S02]  /*bb6f0*/  LOP3.LUT P4, RZ, R15, 0x400000, RZ, 0xc0, !PT ;  /* 0x004000000fff7812 */ /* 0x000fe4000788c0ff */
[----:B------:R-:W-:-:S05]  /*bb700*/  PRMT R2, R233, 0x7772, RZ ;  /* 0x00007772e9027816 */ /* 0x000fca00000000ff */
[----:B------:R-:W-:Y:S02]  /*bb710*/  @P6 LOP3.LUT R0, R0, 0x1000, RZ, 0xfc, !PT ;  /* 0x0000100000006812 */ /* 0x000fe400078efcff */
[----:B------:R-:W-:Y:S01]  /*bb720*/  LOP3.LUT P6, RZ, R15, 0x4000000, RZ, 0xc0, !PT ;  /* 0x040000000fff7812 */ /* 0x000fe200078cc0ff */
[----:B---3--:R0:W-:Y:S01]  /*bb730*/  @P3 STG.E.U8 desc[UR52][R234.64], R2 ;  /* 0x00000002ea003986 */ /* 0x0081e2000c101134 */
[----:B------:R-:W-:Y:S02]  /*bb740*/  LOP3.LUT R0, R0, 0xffffdfff, RZ, 0xc0, !PT ;  /* 0xffffdfff00007812 */ /* 0x000fe400078ec0ff */
[----:B0-----:R-:W-:-:S09]  /*bb750*/  PRMT R2, R233, 0x7773, RZ ;  /* 0x00007773e9027816 */ /* 0x001fd200000000ff */
[----:B------:R-:W-:Y:S02]  /*bb760*/  @P6 LOP3.LUT R0, R0, 0x2000, RZ, 0xfc, !PT ;  /* 0x0000200000006812 */ /* 0x000fe400078efcff */
[C---:B------:R-:W-:Y:S01]  /*bb770*/  LOP3.LUT P6, RZ, R15.reuse, 0x2000000, RZ, 0xc0, !PT ;  /* 0x020000000fff7812 */ /* 0x040fe200078cc0ff */
[----:B----4-:R0:W-:Y:S01]  /*bb780*/  @P4 STG.E.U8 desc[UR52][R224.64], R2 ;  /* 0x00000002e0004986 */ /* 0x0101e2000c101134 */
[----:B------:R-:W-:Y:S02]  /*bb790*/  LOP3.LUT P5, RZ, R15, 0x800000, RZ, 0xc0, !PT ;  /* 0x008000000fff7812 */ /* 0x000fe400078ac0ff */
[----:B------:R-:W-:Y:S01]  /*bb7a0*/  LOP3.LUT R0, R0, 0xffffbfff, RZ, 0xc0, !PT ;  /* 0xffffbfff00007812 */ /* 0x000fe200078ec0ff */
[----:B0-----:R-:W3:Y:S04]  /*bb7b0*/  LDL.LU R224, [R1+0xc48] ;  /* 0x000c480001e07983 */ /* 0x001ee80000300800 */
[----:B------:R-:W4:Y:S04]  /*bb7c0*/  LDL.LU.64 R238, [R1+0x1940] ;  /* 0x0019400001ee7983 */ /* 0x000f280000300a00 */
[----:B------:R-:W-:-:S02]  /*bb7d0*/  @P6 LOP3.LUT R0, R0, 0x4000, RZ, 0xfc, !PT ;  /* 0x0000400000006812 */ /* 0x000fc400078efcff */
[----:B------:R-:W-:Y:S01]  /*bb7e0*/  LOP3.LUT P6, RZ, R15, 0x1000000, RZ, 0xc0, !PT ;  /* 0x010000000fff7812 */ /* 0x000fe200078cc0ff */
[----:B------:R-:W4:Y:S01]  /*bb7f0*/  LDL.LU.64 R236, [R1+0x1948] ;  /* 0x0019480001ec7983 */ /* 0x000f220000300a00 */
[----:B------:R-:W-:-:S03]  /*bb800*/  PRMT R2, R242, 0x7770, RZ ;  /* 0x00007770f2027816 */ /* 0x000fc600000000ff */
[----:B------:R-:W4:Y:S04]  /*bb810*/  LDL.LU R225, [R1+0xc38] ;  /* 0x000c380001e17983 */ /* 0x000f280000300800 */
[----:B------:R0:W-:Y:S04]  /*bb820*/  @P5 STG.E.U8 desc[UR52][R230.64], R2 ;  /* 0x00000002e6005986 */ /* 0x0001e8000c101134 */
[----:B------:R-:W4:Y:S04]  /*bb830*/  LDL.LU.64 R234, [R1+0x1950] ;  /* 0x0019500001ea7983 */ /* 0x000f280000300a00 */
[----:B------:R-:W4:Y:S01]  /*bb840*/  LDL.LU.64 R232, [R1+0x1958] ;  /* 0x0019580001e87983 */ /* 0x000f220000300a00 */
[----:B0-----:R-:W-:-:S03]  /*bb850*/  PRMT R2, R242, 0x7771, RZ ;  /* 0x00007771f2027816 */ /* 0x001fc600000000ff */
[----:B------:R-:W4:Y:S04]  /*bb860*/  LDL.LU.64 R230, [R1+0x1960] ;  /* 0x0019600001e67983 */ /* 0x000f280000300a00 */
[----:B------:R0:W-:Y:S01]  /*bb870*/  @P6 STG.E.U8 desc[UR52][R228.64], R2 ;  /* 0x00000002e4006986 */ /* 0x0001e2000c101134 */
[----:B------:R-:W-:Y:S02]  /*bb880*/  LOP3.LUT P6, RZ, R0, 0x4000, RZ, 0xc0, !PT ;  /* 0x0000400000ff7812 */ /* 0x000fe400078cc0ff */
[----:B0-----:R-:W-:Y:S01]  /*bb890*/  PRMT R2, R242, 0x7772, RZ ;  /* 0x00007772f2027816 */ /* 0x001fe200000000ff */
[----:B------:R-:W4:Y:S10]  /*bb8a0*/  LDL.LU.64 R228, [R1+0x1968] ;  /* 0x0019680001e47983 */ /* 0x000f340000300a00 */
[----:B------:R0:W-:Y:S01]  /*bb8b0*/  @P6 STG.E.U8 desc[UR52][R226.64], R2 ;  /* 0x00000002e2006986 */ /* 0x0001e2000c101134 */
[----:B------:R-:W-:-:S03]  /*bb8c0*/  LOP3.LUT P6, RZ, R0, 0x2000, RZ, 0xc0, !PT ;  /* 0x0000200000ff7812 */ /* 0x000fc600078cc0ff */
[----:B0-----:R-:W4:Y:S01]  /*bb8d0*/  LDL.LU.64 R226, [R1+0x1970] ;  /* 0x0019700001e27983 */ /* 0x001f220000300a00 */
[----:B------:R-:W-:-:S09]  /*bb8e0*/  PRMT R2, R242, 0x7773, RZ ;  /* 0x00007773f2027816 */ /* 0x000fd200000000ff */
[----:B--2---:R0:W-:Y:S04]  /*bb8f0*/  @P6 STG.E.U8 desc[UR52][R6.64], R2 ;  /* 0x0000000206006986 */ /* 0x0041e8000c101134 */
        /* <DEDUP_REMOVED lines=14> */
[----:B---3--:R-:W-:-:S11]  /*bb9e0*/  PRMT R2, R224, 0x7770, RZ ;  /* 0x00007770e0027816 */ /* 0x008fd600000000ff */
[----:B----4-:R0:W-:Y:S01]  /*bb9f0*/  @P6 STG.E.U8 desc[UR52][R238.64], R2 ;  /* 0x00000002ee006986 */ /* 0x0101e2000c101134 */
[----:B------:R-:W-:Y:S02]  /*bba00*/  LOP3.LUT P6, RZ, R0, 0x80, RZ, 0xc0, !PT ;  /* 0x0000008000ff7812 */ /* 0x000fe400078cc0ff */
[C---:B------:R-:W-:Y:S02]  /*bba10*/  LOP3.LUT P0, RZ, R16.reuse, 0x2, RZ, 0xc0, !PT ;  /* 0x0000000210ff7812 */ /* 0x040fe4000780c0ff */
[----:B------:R-:W-:Y:S02]  /*bba20*/  LOP3.LUT P1, RZ, R16, 0x4, RZ, 0xc0, !PT ;  /* 0x0000000410ff7812 */ /* 0x000fe4000782c0ff */
[----:B0-----:R-:W-:-:S07]  /*bba30*/  PRMT R2, R224, 0x7771, RZ ;  /* 0x00007771e0027816 */ /* 0x001fce00000000ff */
[----:B------:R0:W-:Y:S01]  /*bba40*/  @P6 STG.E.U8 desc[UR52][R236.64], R2 ;  /* 0x00000002ec006986 */ /* 0x0001e2000c101134 */
[----:B------:R-:W-:Y:S02]  /*bba50*/  LOP3.LUT P2, RZ, R16, 0x8, RZ, 0xc0, !PT ;  /* 0x0000000810ff7812 */ /* 0x000fe4000784c0ff */
[----:B0-----:R-:W-:-:S05]  /*bba60*/  PRMT R2, R224, 0x7772, RZ ;  /* 0x00007772e0027816 */ /* 0x001fca00000000ff */
        /* <DEDUP_REMOVED lines=9> */
[----:B------:R0:W-:Y:S02]  /*bbb00*/  @P3 STG.E.U8 desc[UR52][R228.64], R2 ;  /* 0x00000002e4003986 */ /* 0x0001e4000c101134 */
[----:B0-----:R-:W-:-:S05]  /*bbb10*/  PRMT R2, R225, 0x7772, RZ ;  /* 0x00007772e1027816 */ /* 0x001fca00000000ff */
[----:B------:R0:W-:Y:S02]  /*bbb20*/  @P4 STG.E.U8 desc[UR52][R226.64], R2 ;  /* 0x00000002e2004986 */ /* 0x0001e4000c101134 */
[----:B0-----:R-:W-:Y:S02]  /*bbb30*/  PRMT R2, R225, 0x7773, RZ ;  /* 0x00007773e1027816 */ /* 0x001fe400000000ff */
[----:B------:R-:W3:Y:S04]  /*bbb40*/  LDL.LU.64 R226, [R1+0x1980] ;  /* 0x0019800001e27983 */ /* 0x000ee80000300a00 */
[----:B--2---:R0:W-:Y:S04]  /*bbb50*/  @P5 STG.E.U8 desc[UR52][R6.64], R2 ;  /* 0x0000000206005986 */ /* 0x0041e8000c101134 */
[----:B0-----:R-:W2:Y:S04]  /*bbb60*/  LDL.LU.64 R6, [R1+0x1988] ;  /* 0x0019880001067983 */ /* 0x001ea80000300a00 */
[----:B------:R-:W4:Y:S04]  /*bbb70*/  LDL.LU.64 R234, [R1+0x1990] ;  /* 0x0019900001ea7983 */ /* 0x000f280000300a00 */
[----:B------:R-:W3:Y:S04]  /*bbb80*/  LDL.LU R233, [R1+0xc4c] ;  /* 0x000c4c0001e97983 */ /* 0x000ee80000300800 */
[----:B------:R-:W4:Y:S04]  /*bbb90*/  LDL.LU.64 R224, [R1+0x1998] ;  /* 0x0019980001e07983 */ /* 0x000f280000300a00 */
[----:B------:R-:W4:Y:S04]  /*bbba0*/  LDL.LU.64 R230, [R1+0x19a0] ;  /* 0x0019a00001e67983 */ /* 0x000f280000300a00 */
[----:B------:R-:W4:Y:S04]  /*bbbb0*/  LDL.LU.64 R228, [R1+0x19a8] ;  /* 0x0019a80001e47983 */ /* 0x000f280000300a00 */
[----:B------:R-:W4:Y:S01]  /*bbbc0*/  LDL.LU R242, [R1+0xc3c] ;  /* 0x000c3c0001f27983 */ /* 0x000f220000300800 */
[----:B------:R-:W-:-:S02]  /*bbbd0*/  LOP3.LUT P2, RZ, R16, 0x80, RZ, 0xc0, !PT ;  /* 0x0000008010ff7812 */ /* 0x000fc4000784c0ff */
[----:B------:R-:W-:Y:S02]  /*bbbe0*/  LOP3.LUT P6, RZ, R16, 0x80000, RZ, 0xc0, !PT ;  /* 0x0008000010ff7812 */ /* 0x000fe400078cc0ff */
[----:B------:R-:W-:-:S11]  /*bbbf0*/  LOP3.LUT R15, R15, 0x7fffffff, RZ, 0xc0, !PT ;  /* 0x7fffffff0f0f7812 */ /* 0x000fd600078ec0ff */
[----:B------:R-:W-:Y:S02]  /*bbc00*/  @P6 LOP3.LUT R15, R15, 0x80000000, RZ, 0xfc, !PT ;  /* 0x800000000f0f6812 */ /* 0x000fe400078efcff */
[----:B------:R-:W-:Y:S02]  /*bbc10*/  LOP3.LUT P6, RZ, R16, 0x40000, RZ, 0xc0, !PT ;  /* 0x0004000010ff7812 */ /* 0x000fe400078cc0ff */
[----:B------:R-:W-:Y:S02]  /*bbc20*/  LOP3.LUT R0, R0, 0xfffffffe, RZ, 0xc0, !PT ;  /* 0xfffffffe00007812 */ /* 0x000fe400078ec0ff */
[----:B------:R-:W-:-:S09]  /*bbc30*/  LOP3.LUT P3, RZ, R16, 0x100, RZ, 0xc0, !PT ;  /* 0x0000010010ff7812 */ /* 0x000fd2000786c0ff */
        /* <DEDUP_REMOVED lines=8> */
[----:B------:R-:W-:Y:S02]  /*bbcc0*/  LOP3.LUT R0, R0, 0xfffffff7, RZ, 0xc0, !PT ;  /* 0xfffffff700007812 */ /* 0x000fe400078ec0ff */
[----:B---3--:R-:W-:-:S05]  /*bbcd0*/  PRMT R2, R233, 0x7770, RZ ;  /* 0x00007770e9027816 */ /* 0x008fca00000000ff */
[----:B------:R0:W-:Y:S04]  /*bbce0*/  @P2 STG.E.U8 desc[UR52][R226.64], R2 ;  /* 0x00000002e2002986 */ /* 0x0001e8000c101134 */
[----:B0-----:R-:W3:Y:S01]  /*bbcf0*/  LDL.LU.64 R226, [R1+0x19b0] ;  /* 0x0019b00001e27983 */ /* 0x001ee20000300a00 */
[----:B------:R-:W-:-:S05]  /*bbd00*/  PRMT R2, R233, 0x7771, RZ ;  /* 0x00007771e9027816 */ /* 0x000fca00000000ff */
[----:B--2---:R0:W-:Y:S04]  /*bbd10*/  @P3 STG.E.U8 desc[UR52][R6.64], R2 ;  /* 0x0000000206003986 */ /* 0x0041e8000c101134 */
[----:B0-----:R-:W2:Y:S04]  /*bbd20*/  LDL.LU.64 R6, [R1+0x19b8] ;  /* 0x0019b80001067983 */ /* 0x001ea80000300a00 */
[----:B------:R-:W2:Y:S04]  /*bbd30*/  LDL.LU.64 R248, [R1+0x19c0] ;  /* 0x0019c00001f87983 */ /* 0x000ea80000300a00 */
[----:B------:R-:W2:Y:S01]  /*bbd40*/  LDL.LU R243, [R1+0xc20] ;  /* 0x000c200001f37983 */ /* 0x000ea20000300800 */
[----:B------:R-:W-:-:S02]  /*bbd50*/  @P6 LOP3.LUT R0, R0, 0x8, RZ, 0xfc, !PT ;  /* 0x0000000800006812 */ /* 0x000fc400078efcff */
[----:B------:R-:W-:Y:S01]  /*bbd60*/  LOP3.LUT P6, RZ, R16, 0x4000, RZ, 0xc0, !PT ;  /* 0x0000400010ff7812 */ /* 0x000fe200078cc0ff */
[----:B------:R-:W2:Y:S01]  /*bbd70*/  LDL.LU.64 R246, [R1+0x19c8] ;  /* 0x0019c80001f67983 */ /* 0x000ea20000300a00 */
[----:B------:R-:W-:-:S03]  /*bbd80*/  LOP3.LUT R0, R0, 0xffffffef, RZ, 0xc0, !PT ;  /* 0xffffffef00007812 */ /* 0x000fc600078ec0ff */
[----:B------:R-:W2:Y:S01]  /*bbd90*/  LDL.LU.64 R244, [R1+0x19d0] ;  /* 0x0019d00001f47983 */ /* 0x000ea20000300a00 */
[C---:B------:R-:W-:Y:S02]  /*bbda0*/  LOP3.LUT P4, RZ, R16.reuse, 0x200, RZ, 0xc0, !PT ;  /* 0x0000020010ff7812 */ /* 0x040fe4000788c0ff */
[----:B------:R-:W-:Y:S01]  /*bbdb0*/  LOP3.LUT P5, RZ, R16, 0x400, RZ, 0xc0, !PT ;  /* 0x0000040010ff7812 */ /* 0x000fe200078ac0ff */
[----:B------:R-:W2:Y:S04]  /*bbdc0*/  LDL.LU.64 R240, [R1+0x19d8] ;  /* 0x0019d80001f07983 */ /* 0x000ea80000300a00 */
[----:B------:R-:W-:Y:S02]  /*bbdd0*/  @P6 LOP3.LUT R0, R0, 0x10, RZ, 0xfc, !PT ;  /* 0x0000001000006812 */ /* 0x000fe400078efcff */
[----:B------:R-:W-:-:S02]  /*bbde0*/  LOP3.LUT P6, RZ, R16, 0x2000, RZ, 0xc0, !PT ;  /* 0x0000200010ff7812 */ /* 0x000fc400078cc0ff */
[----:B------:R-:W-:Y:S02]  /*bbdf0*/  LOP3.LUT R0, R0, 0xffffffdf, RZ, 0xc0, !PT ;  /* 0xffffffdf00007812 */ /* 0x000fe400078ec0ff */
[----:B------:R-:W-:-:S09]  /*bbe00*/  PRMT R2, R233, 0x7772, RZ ;  /* 0x00007772e9027816 */ /* 0x000fd200000000ff */
[----:B------:R-:W-:Y:S02]  /*bbe10*/  @P6 LOP3.LUT R0, R0, 0x20, RZ, 0xfc, !PT ;  /* 0x0000002000006812 */ /* 0x000fe400078efcff */
[----:B------:R-:W-:Y:S01]  /*bbe20*/  LOP3.LUT P6, RZ, R16, 0x1000, RZ, 0xc0, !PT ;  /* 0x0000100010ff7812 */ /* 0x000fe200078cc0ff */
[----:B----4-:R0:W-:Y:S01]  /*bbe30*/  @P4 STG.E.U8 desc[UR52][R234.64], R2 ;  /* 0x00000002ea004986 */ /* 0x0101e2000c101134 */
[----:B------:R-:W-:Y:S02]  /*bbe40*/  LOP3.LUT R0, R0, 0xffffffbf, RZ, 0xc0, !PT ;  /* 0xffffffbf00007812 */ /* 0x000fe400078ec0ff */
[----:B0-----:R-:W-:-:S09]  /*bbe50*/  PRMT R2, R233, 0x7773, RZ ;  /* 0x00007773e9027816 */ /* 0x001fd200000000ff */
[----:B------:R-:W-:Y:S02]  /*bbe60*/  @P6 LOP3.LUT R0, R0, 0x40, RZ, 0xfc, !PT ;  /* 0x0000004000006812 */ /* 0x000fe400078efcff */
[----:B------:R-:W-:Y:S01]  /*bbe70*/  LOP3.LUT P6, RZ, R16, 0x800, RZ, 0xc0, !PT ;  /* 0x0000080010ff7812 */ /* 0x000fe200078cc0ff */
[----:B------:R0:W-:Y:S04]  /*bbe80*/  @P5 STG.E.U8 desc[UR52][R224.64], R2 ;  /* 0x00000002e0005986 */ /* 0x0001e8000c101134 */
[----:B0-----:R-:W4:Y:S01]  /*bbe90*/  LDL.LU R225, [R1+0xc10] ;  /* 0x000c100001e17983 */ /* 0x001f220000300800 */
[----:B------:R-:W-:-:S03]  /*bbea0*/  PRMT R2, R242, 0x7770, RZ ;  /* 0x00007770f2027816 */ /* 0x000fc600000000ff */
[----:B------:R-:W4:Y:S04]  /*bbeb0*/  LDL.LU.64 R238, [R1+0x19e0] ;  /* 0x0019e00001ee7983 */ /* 0x000f280000300a00 */
[----:B------:R-:W4:Y:S04]  /*bbec0*/  LDL.LU.64 R236, [R1+0x19e8] ;  /* 0x0019e80001ec7983 */ /* 0x000f280000300a00 */
[----:B------:R0:W-:Y:S01]  /*bbed0*/  @P6 STG.E.U8 desc[UR52][R230.64], R2 ;  /* 0x00000002e6006986 */ /* 0x0001e2000c101134 */
[----:B------:R-:W-:-:S03]  /*bbee0*/  LOP3.LUT P6, RZ, R0, 0x40, RZ, 0xc0, !PT ;  /* 0x0000004000ff7812 */ /* 0x000fc600078cc0ff */
[----:B------:R-:W4:Y:S04]  /*bbef0*/  LDL.LU.64 R234, [R1+0x19f0] ;  /* 0x0019f00001ea7983 */ /* 0x000f280000300a00 */
[----:B------:R-:W4:Y:S01]  /*bbf00*/  LDL.LU.64 R232, [R1+0x19f8] ;  /* 0x0019f80001e87983 */ /* 0x000f220000300a00 */
[----:B0-----:R-:W-:-:S03]  /*bbf10*/  PRMT R2, R242, 0x7771, RZ ;  /* 0x00007771f2027816 */ /* 0x001fc600000000ff */
[----:B------:R-:W4:Y:S04]  /*bbf20*/  LDL.LU R224, [R1+0xc24] ;  /* 0x000c240001e07983 */ /* 0x000f280000300800 */
[----:B------:R0:W-:Y:S01]  /*bbf30*/  @P6 STG.E.U8 desc[UR52][R228.64], R2 ;  /* 0x00000002e4006986 */ /* 0x0001e2000c101134 */
[----:B------:R-:W-:-:S03]  /*bbf40*/  LOP3.LUT P6, RZ, R0, 0x20, RZ, 0xc0, !PT ;  /* 0x0000002000ff7812 */ /* 0x000fc600078cc0ff */
[----:B------:R-:W4:Y:S04]  /*bbf50*/  LDL.LU.64 R230, [R1+0x1a00] ;  /* 0x001a000001e67983 */ /* 0x000f280000300a00 */
[----:B0-----:R-:W4:Y:S01]  /*bbf60*/  LDL.LU.64 R228, [R1+0x1a08] ;  /* 0x001a080001e47983 */ /* 0x001f220000300a00 */
[----:B------:R-:W-:-:S05]  /*bbf70*/  PRMT R2, R242, 0x7772, RZ ;  /* 0x00007772f2027816 */ /* 0x000fca00000000ff */
[----:B---3--:R0:W-:Y:S04]  /*bbf80*/  @P6 STG.E.U8 desc[UR52][R226.64], R2 ;  /* 0x00000002e2006986 */ /* 0x0081e8000c101134 */
[----:B0-----:R-:W3:Y:S01]  /*bbf90*/  LDL.LU.64 R226, [R1+0x1a10] ;  /* 0x001a100001e27983 */ /* 0x001ee20000300a00 */
[----:B------:R-:W-:Y:S02]  /*bbfa0*/  LOP3.LUT P6, RZ, R0, 0x10, RZ, 0xc0, !PT ;  /* 0x0000001000ff7812 */ /* 0x000fe400078cc0ff */
[----:B------:R-:W-:-:S11]  /*bbfb0*/  PRMT R2, R242, 0x7773, RZ ;  /* 0x00007773f2027816 */ /* 0x000fd600000000ff */
[----:B--2---:R0:W-:Y:S01]  /*bbfc0*/  @P6 STG.E.U8 desc[UR52][R6.64], R2 ;  /* 0x0000000206006986 */ /* 0x0041e2000c101134 */
[C---:B------:R-:W-:Y:S02]  /*bbfd0*/  LOP3.LUT P6, RZ, R0.reuse, 0x8, RZ, 0xc0, !PT ;  /* 0x0000000800ff7812 */ /* 0x040fe400078cc0ff */
[----:B0-----:R-:W-:Y:S01]  /*bbfe0*/  PRMT R2, R243, 0x7770, RZ ;  /* 0x00007770f3027816 */ /* 0x001fe200000000ff */
[----:B------:R-:W2:Y:S10]  /*bbff0*/  LDL.LU.64 R6, [R1+0x52a0] ;  /* 0x0052a00001067983 */ /* 0x000eb40000300a00 */
[----:B------:R0:W-:Y:S01]  /*bc000*/  @P6 STG.E.U8 desc[UR52][R248.64], R2 ;  /* 0x00000002f8006986 */ /* 0x0001e2000c101134 */
[----:B------:R-:W-:-:S02]  /*bc010*/  LOP3.LUT P6, RZ, R0, 0x4, RZ, 0xc0, !PT ;  /* 0x0000000400ff7812 */ /* 0x000fc400078cc0ff */
[----:B0-----:R-:W-:-:S11]  /*bc020*/  PRMT R2, R243, 0x7771, RZ ;  /* 0x00007771f3027816 */ /* 0x001fd600000000ff */
[----:B------:R0:W-:Y:S01]  /*bc030*/  @P6 STG.E.U8 desc[UR52][R246.64], R2 ;  /* 0x00000002f6006986 */ /* 0x0001e2000c101134 */
[----:B------:R-:W-:Y:S02]  /*bc040*/  LOP3.LUT P6, RZ, R0, 0x2, RZ, 0xc0, !PT ;  /* 0x0000000200ff7812 */ /* 0x000fe400078cc0ff */
[----:B0-----:R-:W-:-:S11]  /*bc050*/  PRMT R2, R243, 0x7772, RZ ;  /* 0x00007772f3027816 */ /* 0x001fd600000000ff */
[----:B------:R-:W-:Y:S01]  /*bc060*/  @P6 STG.E.U8 desc[UR52][R244.64], R2 ;  /* 0x00000002f4006986 */ /* 0x000fe2000c101134 */
[----:B------:R-:W-:Y:S02]  /*bc070*/  LOP3.LUT P6, RZ, R0, 0x1, RZ, 0xc0, !PT ;  /* 0x0000000100ff7812 */ /* 0x000fe400078cc0ff */
[----:B------:R-:W-:Y:S02]  /*bc080*/  PRMT R0, R243, 0x7773, RZ ;  /* 0x00007773f3007816 */ /* 0x000fe400000000ff */
[----:B------:R-:W-:-:S09]  /*bc090*/  LOP3.LUT P0, RZ, R16, 0x100000, RZ, 0xc0, !PT ;  /* 0x0010000010ff7812 */ /* 0x000fd2000780c0ff */
[----:B------:R4:W-:Y:S01]  /*bc0a0*/  @P6 STG.E.U8 desc[UR52][R240.64], R0 ;  /* 0x00000000f0006986 */ /* 0x0009e2000c101134 */
[----:B------:R-:W-:Y:S02]  /*bc0b0*/  LOP3.LUT P6, RZ, R15, 0x80000000, RZ, 0xc0, !PT ;  /* 0x800000000fff7812 */ /* 0x000fe400078cc0ff */
[----:B------:R-:W-:Y:S02]  /*bc0c0*/  LOP3.LUT P1, RZ, R16, 0x200000, RZ, 0xc0, !PT ;  /* 0x0020000010ff7812 */ /* 0x000fe4000782c0ff */
[----:B----4-:R-:W-:-:S09]  /*bc0d0*/  PRMT R0, R225, 0x7770, RZ ;  /* 0x00007770e1007816 */ /* 0x010fd200000000ff */
        /* <DEDUP_REMOVED lines=15> */
[----:B0-----:R-:W-:-:S05]  /*bc1d0*/  PRMT R0, R224, 0x7772, RZ ;  /* 0x00007772e0007816 */ /* 0x001fca00000000ff */
[----:B---3--:R0:W-:Y:S04]  /*bc1e0*/  @P5 STG.E.U8 desc[UR52][R226.64], R0 ;  /* 0x00000000e2005986 */ /* 0x0081e8000c101134 */
[----:B0-----:R-:W3:Y:S04]  /*bc1f0*/  LDL.LU.64 R226, [R1+0x1a18] ;  /* 0x001a180001e27983 */ /* 0x001ee80000300a00 */
[----:B------:R-:W4:Y:S04]  /*bc200*/  LDL.LU.64 R236, [R1+0x1a20] ;  /* 0x001a200001ec7983 */ /* 0x000f280000300a00 */
[----:B------:R-:W2:Y:S04]  /*bc210*/  LDL.LU.64 R234, [R1+0x1a28] ;  /* 0x001a280001ea7983 */ /* 0x000ea80000300a00 */
[----:B------:R-:W2:Y:S04]  /*bc220*/  LDL.LU.64 R232, [R1+0x1a30] ;  /* 0x001a300001e87983 */ /* 0x000ea80000300a00 */
[----:B------:R-:W4:Y:S04]  /*bc230*/  LDL.LU R225, [R1+0xc14] ;  /* 0x000c140001e17983 */ /* 0x000f280000300800 */
[----:B------:R-:W2:Y:S04]  /*bc240*/  LDL.LU.64 R230, [R1+0x1a38] ;  /* 0x001a380001e67983 */ /* 0x000ea80000300a00 */
[----:B------:R-:W2:Y:S01]  /*bc250*/  LDL.LU R240, [R1+0xc28] ;  /* 0x000c280001f07983 */ /* 0x000ea20000300800 */
[----:B------:R-:W-:-:S03]  /*bc260*/  LOP3.LUT P2, RZ, R16, 0x4000000, RZ, 0xc0, !PT ;  /* 0x0400000010ff7812 */ /* 0x000fc6000784c0ff */
[----:B------:R-:W2:Y:S01]  /*bc270*/  LDL.LU.64 R228, [R1+0x1a40] ;  /* 0x001a400001e47983 */ /* 0x000ea20000300a00 */
[----:B------:R-:W-:Y:S02]  /*bc280*/  PRMT R0, R224, 0x7773, RZ ;  /* 0x00007773e0007816 */ /* 0x000fe400000000ff */
[C---:B------:R-:W-:Y:S02]  /*bc290*/  LOP3.LUT P3, RZ, R16.reuse, 0x8000000, RZ, 0xc0, !PT ;  /* 0x0800000010ff7812 */ /* 0x040fe4000786c0ff */
[----:B------:R-:W-:Y:S02]  /*bc2a0*/  LOP3.LUT P4, RZ, R16, 0x10000000, RZ, 0xc0, !PT ;  /* 0x1000000010ff7812 */ /* 0x000fe4000788c0ff */
        /* <DEDUP_REMOVED lines=13> */
[----:B---3--:R0:W-:Y:S04]  /*bc380*/  @P2 STG.E.U8 desc[UR52][R226.64], R0 ;  /* 0x00000000e2002986 */ /* 0x0081e8000c101134 */
[----:B0-----:R-:W3:Y:S04]  /*bc390*/  LDL.LU.64 R226, [R1+0x1a48] ;  /* 0x001a480001e27983 */ /* 0x001ee80000300a00 */
[----:B------:R-:W3:Y:S04]  /*bc3a0*/  LDL.LU.64 R248, [R1+0x1a50] ;  /* 0x001a500001f87983 */ /* 0x000ee80000300a00 */
[----:B------:R-:W3:Y:S04]  /*bc3b0*/  LDL.LU.64 R246, [R1+0x1a58] ;  /* 0x001a580001f67983 */ /* 0x000ee80000300a00 */
[----:B------:R-:W3:Y:S04]  /*bc3c0*/  LDL.LU R241, [R1+0xc18] ;  /* 0x000c180001f17983 */ /* 0x000ee80000300800 */
[----:B------:R-:W3:Y:S04]  /*bc3d0*/  LDL.LU.64 R2, [R1+0x1a60] ;  /* 0x001a600001027983 */ /* 0x000ee80000300a00 */
[----:B------:R-:W3:Y:S04]  /*bc3e0*/  LDL.LU.64 R244, [R1+0x1a68] ;  /* 0x001a680001f47983 */ /* 0x000ee80000300a00 */
[----:B------:R-:W3:Y:S01]  /*bc3f0*/  LDL.LU.64 R242, [R1+0x1a70] ;  /* 0x001a700001f27983 */ /* 0x000ee20000300a00 */
[----:B----4-:R-:W-:-:S03]  /*bc400*/  PRMT R0, R225, 0x7770, RZ ;  /* 0x00007770e1007816 */ /* 0x010fc600000000ff */
[----:B------:R-:W4:Y:S04]  /*bc410*/  LDL.LU R224, [R1+0xc2c] ;  /* 0x000c2c0001e07983 */ /* 0x000f280000300800 */
[----:B------:R-:W4:Y:S04]  /*bc420*/  LDL.LU.64 R238, [R1+0x1a78] ;  /* 0x001a780001ee7983 */ /* 0x000f280000300a00 */
[----:B------:R0:W-:Y:S02]  /*bc430*/  @P3 STG.E.U8 desc[UR52][R236.64], R0 ;  /* 0x00000000ec003986 */ /* 0x0001e4000c101134 */
[----:B0-----:R-:W-:-:S02]  /*bc440*/  PRMT R0, R225, 0x7771, RZ ;  /* 0x00007771e1007816 */ /* 0x001fc400000000ff */
[----:B------:R-:W4:Y:S04]  /*bc450*/  LDL.LU.64 R236, [R1+0x1a80] ;  /* 0x001a800001ec7983 */ /* 0x000f280000300a00 */
[----:B--2---:R0:W-:Y:S04]  /*bc460*/  @P4 STG.E.U8 desc[UR52][R234.64], R0 ;  /* 0x00000000ea004986 */ /* 0x0041e8000c101134 */
[----:B0-----:R-:W2:Y:S01]  /*bc470*/  LDL.LU.64 R234, [R1+0x1a88] ;  /* 0x001a880001ea7983 */ /* 0x001ea20000300a00 */
[----:B------:R-:W-:-:S04]  /*bc480*/  LOP3.LUT R15, R15, 0xf7ffffff, RZ, 0xc0, !PT ;  /* 0xf7ffffff0f0f7812 */ /* 0x000fc800078ec0ff */
[----:B------:R-:W-:Y:S02]  /*bc490*/  @P6 LOP3.LUT R15, R15, 0x8000000, RZ, 0xfc, !PT ;  /* 0x080000000f0f6812 */ /* 0x000fe400078efcff */
        /* <DEDUP_REMOVED lines=8> */
[----:B------:R-:W-:Y:S02]  /*bc520*/  LOP3.LUT R15, R15, 0xbfffffff, RZ, 0xc0, !PT ;  /* 0xbfffffff0f0f7812 */ /* 0x000fe400078ec0ff */
[----:B------:R-:W-:-:S09]  /*bc530*/  PRMT R0, R225, 0x7772, RZ ;  /* 0x00007772e1007816 */ /* 0x000fd200000000ff */
[----:B------:R-:W-:Y:S02]  /*bc540*/  @P6 LOP3.LUT R15, R15, 0x40000000, RZ, 0xfc, !PT ;  /* 0x400000000f0f6812 */ /* 0x000fe400078efcff */
[----:B------:R-:W-:Y:S01]  /*bc550*/  LOP3.LUT P6, RZ, R16, 0x40000000, RZ, 0xc0, !PT ;  /* 0x4000000010ff7812 */ /* 0x000fe200078cc0ff */
[----:B------:R0:W-:Y:S02]  /*bc560*/  @P5 STG.E.U8 desc[UR52][R232.64], R0 ;  /* 0x00000000e8005986 */ /* 0x0001e4000c101134 */
[----:B0-----:R-:W-:Y:S02]  /*bc570*/  PRMT R0, R225, 0x7773, RZ ;  /* 0x00007773e1007816 */ /* 0x001fe400000000ff */
[----:B------:R-:W2:Y:S08]  /*bc580*/  LDL.LU.64 R232, [R1+0x1a90] ;  /* 0x001a900001e87983 */ /* 0x000eb00000300a00 */
[----:B------:R0:W-:Y:S01]  /*bc590*/  @P6 STG.E.U8 desc[UR52][R230.64], R0 ;  /* 0x00000000e6006986 */ /* 0x0001e2000c101134 */
[----:B------:R-:W-:-:S03]  /*bc5a0*/  LOP3.LUT P6, RZ, R15, 0x40000000, RZ, 0xc0, !PT ;  /* 0x400000000fff7812 */ /* 0x000fc600078cc0ff */
[----:B------:R-:W2:Y:S01]  /*bc5b0*/  LDL.LU R225, [R1+0xc1c] ;  /* 0x000c1c0001e17983 */ /* 0x000ea20000300800 */
[----:B0-----:R-:W-:-:S03]  /*bc5c0*/  PRMT R0, R240, 0x7770, RZ ;  /* 0x00007770f0007816 */ /* 0x001fc600000000ff */
[----:B------:R-:W2:Y:S06]  /*bc5d0*/  LDL.LU.64 R230, [R1+0x1a98] ;  /* 0x001a980001e67983 */ /* 0x000eac0000300a00 */
[----:B------:R0:W-:Y:S01]  /*bc5e0*/  @P6 STG.E.U8 desc[UR52][R228.64], R0 ;  /* 0x00000000e4006986 */ /* 0x0001e2000c101134 */
[----:B------:R-:W-:Y:S02]  /*bc5f0*/  LOP3.LUT P6, RZ, R15, 0x20000000, RZ, 0xc0, !PT ;  /* 0x200000000fff7812 */ /* 0x000fe400078cc0ff */
[----:B0-----:R-:W-:Y:S01]  /*bc600*/  PRMT R0, R240, 0x7771, RZ ;  /* 0x00007771f0007816 */ /* 0x001fe200000000ff */
[----:B------:R-:W2:Y:S01]  /*bc610*/  LDL.LU.64 R228, [R1+0x1aa0] ;  /* 0x001aa00001e47983 */ /* 0x000ea20000300a00 */
[----:B------:R-:W-:-:S02]  /*bc620*/  LOP3.LUT P0, RZ, R17, 0x80, RZ, 0xc0, !PT ;  /* 0x0000008011ff7812 */ /* 0x000fc4000780c0ff */
[----:B------:R-:W-:-:S07]  /*bc630*/  LOP3.LUT P1, RZ, R17, 0x100, RZ, 0xc0, !PT ;  /* 0x0000010011ff7812 */ /* 0x000fce000782c0ff */
[----:B---3--:R0:W-:Y:S01]  /*bc640*/  @P6 STG.E.U8 desc[UR52][R226.64], R0 ;  /* 0x00000000e2006986 */ /* 0x0081e2000c101134 */
[C---:B------:R-:W-:Y:S02]  /*bc650*/  LOP3.LUT P6, RZ, R15.reuse, 0x10000000, RZ, 0xc0, !PT ;  /* 0x100000000fff7812 */ /* 0x040fe400078cc0ff */
[----:B0-----:R-:W-:Y:S01]  /*bc660*/  PRMT R0, R240, 0x7772, RZ ;  /* 0x00007772f0007816 */ /* 0x001fe200000000ff */
[----:B------:R-:W3:Y:S10]  /*bc670*/  LDL.LU.64 R226, [R1+0x1aa8] ;  /* 0x001aa80001e27983 */ /* 0x000ef40000300a00 */
        /* <DEDUP_REMOVED lines=15> */
[----:B----4-:R0:W-:Y:S02]  /*bc770*/  @P6 STG.E.U8 desc[UR52][R238.64], R0 ;  /* 0x00000000ee006986 */ /* 0x0101e4000c101134 */
[----:B0-----:R-:W-:-:S05]  /*bc780*/  PRMT R0, R224, 0x7770, RZ ;  /* 0x00007770e0007816 */ /* 0x001fca00000000ff */
[----:B------:R0:W-:Y:S02]  /*bc790*/  @P0 STG.E.U8 desc[UR52][R236.64], R0 ;  /* 0x00000000ec000986 */ /* 0x0001e4000c101134 */
[----:B0-----:R-:W-:-:S05]  /*bc7a0*/  PRMT R0, R224, 0x7771, RZ ;  /* 0x00007771e0007816 */ /* 0x001fca00000000ff */
[----:B--2---:R0:W-:Y:S04]  /*bc7b0*/  @P1 STG.E.U8 desc[UR52][R234.64], R0 ;  /* 0x00000000ea001986 */ /* 0x0041e8000c101134 */
[----:B0-----:R-:W2:Y:S01]  /*bc7c0*/  LDL.LU.64 R234, [R1+0x1ab0] ;  /* 0x001ab00001ea7983 */ /* 0x001ea20000300a00 */
[C---:B------:R-:W-:Y:S02]  /*bc7d0*/  LOP3.LUT P2, RZ, R17.reuse, 0x200, RZ, 0xc0, !PT ;  /* 0x0000020011ff7812 */ /* 0x040fe4000784c0ff */
[C---:B------:R-:W-:Y:S01]  /*bc7e0*/  LOP3.LUT P3, RZ, R17.reuse, 0x400, RZ, 0xc0, !PT ;  /* 0x0000040011ff7812 */ /* 0x040fe2000786c0ff */
[----:B------:R-:W4:Y:S01]  /*bc7f0*/  LDL.LU.64 R238, [R1+0x1ab8] ;  /* 0x001ab80001ee7983 */ /* 0x000f220000300a00 */
        /* <DEDUP_REMOVED lines=14> */
[----:B---3--:R0:W-:Y:S04]  /*bc8e0*/  @P5 STG.E.U8 desc[UR52][R226.64], R0 ;  /* 0x00000000e2005986 */ /* 0x0081e8000c101134 */
[----:B0-----:R-:W3:Y:S01]  /*bc8f0*/  LDL.LU.64 R226, [R1+0x1ad8] ;  /* 0x001ad80001e27983 */ /* 0x001ee20000300a00 */
[----:B------:R-:W-:-:S05]  /*bc900*/  PRMT R0, R225, 0x7772, RZ ;  /* 0x00007772e1007816 */ /* 0x000fca00000000ff */
[----:B--2---:R0:W-:Y:S04]  /*bc910*/  @P2 STG.E.U8 desc[UR52][R234.64], R0 ;  /* 0x00000000ea002986 */ /* 0x0041e8000c101134 */
[----:B0-----:R-:W2:Y:S01]  /*bc920*/  LDL.LU R234, [R1+0xa20] ;  /* 0x000a200001ea7983 */ /* 0x001ea20000300800 */
[----:B------:R-:W-:-:S03]  /*bc930*/  PRMT R0, R225, 0x7773, RZ ;  /* 0x00007773e1007816 */ /* 0x000fc600000000ff */
[----:B------:R-:W2:Y:S01]  /*bc940*/  LDL.LU.64 R224, [R1+0x1ae0] ;  /* 0x001ae00001e07983 */ /* 0x000ea20000300a00 */
[----:B------:R-:W-:Y:S02]  /*bc950*/  LOP3.LUT P6, RZ, R17, 0x2000000, RZ, 0xc0, !PT ;  /* 0x0200000011ff7812 */ /* 0x000fe400078cc0ff */
        /* <DEDUP_REMOVED lines=18> */
[----:B----4-:R0:W-:Y:S10]  /*bca80*/  @P3 STG.E.U8 desc[UR52][R238.64], R0 ;  /* 0x00000000ee003986 */ /* 0x0101f4000c101134 */
[----:B------:R-:W-:-:S02]  /*bca90*/  @P6 LOP3.LUT R15, R15, 0x80000, RZ, 0xfc, !PT ;  /* 0x000800000f0f6812 */ /* 0x000fc400078efcff */
[----:B------:R-:W-:Y:S02]  /*bcaa0*/  LOP3.LUT P6, RZ, R17, 0x100000, RZ, 0xc0, !PT ;  /* 0x0010000011ff7812 */ /* 0x000fe400078cc0ff */
[----:B------:R-:W-:Y:S02]  /*bcab0*/  LOP3.LUT R15, R15, 0xffefffff, RZ, 0xc0, !PT ;  /* 0xffefffff0f0f7812 */ /* 0x000fe400078ec0ff */
[----:B0-----:R-:W-:-:S05]  /*bcac0*/  PRMT R0, R231, 0x7770, RZ ;  /* 0x00007770e7007816 */ /* 0x001fca00000000ff */
[----:B------:R0:W-:Y:S04]  /*bcad0*/  @P4 STG.E.U8 desc[UR52][R228.64], R0 ;  /* 0x00000000e4004986 */ /* 0x0001e8000c101134 */
[----:B------:R-:W-:Y:S02]  /*bcae0*/  @P6 LOP3.LUT R15, R15, 0x100000, RZ, 0xfc, !PT ;  /* 0x001000000f0f6812 */ /* 0x000fe400078efcff */
[----:B------:R-:W-:Y:S01]  /*bcaf0*/  LOP3.LUT P6, RZ, R17, 0x80000, RZ, 0xc0, !PT ;  /* 0x0008000011ff7812 */ /* 0x000fe200078cc0ff */
[----:B0-----:R-:W4:Y:S01]  /*bcb00*/  LDL.LU R228, [R1+0xc04] ;  /* 0x000c040001e47983 */ /* 0x001f220000300800 */
[----:B------:R-:W-:-:S03]  /*bcb10*/  LOP3.LUT R15, R15, 0xffdfffff, RZ, 0xc0, !PT ;  /* 0xffdfffff0f0f7812 */ /* 0x000fc600078ec0ff */
[----:B------:R-:W4:Y:S08]  /*bcb20*/  LDL.LU.64 R244, [R1+0x1b00] ;  /* 0x001b000001f47983 */ /* 0x000f300000300a00 */
[----:B------:R-:W-:Y:S01]  /*bcb30*/  @P6 LOP3.LUT R15, R15, 0x200000, RZ, 0xfc, !PT ;  /* 0x002000000f0f6812 */ /* 0x000fe200078efcff */
[----:B------:R-:W4:Y:S01]  /*bcb40*/  LDL.LU.64 R242, [R1+0x1b08] ;  /* 0x001b080001f27983 */ /* 0x000f220000300a00 */
[----:B------:R-:W-:-:S02]  /*bcb50*/  LOP3.LUT P6, RZ, R17, 0x40000, RZ, 0xc0, !PT ;  /* 0x0004000011ff7812 */ /* 0x000fc400078cc0ff */
[----:B------:R-:W-:Y:S01]  /*bcb60*/  LOP3.LUT P5, RZ, R17, 0x10000, RZ, 0xc0, !PT ;  /* 0x0001000011ff7812 */ /* 0x000fe200078ac0ff */
[----:B------:R-:W4:Y:S01]  /*bcb70*/  LDL.LU R229, [R1+0xa24] ;  /* 0x000a240001e57983 */ /* 0x000f220000300800 */
[----:B------:R-:W-:Y:S02]  /*bcb80*/  LOP3.LUT R15, R15, 0xffbfffff, RZ, 0xc0, !PT ;  /* 0xffbfffff0f0f7812 */ /* 0x000fe400078ec0ff */
[----:B------:R-:W-:Y:S01]  /*bcb90*/  PRMT R0, R231, 0x7771, RZ ;  /* 0x00007771e7007816 */ /* 0x000fe200000000ff */
[----:B------:R-:W4:Y:S04]  /*bcba0*/  LDL.LU.64 R240, [R1+0x1b10] ;  /* 0x001b100001f07983 */ /* 0x000f280000300a00 */
[----:B------:R-:W4:Y:S02]  /*bcbb0*/  LDL.LU.64 R238, [R1+0x1b18] ;  /* 0x001b180001ee7983 */ /* 0x000f240000300a00 */
[----:B------:R-:W-:-:S02]  /*bcbc0*/  @P6 LOP3.LUT R15, R15, 0x400000, RZ, 0xfc, !PT ;  /* 0x004000000f0f6812 */ /* 0x000fc400078efcff */
[----:B------:R-:W-:Y:S01]  /*bcbd0*/  LOP3.LUT P6, RZ, R17, 0x20000, RZ, 0xc0, !PT ;  /* 0x0002000011ff7812 */ /* 0x000fe200078cc0ff */
[----:B------:R0:W-:Y:S02]  /*bcbe0*/  @P5 STG.E.U8 desc[UR52][R236.64], R0 ;  /* 0x00000000ec005986 */ /* 0x0001e4000c101134 */
[----:B0-----:R-:W-:Y:S02]  /*bcbf0*/  PRMT R0, R231, 0x7772, RZ ;  /* 0x00007772e7007816 */ /* 0x001fe400000000ff */
[----:B------:R-:W4:Y:S08]  /*bcc00*/  LDL.LU.64 R236, [R1+0x1b20] ;  /* 0x001b200001ec7983 */ /* 0x000f300000300a00 */
[----:B------:R0:W-:Y:S01]  /*bcc10*/  @P6 STG.E.U8 desc[UR52][R232.64], R0 ;  /* 0x00000000e8006986 */ /* 0x0001e2000c101134 */
[----:B------:R-:W-:-:S02]  /*bcc20*/  LOP3.LUT P6, RZ, R15, 0x400000, RZ, 0xc0, !PT ;  /* 0x004000000fff7812 */ /* 0x000fc400078cc0ff */
[----:B0-----:R-:W-:Y:S01]  /*bcc30*/  PRMT R0, R231, 0x7773, RZ ;  /* 0x00007773e7007816 */ /* 0x001fe200000000ff */
[----:B------:R-:W4:Y:S04]  /*bcc40*/  LDL.LU.64 R232, [R1+0x1b28] ;  /* 0x001b280001e87983 */ /* 0x000f280000300a00 */
[----:B------:R-:W4:Y:S06]  /*bcc50*/  LDL.LU.64 R230, [R1+0x1b30] ;  /* 0x001b300001e67983 */ /* 0x000f2c0000300a00 */
[----:B---3--:R0:W-:Y:S01]  /*bcc60*/  @P6 STG.E.U8 desc[UR52][R226.64], R0 ;  /* 0x00000000e2006986 */ /* 0x0081e2000c101134 */
[----:B------:R-:W-:-:S03]  /*bcc70*/  LOP3.LUT P6, RZ, R15, 0x200000, RZ, 0xc0, !PT ;  /* 0x002000000fff7812 */ /* 0x000fc600078cc0ff */
[----:B0-----:R-:W3:Y:S04]  /*bcc80*/  LDL.LU.64 R226, [R1+0x1b38] ;  /* 0x001b380001e27983 */ /* 0x001ee80000300a00 */
[----:B------:R-:W3:Y:S01]  /*bcc90*/  LDL.LU R235, [R1+0xc08] ;  /* 0x000c080001eb7983 */ /* 0x000ee20000300800 */
        /* <DEDUP_REMOVED lines=13> */
[----:B------:R-:W-:Y:S02]  /*bcd70*/  LOP3.LUT P0, RZ, R17, 0x4000000, RZ, 0xc0, !PT ;  /* 0x0400000011ff7812 */ /* 0x000fe4000780c0ff */
[----:B----4-:R-:W-:-:S09]  /*bcd80*/  PRMT R0, R228, 0x7770, RZ ;  /* 0x00007770e4007816 */ /* 0x010fd200000000ff */
[----:B------:R0:W-:Y:S01]  /*bcd90*/  @P6 STG.E.U8 desc[UR52][R244.64], R0 ;  /* 0x00000000f4006986 */ /* 0x0001e2000c101134 */
[----:B------:R-:W-:Y:S02]  /*bcda0*/  LOP3.LUT P6, RZ, R15, 0x10000, RZ, 0xc0, !PT ;  /* 0x000100000fff7812 */ /* 0x000fe400078cc0ff */
[----:B0-----:R-:W-:-:S11]  /*bcdb0*/  PRMT R0, R228, 0x7771, RZ ;  /* 0x00007771e4007816 */ /* 0x001fd600000000ff */
[----:B------:R0:W-:Y:S01]  /*bcdc0*/  @P6 STG.E.U8 desc[UR52][R242.64], R0 ;  /* 0x00000000f2006986 */ /* 0x0001e2000c101134 */
[----:B------:R-:W-:Y:S02]  /*bcdd0*/  LOP3.LUT P6, RZ, R15, 0x8000, RZ, 0xc0, !PT ;  /* 0x000080000fff7812 */ /* 0x000fe400078cc0ff */
[----:B------:R-:W-:Y:S02]  /*bcde0*/  LOP3.LUT P1, RZ, R17, 0x8000000, RZ, 0xc0, !PT ;  /* 0x0800000011ff7812 */ /* 0x000fe4000782c0ff */
[----:B0-----:R-:W-:-:S09]  /*bcdf0*/  PRMT R0, R228, 0x7772, RZ ;  /* 0x00007772e4007816 */ /* 0x001fd200000000ff */
        /* <DEDUP_REMOVED lines=14> */
[----:B---3--:R0:W-:Y:S02]  /*bcee0*/  @P4 STG.E.U8 desc[UR52][R226.64], R0 ;  /* 0x00000000e2004986 */ /* 0x0081e4000c101134 */
        /* <DEDUP_REMOVED lines=10> */
[----:B------:R-:W-:Y:S02]  /*bcf90*/  LOP3.LUT R15, R15, 0xffffff7f, RZ, 0xc0, !PT ;  /* 0xffffff7f0f0f7812 */ /* 0x000fe400078ec0ff */
[----:B------:R-:W-:Y:S02]  /*bcfa0*/  LOP3.LUT P2, RZ, R18, 0x1, RZ, 0xc0, !PT ;  /* 0x0000000112ff7812 */ /* 0x000fe4000784c0ff */
[----:B------:R-:W-:-:S07]  /*bcfb0*/  PRMT R0, R235, 0x7771, RZ ;  /* 0x00007771eb007816 */ /* 0x000fce00000000ff */
        /* <DEDUP_REMOVED lines=10> */
[C---:B------:R-:W-:Y:S02]  /*bd060*/  LOP3.LUT P6, RZ, R18.reuse, 0x100, RZ, 0xc0, !PT ;  /* 0x0000010012ff7812 */ /* 0x040fe400078cc0ff */
[----:B------:R-:W-:Y:S02]  /*bd070*/  LOP3.LUT R15, R15, 0xfffff7ff, RZ, 0xc0, !PT ;  /* 0xfffff7ff0f0f7812 */ /* 0x000fe400078ec0ff */
[----:B------:R-:W-:-:S09]  /*bd080*/  LOP3.LUT P3, RZ, R18, 0x2, RZ, 0xc0, !PT ;  /* 0x0000000212ff7812 */ /* 0x000fd2000786c0ff */
[----:B------:R-:W-:Y:S02]  /*bd090*/  @P6 LOP3.LUT R15, R15, 0x800, RZ, 0xfc, !PT ;  /* 0x000008000f0f6812 */ /* 0x000fe400078efcff */
[C---:B------:R-:W-:Y:S02]  /*bd0a0*/  LOP3.LUT P6, RZ, R18.reuse, 0x80, RZ, 0xc0, !PT ;  /* 0x0000008012ff7812 */ /* 0x040fe400078cc0ff */
[----:B------:R-:W-:Y:S02]  /*bd0b0*/  LOP3.LUT P4, RZ, R18, 0x4, RZ, 0xc0, !PT ;  /* 0x0000000412ff7812 */ /* 0x000fe4000788c0ff */
[----:B------:R-:W-:-:S09]  /*bd0c0*/  LOP3.LUT R15, R15, 0xffffefff, RZ, 0xc0, !PT ;  /* 0xffffefff0f0f7812 */ /* 0x000fd200078ec0ff */
[----:B------:R-:W-:Y:S02]  /*bd0d0*/  @P6 LOP3.LUT R15, R15, 0x1000, RZ, 0xfc, !PT ;  /* 0x000010000f0f6812 */ /* 0x000fe400078efcff */
[C---:B------:R-:W-:Y:S02]  /*bd0e0*/  LOP3.LUT P6, RZ, R18.reuse, 0x40, RZ, 0xc0, !PT ;  /* 0x0000004012ff7812 */ /* 0x040fe400078cc0ff */
[----:B------:R-:W-:Y:S02]  /*bd0f0*/  LOP3.LUT R15, R15, 0xffffdfff, RZ, 0xc0, !PT ;  /* 0xffffdfff0f0f7812 */ /* 0x000fe400078ec0ff */
[----:B------:R-:W-:-:S09]  /*bd100*/  LOP3.LUT P5, RZ, R18, 0x8, RZ, 0xc0, !PT ;  /* 0x0000000812ff7812 */ /* 0x000fd200078ac0ff */
        /* <DEDUP_REMOVED lines=8> */
[----:B------:R-:W2:Y:S04]  /*bd190*/  LDL.LU.64 R248, [R1+0x1b80] ;  /* 0x001b800001f87983 */ /* 0x000ea80000300a00 */
[----:B------:R-:W2:Y:S04]  /*bd1a0*/  LDL.LU.64 R246, [R1+0x1b88] ;  /* 0x001b880001f67983 */ /* 0x000ea80000300a00 */
[----:B------:R-:W2:Y:S01]  /*bd1b0*/  LDL.LU.64 R2, [R1+0x1b90] ;  /* 0x001b900001027983 */ /* 0x000ea20000300a00 */
[----:B------:R-:W-:-:S03]  /*bd1c0*/  PRMT R0, R235, 0x7772, RZ ;  /* 0x00007772eb007816 */ /* 0x000fc600000000ff */
[----:B------:R-:W2:Y:S04]  /*bd1d0*/  LDL.LU.64 R242, [R1+0x1b98] ;  /* 0x001b980001f27983 */ /* 0x000ea80000300a00 */
[----:B---3--:R0:W-:Y:S02]  /*bd1e0*/  @P3 STG.E.U8 desc[UR52][R236.64], R0 ;  /* 0x00000000ec003986 */ /* 0x0081e4000c101134 */
[----:B0-----:R-:W-:-:S05]  /*bd1f0*/  PRMT R0, R235, 0x7773, RZ ;  /* 0x00007773eb007816 */ /* 0x001fca00000000ff */
[----:B----4-:R0:W-:Y:S04]  /*bd200*/  @P4 STG.E.U8 desc[UR52][R226.64], R0 ;  /* 0x00000000e2004986 */ /* 0x0101e8000c101134 */
[----:B0-----:R-:W3:Y:S04]  /*bd210*/  LDL.LU R226, [R1+0xa2c] ;  /* 0x000a2c0001e27983 */ /* 0x001ee80000300800 */
[----:B------:R-:W4:Y:S04]  /*bd220*/  LDL.LU.64 R240, [R1+0x1ba0] ;  /* 0x001ba00001f07983 */ /* 0x000f280000300a00 */
[----:B------:R-:W4:Y:S01]  /*bd230*/  LDL.LU.64 R238, [R1+0x1ba8] ;  /* 0x001ba80001ee7983 */ /* 0x000f220000300a00 */
[----:B------:R-:W-:-:S03]  /*bd240*/  PRMT R0, R244, 0x7770, RZ ;  /* 0x00007770f4007816 */ /* 0x000fc600000000ff */
[----:B------:R-:W4:Y:S04]  /*bd250*/  LDL.LU R227, [R1+0xa10] ;  /* 0x000a100001e37983 */ /* 0x000f280000300800 */
        /* <DEDUP_REMOVED lines=9> */
[----:B------:R0:W-:Y:S04]  /*bd2f0*/  @P6 STG.E.U8 desc[UR52][R228.64], R0 ;  /* 0x00000000e4006986 */ /* 0x0001e8000c101134 */
[----:B0-----:R-:W4:Y:S01]  /*bd300*/  LDL.LU.64 R228, [R1+0x1bd0] ;  /* 0x001bd00001e47983 */ /* 0x001f220000300a00 */
[----:B------:R-:W-:-:S02]  /*bd310*/  LOP3.LUT P6, RZ, R15, 0x2000, RZ, 0xc0, !PT ;  /* 0x000020000fff7812 */ /* 0x000fc400078cc0ff */
[----:B------:R-:W-:Y:S02]  /*bd320*/  PRMT R0, R244, 0x7773, RZ ;  /* 0x00007773f4007816 */ /* 0x000fe400000000ff */
[C---:B------:R-:W-:Y:S02]  /*bd330*/  LOP3.LUT P0, RZ, R18.reuse, 0x2000, RZ, 0xc0, !PT ;  /* 0x0000200012ff7812 */ /* 0x040fe4000780c0ff */
[C---:B------:R-:W-:Y:S02]  /*bd340*/  LOP3.LUT P1, RZ, R18.reuse, 0x4000, RZ, 0xc0, !PT ;  /* 0x0000400012ff7812 */ /* 0x040fe4000782c0ff */
[C---:B------:R-:W-:Y:S02]  /*bd350*/  LOP3.LUT P2, RZ, R18.reuse, 0x8000, RZ, 0xc0, !PT ;  /* 0x0000800012ff7812 */ /* 0x040fe4000784c0ff */
[C---:B------:R-:W-:Y:S02]  /*bd360*/  LOP3.LUT P3, RZ, R18.reuse, 0x10000, RZ, 0xc0, !PT ;  /* 0x0001000012ff7812 */ /* 0x040fe4000786c0ff */
[----:B------:R-:W-:Y:S01]  /*bd370*/  LOP3.LUT P4, RZ, R18, 0x20000, RZ, 0xc0, !PT ;  /* 0x0002000012ff7812 */ /* 0x000fe2000788c0ff */
[----:B--2---:R0:W-:Y:S01]  /*bd380*/  @P6 STG.E.U8 desc[UR52][R224.64], R0 ;  /* 0x00000000e0006986 */ /* 0x0041e2000c101134 */
[----:B------:R-:W-:-:S02]  /*bd390*/  LOP3.LUT P6, RZ, R15, 0x1000, RZ, 0xc0, !PT ;  /* 0x000010000fff7812 */ /* 0x000fc400078cc0ff */
        /* <DEDUP_REMOVED lines=28> */
[----:B0-----:R-:W-:Y:S02]  /*bd560*/  PRMT R0, R227, 0x7773, RZ ;  /* 0x00007773e3007816 */ /* 0x001fe400000000ff */
[----:B------:R-:W3:Y:S04]  /*bd570*/  LDL.LU.64 R226, [R1+0x1be0] ;  /* 0x001be00001e27983 */ /* 0x000ee80000300a00 */
[----:B------:R-:W4:Y:S04]  /*bd580*/  LDL.LU.64 R236, [R1+0x1be8] ;  /* 0x001be80001ec7983 */ /* 0x000f280000300a00 */
[----:B------:R-:W4:Y:S04]  /*bd590*/  LDL.LU.64 R234, [R1+0x1bf0] ;  /* 0x001bf00001ea7983 */ /* 0x000f280000300a00 */
[----:B------:R-:W3:Y:S01]  /*bd5a0*/  LDL.LU R233, [R1+0xa00] ;  /* 0x000a000001e97983 */ /* 0x000ee20000300800 */
[----:B------:R-:W-:-:S02]  /*bd5b0*/  LOP3.LUT P5, RZ, R18, 0x40000, RZ, 0xc0, !PT ;  /* 0x0004000012ff7812 */ /* 0x000fc400078ac0ff */
[----:B------:R-:W-:-:S11]  /*bd5c0*/  LOP3.LUT P2, RZ, R18, 0x80000, RZ, 0xc0, !PT ;  /* 0x0008000012ff7812 */ /* 0x000fd6000784c0ff */
[----:B--2---:R0:W-:Y:S04]  /*bd5d0*/  @P5 STG.E.U8 desc[UR52][R224.64], R0 ;  /* 0x00000000e0005986 */ /* 0x0041e8000c101134 */
[----:B0-----:R-:W2:Y:S04]  /*bd5e0*/  LDL.LU.64 R224, [R1+0x1bf8] ;  /* 0x001bf80001e07983 */ /* 0x001ea80000300a00 */
[----:B------:R-:W2:Y:S04]  /*bd5f0*/  LDL.LU.64 R230, [R1+0x1c00] ;  /* 0x001c000001e67983 */ /* 0x000ea80000300a00 */
[----:B------:R-:W2:Y:S04]  /*bd600*/  LDL.LU.64 R228, [R1+0x1c08] ;  /* 0x001c080001e47983 */ /* 0x000ea80000300a00 */
[----:B------:R-:W2:Y:S01]  /*bd610*/  LDL.LU R242, [R1+0xa14] ;  /* 0x000a140001f27983 */ /* 0x000ea20000300800 */
[----:B------:R-:W-:-:S02]  /*bd620*/  LOP3.LUT P6, RZ, R18, 0x80000000, RZ, 0xc0, !PT ;  /* 0x8000000012ff7812 */ /* 0x000fc400078cc0ff */
[----:B------:R-:W-:Y:S02]  /*bd630*/  LOP3.LUT R16, R16, 0x7fffffff, RZ, 0xc0, !PT ;  /* 0x7fffffff10107812 */ /* 0x000fe400078ec0ff */
[----:B---3--:R-:W-:-:S05]  /*bd640*/  PRMT R0, R233, 0x7770, RZ ;  /* 0x00007770e9007816 */ /* 0x008fca00000000ff */
[----:B------:R0:W-:Y:S04]  /*bd650*/  @P2 STG.E.U8 desc[UR52][R226.64], R0 ;  /* 0x00000000e2002986 */ /* 0x0001e8000c101134 */
[----:B0-----:R-:W3:Y:S01]  /*bd660*/  LDL.LU.64 R226, [R1+0x1c10] ;  /* 0x001c100001e27983 */ /* 0x001ee20000300a00 */
[----:B------:R-:W-:Y:S02]  /*bd670*/  @P6 LOP3.LUT R16, R16, 0x80000000, RZ, 0xfc, !PT ;  /* 0x8000000010106812 */ /* 0x000fe400078efcff */
[----:B------:R-:W-:Y:S01]  /*bd680*/  LOP3.LUT P6, RZ, R18, 0x40000000, RZ, 0xc0, !PT ;  /* 0x4000000012ff7812 */ /* 0x000fe200078cc0ff */
[----:B------:R-:W3:Y:S01]  /*bd690*/  LDL.LU.64 R248, [R1+0x1c18] ;  /* 0x001c180001f87983 */ /* 0x000ee20000300a00 */
[----:B------:R-:W-:-:S03]  /*bd6a0*/  LOP3.LUT R15, R15, 0xfffffffe, RZ, 0xc0, !PT ;  /* 0xfffffffe0f0f7812 */ /* 0x000fc600078ec0ff */
[----:B------:R-:W3:Y:S04]  /*bd6b0*/  LDL.LU.64 R246, [R1+0x1c20] ;  /* 0x001c200001f67983 */ /* 0x000ee80000300a00 */
[----:B------:R-:W3:Y:S04]  /*bd6c0*/  LDL.LU R243, [R1+0xa04] ;  /* 0x000a040001f37983 */ /* 0x000ee80000300800 */
[----:B------:R-:W-:Y:S01]  /*bd6d0*/  @P6 LOP3.LUT R15, R15, 0x1, RZ, 0xfc, !PT ;  /* 0x000000010f0f6812 */ /* 0x000fe200078efcff */
[----:B------:R-:W3:Y:S01]  /*bd6e0*/  LDL.LU.64 R2, [R1+0x1c28] ;  /* 0x001c280001027983 */ /* 0x000ee20000300a00 */
[----:B------:R-:W-:-:S02]  /*bd6f0*/  LOP3.LUT P6, RZ, R18, 0x20000000, RZ, 0xc0, !PT ;  /* 0x2000000012ff7812 */ /* 0x000fc400078cc0ff */
[----:B------:R-:W-:Y:S01]  /*bd700*/  LOP3.LUT R15, R15, 0xfffffffd, RZ, 0xc0, !PT ;  /* 0xfffffffd0f0f7812 */ /* 0x000fe200078ec0ff */
[----:B------:R-:W3:Y:S01]  /*bd710*/  LDL.LU.64 R244, [R1+0x1c30] ;  /* 0x001c300001f47983 */ /* 0x000ee20000300a00 */
[C---:B------:R-:W-:Y:S02]  /*bd720*/  LOP3.LUT P3, RZ, R18.reuse, 0x100000, RZ, 0xc0, !PT ;  /* 0x0010000012ff7812 */ /* 0x040fe4000786c0ff */
[----:B------:R-:W-:Y:S01]  /*bd730*/  LOP3.LUT P4, RZ, R18, 0x200000, RZ, 0xc0, !PT ;  /* 0x0020000012ff7812 */ /* 0x000fe2000788c0ff */
[----:B------:R-:W3:Y:S06]  /*bd740*/  LDL.LU.64 R240, [R1+0x1c38] ;  /* 0x001c380001f07983 */ /* 0x000eec0000300a00 */
[----:B------:R-:W-:-:S02]  /*bd750*/  @P6 LOP3.LUT R15, R15, 0x2, RZ, 0xfc, !PT ;  /* 0x000000020f0f6812 */ /* 0x000fc400078efcff */
        /* <DEDUP_REMOVED lines=11> */
[----:B------:R-:W-:Y:S02]  /*bd810*/  PRMT R0, R233, 0x7771, RZ ;  /* 0x00007771e9007816 */ /* 0x000fe400000000ff */
[----:B------:R-:W-:-:S03]  /*bd820*/  LOP3.LUT P5, RZ, R18, 0x400000, RZ, 0xc0, !PT ;  /* 0x0040000012ff7812 */ /* 0x000fc600078ac0ff */
[----:B----4-:R0:W-:Y:S04]  /*bd830*/  @P3 STG.E.U8 desc[UR52][R236.64], R0 ;  /* 0x00000000ec003986 */ /* 0x0101e8000c101134 */
[----:B------:R-:W-:Y:S02]  /*bd840*/  @P6 LOP3.LUT R15, R15, 0x20, RZ, 0xfc, !PT ;  /* 0x000000200f0f6812 */ /* 0x000fe400078efcff */
[----:B------:R-:W-:Y:S02]  /*bd850*/  LOP3.LUT P6, RZ, R18, 0x1000000, RZ, 0xc0, !PT ;  /* 0x0100000012ff7812 */ /* 0x000fe400078cc0ff */
[----:B0-----:R-:W-:Y:S02]  /*bd860*/  PRMT R0, R233, 0x7772, RZ ;  /* 0x00007772e9007816 */ /* 0x001fe400000000ff */
[----:B------:R-:W-:-:S03]  /*bd870*/  LOP3.LUT R15, R15, 0xffffffbf, RZ, 0xc0, !PT ;  /* 0xffffffbf0f0f7812 */ /* 0x000fc600078ec0ff */
[----:B------:R0:W-:Y:S06]  /*bd880*/  @P4 STG.E.U8 desc[UR52][R234.64], R0 ;  /* 0x00000000ea004986 */ /* 0x0001ec000c101134 */
[----:B------:R-:W-:Y:S02]  /*bd890*/  @P6 LOP3.LUT R15, R15, 0x40, RZ, 0xfc, !PT ;  /* 0x000000400f0f6812 */ /* 0x000fe400078efcff */
[----:B------:R-:W-:Y:S02]  /*bd8a0*/  LOP3.LUT P6, RZ, R18, 0x800000, RZ, 0xc0, !PT ;  /* 0x0080000012ff7812 */ /* 0x000fe400078cc0ff */
[----:B0-----:R-:W-:-:S05]  /*bd8b0*/  PRMT R0, R233, 0x7773, RZ ;  /* 0x00007773e9007816 */ /* 0x001fca00000000ff */
[----:B--2---:R0:W-:Y:S04]  /*bd8c0*/  @P5 STG.E.U8 desc[UR52][R224.64], R0 ;  /* 0x00000000e0005986 */ /* 0x0041e8000c101134 */
[----:B0-----:R-:W2:Y:S01]  /*bd8d0*/  LDL.LU R225, [R1+0xa18] ;  /* 0x000a180001e17983 */ /* 0x001ea20000300800 */
        /* <DEDUP_REMOVED lines=37> */
[----:B--2---:R-:W-:-:S05]  /*bdb30*/  PRMT R0, R225, 0x7770, RZ ;  /* 0x00007770e1007816 */ /* 0x004fca00000000ff */
[----:B----4-:R0:W-:Y:S02]  /*bdb40*/  @P6 STG.E.U8 desc[UR52][R238.64], R0 ;  /* 0x00000000ee006986 */ /* 0x0101e4000c101134 */
[----:B0-----:R-:W-:-:S05]  /*bdb50*/  PRMT R0, R225, 0x7771, RZ ;  /* 0x00007771e1007816 */ /* 0x001fca00000000ff */
[----:B------:R0:W-:Y:S02]  /*bdb60*/  @P0 STG.E.U8 desc[UR52][R236.64], R0 ;  /* 0x00000000ec000986 */ /* 0x0001e4000c101134 */
        /* <DEDUP_REMOVED lines=8> */
[----:B------:R0:W-:Y:S02]  /*bdbf0*/  @P4 STG.E.U8 desc[UR52][R228.64], R0 ;  /* 0x00000000e4004986 */ /* 0x0001e4000c101134 */
[----:B0-----:R-:W-:-:S05]  /*bdc00*/  PRMT R0, R224, 0x7772, RZ ;  /* 0x00007772e0007816 */ /* 0x001fca00000000ff */
[----:B---3--:R0:W-:Y:S04]  /*bdc10*/  @P5 STG.E.U8 desc[UR52][R226.64], R0 ;  /* 0x00000000e2005986 */ /* 0x0081e8000c101134 */
[----:B0-----:R-:W2:Y:S04]  /*bdc20*/  LDL.LU.64 R226, [R1+0x1c78] ;  /* 0x001c780001e27983 */ /* 0x001ea80000300a00 */
[----:B------:R-:W3:Y:S04]  /*bdc30*/  LDL.LU.64 R236, [R1+0x1c80] ;  /* 0x001c800001ec7983 */ /* 0x000ee80000300a00 */
[----:B------:R-:W4:Y:S04]  /*bdc40*/  LDL.LU.64 R234, [R1+0x1c88] ;  /* 0x001c880001ea7983 */ /* 0x000f280000300a00 */
[----:B------:R-:W4:Y:S04]  /*bdc50*/  LDL.LU.64 R232, [R1+0x1c90] ;  /* 0x001c900001e87983 */ /* 0x000f280000300a00 */
[----:B------:R-:W3:Y:S04]  /*bdc60*/  LDL.LU R225, [R1+0xa1c] ;  /* 0x000a1c0001e17983 */ /* 0x000ee80000300800 */
[----:B------:R-:W4:Y:S04]  /*bdc70*/  LDL.LU.64 R230, [R1+0x1c98] ;  /* 0x001c980001e67983 */ /* 0x000f280000300a00 */
[----:B------:R-:W4:Y:S01]  /*bdc80*/  LDL.LU R240, [R1+0xa0c] ;  /* 0x000a0c0001f07983 */ /* 0x000f220000300800 */
[----:B------:R-:W-:-:S03]  /*bdc90*/  LOP3.LUT P2, RZ, R19, 0x40, RZ, 0xc0, !PT ;  /* 0x0000004013ff7812 */ /* 0x000fc6000784c0ff */
[----:B------:R-:W4:Y:S01]  /*bdca0*/  LDL.LU.64 R228, [R1+0x1ca0] ;  /* 0x001ca00001e47983 */ /* 0x000f220000300a00 */
[----:B------:R-:W-:Y:S02]  /*bdcb0*/  PRMT R0, R224, 0x7773, RZ ;  /* 0x00007773e0007816 */ /* 0x000fe400000000ff */
[C---:B------:R-:W-:Y:S02]  /*bdcc0*/  LOP3.LUT P3, RZ, R19.reuse, 0x80, RZ, 0xc0, !PT ;  /* 0x0000008013ff7812 */ /* 0x040fe4000786c0ff */
[C---:B------:R-:W-:Y:S02]  /*bdcd0*/  LOP3.LUT P4, RZ, R19.reuse, 0x100, RZ, 0xc0, !PT ;  /* 0x0000010013ff7812 */ /* 0x040fe4000788c0ff */
        /* <DEDUP_REMOVED lines=15> */
[----:B------:R-:W2:Y:S04]  /*bddd0*/  LDL.LU.64 R248, [R1+0x1cb0] ;  /* 0x001cb00001f87983 */ /* 0x000ea80000300a00 */
[----:B------:R-:W2:Y:S04]  /*bdde0*/  LDL.LU.64 R246, [R1+0x1cb8] ;  /* 0x001cb80001f67983 */ /* 0x000ea80000300a00 */
[----:B------:R-:W2:Y:S04]  /*bddf0*/  LDL.LU R241, [R1+0x860] ;  /* 0x0008600001f17983 */ /* 0x000ea80000300800 */
[----:B------:R-:W2:Y:S04]  /*bde00*/  LDL.LU.64 R2, [R1+0x1cc0] ;  /* 0x001cc00001027983 */ /* 0x000ea80000300a00 */
[----:B------:R-:W2:Y:S04]  /*bde10*/  LDL.LU.64 R244, [R1+0x1cc8] ;  /* 0x001cc80001f47983 */ /* 0x000ea80000300a00 */
[----:B------:R-:W2:Y:S01]  /*bde20*/  LDL.LU.64 R242, [R1+0x1cd0] ;  /* 0x001cd00001f27983 */ /* 0x000ea20000300a00 */
[----:B---3--:R-:W-:-:S03]  /*bde30*/  PRMT R0, R225, 0x7770, RZ ;  /* 0x00007770e1007816 */ /* 0x008fc600000000ff */
[----:B------:R-:W3:Y:S04]  /*bde40*/  LDL.LU R224, [R1+0x850] ;  /* 0x0008500001e07983 */ /* 0x000ee80000300800 */
[----:B------:R-:W3:Y:S04]  /*bde50*/  LDL.LU.64 R238, [R1+0x1cd8] ;  /* 0x001cd80001ee7983 */ /* 0x000ee80000300a00 */
[----:B------:R0:W-:Y:S02]  /*bde60*/  @P3 STG.E.U8 desc[UR52][R236.64], R0 ;  /* 0x00000000ec003986 */ /* 0x0001e4000c101134 */
[----:B0-----:R-:W-:-:S02]  /*bde70*/  PRMT R0, R225, 0x7771, RZ ;  /* 0x00007771e1007816 */ /* 0x001fc400000000ff */
[----:B------:R-:W3:Y:S04]  /*bde80*/  LDL.LU.64 R236, [R1+0x1ce8] ;  /* 0x001ce80001ec7983 */ /* 0x000ee80000300a00 */
[----:B----4-:R0:W-:Y:S04]  /*bde90*/  @P4 STG.E.U8 desc[UR52][R234.64], R0 ;  /* 0x00000000ea004986 */ /* 0x0101e8000c101134 */
[----:B0-----:R-:W4:Y:S01]  /*bdea0*/  LDL.LU.64 R234, [R1+0x1cf0] ;  /* 0x001cf00001ea7983 */ /* 0x001f220000300a00 */
[----:B------:R-:W-:-:S04]  /*bdeb0*/  LOP3.LUT R16, R16, 0xf7ffffff, RZ, 0xc0, !PT ;  /* 0xf7ffffff10107812 */ /* 0x000fc800078ec0ff */
        /* <DEDUP_REMOVED lines=15> */
[----:B------:R-:W4:Y:S08]  /*bdfb0*/  LDL.LU.64 R232, [R1+0x1cf8] ;  /* 0x001cf80001e87983 */ /* 0x000f300000300a00 */
        /* <DEDUP_REMOVED lines=8> */
[----:B------:R-:W4:Y:S01]  /*be040*/  LDL.LU.64 R228, [R1+0x1d08] ;  /* 0x001d080001e47983 */ /* 0x000f220000300a00 */
[----:B------:R-:W-:-:S02]  /*be050*/  LOP3.LUT P0, RZ, R19, 0x80000, RZ, 0xc0, !PT ;  /* 0x0008000013ff7812 */ /* 0x000fc4000780c0ff */
[----:B------:R-:W-:-:S07]  /*be060*/  LOP3.LUT P1, RZ, R19, 0x100000, RZ, 0xc0, !PT ;  /* 0x0010000013ff7812 */ /* 0x000fce000782c0ff */
[----:B--2---:R0:W-:Y:S01]  /*be070*/  @P6 STG.E.U8 desc[UR52][R226.64], R0 ;  /* 0x00000000e2006986 */ /* 0x0041e2000c101134 */
[----:B------:R-:W-:Y:S02]  /*be080*/  LOP3.LUT P6, RZ, R16, 0x10000000, RZ, 0xc0, !PT ;  /* 0x1000000010ff7812 */ /* 0x000fe400078cc0ff */
        /* <DEDUP_REMOVED lines=17> */
[----:B---3--:R0:W-:Y:S02]  /*be1a0*/  @P6 STG.E.U8 desc[UR52][R238.64], R0 ;  /* 0x00000000ee006986 */ /* 0x0081e4000c101134 */
[----:B0-----:R-:W-:-:S05]  /*be1b0*/  PRMT R0, R224, 0x7770, RZ ;  /* 0x00007770e0007816 */ /* 0x001fca00000000ff */
[----:B------:R0:W-:Y:S02]  /*be1c0*/  @P0 STG.E.U8 desc[UR52][R236.64], R0 ;  /* 0x00000000ec000986 */ /* 0x0001e4000c101134 */
[----:B0-----:R-:W-:-:S05]  /*be1d0*/  PRMT R0, R224, 0x7771, RZ ;  /* 0x00007771e0007816 */ /* 0x001fca00000000ff */
[----:B----4-:R0:W-:Y:S04]  /*be1e0*/  @P1 STG.E.U8 desc[UR52][R234.64], R0 ;  /* 0x00000000ea001986 */ /* 0x0101e8000c101134 */
[----:B0-----:R-:W3:Y:S01]  /*be1f0*/  LDL.LU.64 R234, [R1+0x1d18] ;  /* 0x001d180001ea7983 */ /* 0x001ee20000300a00 */
        /* <DEDUP_REMOVED lines=17> */
[----:B--2---:R0:W-:Y:S04]  /*be310*/  @P5 STG.E.U8 desc[UR52][R226.64], R0 ;  /* 0x00000000e2005986 */ /* 0x0041e8000c101134 */
[----:B0-----:R-:W2:Y:S01]  /*be320*/  LDL.LU.64 R226, [R1+0x1d40] ;  /* 0x001d400001e27983 */ /* 0x001ea20000300a00 */
[----:B------:R-:W-:-:S05]  /*be330*/  PRMT R0, R225, 0x7772, RZ ;  /* 0x00007772e1007816 */ /* 0x000fca00000000ff */
[----:B---3--:R0:W-:Y:S04]  /*be340*/  @P2 STG.E.U8 desc[UR52][R234.64], R0 ;  /* 0x00000000ea002986 */ /* 0x0081e8000c101134 */
[----:B0-----:R-:W3:Y:S01]  /*be350*/  LDL.LU R234, [R1+0x868] ;  /* 0x0008680001ea7983 */ /* 0x001ee20000300800 */
[----:B------:R-:W-:-:S03]  /*be360*/  PRMT R0, R225, 0x7773, RZ ;  /* 0x00007773e1007816 */ /* 0x000fc600000000ff */
[----:B------:R-:W3:Y:S01]  /*be370*/  LDL.LU.64 R224, [R1+0x1d48] ;  /* 0x001d480001e07983 */ /* 0x000ee20000300a00 */
[----:B------:R-:W-:Y:S02]  /*be380*/  LOP3.LUT P6, RZ, R20, 0x20, RZ, 0xc0, !PT ;  /* 0x0000002014ff7812 */ /* 0x000fe400078cc0ff */
[----:B------:R-:W-:Y:S01]  /*be390*/  LOP3.LUT R16, R16, 0xffff7fff, RZ, 0xc0, !PT ;  /* 0xffff7fff10107812 */ /* 0x000fe200078ec0ff */
[----:B------:R-:W3:Y:S01]  /*be3a0*/  LDL.LU.64 R248, [R1+0x1d50] ;  /* 0x001d500001f87983 */ /* 0x000ee20000300a00 */
[----:B------:R-:W-:-:S03]  /*be3b0*/  LOP3.LUT P3, RZ, R19, 0x4000000, RZ, 0xc0, !PT ;  /* 0x0400000013ff7812 */ /* 0x000fc6000786c0ff */
[----:B------:R-:W3:Y:S01]  /*be3c0*/  LDL.LU.64 R246, [R1+0x1d58] ;  /* 0x001d580001f67983 */ /* 0x000ee20000300a00 */
[----:B------:R-:W-:-:S03]  /*be3d0*/  LOP3.LUT P4, RZ, R19, 0x8000000, RZ, 0xc0, !PT ;  /* 0x0800000013ff7812 */ /* 0x000fc6000788c0ff */
[----:B------:R-:W3:Y:S02]  /*be3e0*/  LDL.LU.64 R2, [R1+0x1d60] ;  /* 0x001d600001027983 */ /* 0x000ee40000300a00 */
        /* <DEDUP_REMOVED lines=42> */
[----:B--2---:R0:W-:Y:S01]  /*be690*/  @P6 STG.E.U8 desc[UR52][R226.64], R0 ;  /* 0x00000000e2006986 */ /* 0x0041e2000c101134 */
[----:B------:R-:W-:-:S03]  /*be6a0*/  LOP3.LUT P6, RZ, R16, 0x200000, RZ, 0xc0, !PT ;  /* 0x0020000010ff7812 */ /* 0x000fc600078cc0ff */
[----:B0-----:R-:W2:Y:S04]  /*be6b0*/  LDL.LU.64 R226, [R1+0x1da0] ;  /* 0x001da00001e27983 */ /* 0x001ea80000300a00 */
[----:B------:R-:W2:Y:S01]  /*be6c0*/  LDL.LU R235, [R1+0x85c] ;  /* 0x00085c0001eb7983 */ /* 0x000ea20000300800 */
[----:B---3--:R-:W-:-:S05]  /*be6d0*/  PRMT R0, R234, 0x7770, RZ ;  /* 0x00007770ea007816 */ /* 0x008fca00000000ff */
[----:B------:R0:W-:Y:S04]  /*be6e0*/  @P6 STG.E.U8 desc[UR52][R224.64], R0 ;  /* 0x00000000e0006986 */ /* 0x0001e8000c101134 */
        /* <DEDUP_REMOVED lines=34> */
[----:B--2---:R0:W-:Y:S02]  /*be910*/  @P4 STG.E.U8 desc[UR52][R226.64], R0 ;  /* 0x00000000e2004986 */ /* 0x0041e4000c101134 */
[----:B0-----:R-:W-:-:S05]  /*be920*/  PRMT R0, R235, 0x7770, RZ ;  /* 0x00007770eb007816 */ /* 0x001fca00000000ff */
[----:B---3--:R0:W-:Y:S04]  /*be930*/  @P5 STG.E.U8 desc[UR52][R224.64], R0 ;  /* 0x00000000e0005986 */ /* 0x0081e8000c101134 */
        /* <DEDUP_REMOVED lines=25> */
[C---:B------:R-:W-:Y:S02]  /*bead0*/  LOP3.LUT P6, RZ, R20.reuse, 0x80000, RZ, 0xc0, !PT ;  /* 0x0008000014ff7812 */ /* 0x040fe400078cc0ff */
[----:B------:R-:W-:Y:S02]  /*beae0*/  LOP3.LUT P4, RZ, R20, 0x4000, RZ, 0xc0, !PT ;  /* 0x0000400014ff7812 */ /* 0x000fe4000788c0ff */
[----:B------:R-:W-:-:S09]  /*beaf0*/  LOP3.LUT R16, R16, 0xffffefff, RZ, 0xc0, !PT ;  /* 0xffffefff10107812 */ /* 0x000fd200078ec0ff */
        /* <DEDUP_REMOVED lines=31> */
[----:B------:R-:W-:Y:S02]  /*becf0*/  LOP3.LUT P6, RZ, R16, 0x4000, RZ, 0xc0, !PT ;  /* 0x0000400010ff7812 */ /* 0x000fe400078cc0ff */
        /* <DEDUP_REMOVED lines=244> */
[----:B------:R-:W-:Y:S01]  /*bfc40*/  LOP3.LUT P3, RZ, R22, 0x4, RZ, 0xc0, !PT ;  /* 0x0000000416ff7812 */ /* 0x000fe2000786c0ff */
        /* <DEDUP_REMOVED lines=22> */
[C---:B------:R-:W-:Y:S02]  /*bfdb0*/  LOP3.LUT P6, RZ, R22.reuse, 0x20000, RZ, 0xc0, !PT ;  /* 0x0002000016ff7812 */ /* 0x040fe400078cc0ff */
        /* <DEDUP_REMOVED lines=282> */
[----:B------:R-:W-:Y:S02]  /*c0f60*/  LOP3.LUT P1, RZ, R23, 0x2000000, RZ, 0xc0, !PT ;  /* 0x0200000017ff7812 */ /* 0x000fe4000782c0ff */
[----:B----4-:R-:W-:-:S07]  /*c0f70*/  PRMT R0, R227, 0x7770, RZ ;  /* 0x00007770e3007816 */ /* 0x010fce00000000ff */
        /* <DEDUP_REMOVED lines=27> */
[----:B------:R-:W-:Y:S02]  /*c1130*/  LOP3.LUT P3, RZ, R23, 0x80000000, RZ, 0xc0, !PT ;  /* 0x8000000017ff7812 */ /* 0x000fe4000786c0ff */
        /* <DEDUP_REMOVED lines=59> */
[----:B------:R-:W-:Y:S02]  /*c14f0*/  LOP3.LUT P6, RZ, R18, 0x10000000, RZ, 0xc0, !PT ;  /* 0x1000000012ff7812 */ /* 0x000fe400078cc0ff */
        /* <DEDUP_REMOVED lines=589> */
[----:B------:R-:W-:Y:S02]  /*c39d0*/  LOP3.LUT P3, RZ, R219, 0x20000, RZ, 0xc0, !PT ;  /* 0x00020000dbff7812 */ /* 0x000fe4000786c0ff */
        /* <DEDUP_REMOVED lines=110> */
[C---:B------:R-:W-:Y:S01]  /*c40c0*/  LOP3.LUT P5, RZ, R220.reuse, 0x40, RZ, 0xc0, !PT ;  /* 0x00000040dcff7812 */ /* 0x040fe200078ac0ff */
        /* <DEDUP_REMOVED lines=74> */
[----:B------:R-:W-:-:S02]  /*c4570*/  PRMT R0, R231, 0x7773, RZ ;  /* 0x00007773e7007816 */ /* 0x000fc400000000ff */
[----:B------:R-:W-:Y:S01]  /*c4580*/  LOP3.LUT P2, RZ, R220, 0x400000, RZ, 0xc0, !PT ;  /* 0x00400000dcff7812 */ /* 0x000fe2000784c0ff */
[----:B------:R-:W2:Y:S01]  /*c4590*/  LDL.LU.64 R230, [R1+0x2738] ;  /* 0x0027380001e67983 */ /* 0x000ea20000300a00 */
        /* <DEDUP_REMOVED lines=15> */
[----:B------:R-:W3:Y:S01]  /*c4690*/  LDL.LU.64 R18, [R1+0x2748] ;  /* 0x0027480001127983 */ /* 0x000ee20000300a00 */
[----:B------:R-:W-:-:S03]  /*c46a0*/  LOP3.LUT R20, R20, 0xf7ffffff, RZ, 0xc0, !PT ;  /* 0xf7ffffff14147812 */ /* 0x000fc600078ec0ff */
[----:B------:R-:W3:Y:S01]  /*c46b0*/  LDL.LU.64 R16, [R1+0x2750] ;  /* 0x0027500001107983 */ /* 0x000ee20000300a00 */
[----:B------:R-:W-:Y:S02]  /*c46c0*/  @P6 LOP3.LUT R20, R20, 0x8000000, RZ, 0xfc, !PT ;  /* 0x0800000014146812 */ /* 0x000fe400078efcff */
[----:B------:R-:W-:Y:S01]  /*c46d0*/  LOP3.LUT P6, RZ, R220, 0x20000000, RZ, 0xc0, !PT ;  /* 0x20000000dcff7812 */ /* 0x000fe200078cc0ff */
[----:B------:R-:W3:Y:S01]  /*c46e0*/  LDL.LU R245, [R1+0x28] ;  /* 0x0000280001f57983 */ /* 0x000ee20000300800 */
[----:B------:R-:W-:-:S03]  /*c46f0*/  LOP3.LUT R20, R20, 0xefffffff, RZ, 0xc0, !PT ;  /* 0xefffffff14147812 */ /* 0x000fc600078ec0ff */
[----:B------:R-:W3:Y:S04]  /*c4700*/  LDL.LU.64 R248, [R1+0x2758] ;  /* 0x0027580001f87983 */ /* 0x000ee80000300a00 */
[----:B------:R-:W3:Y:S04]  /*c4710*/  LDL.LU.64 R246, [R1+0x2760] ;  /* 0x0027600001f67983 */ /* 0x000ee80000300a00 */
[----:B------:R-:W-:Y:S01]  /*c4720*/  @P6 LOP3.LUT R20, R20, 0x10000000, RZ, 0xfc, !PT ;  /* 0x1000000014146812 */ /* 0x000fe200078efcff */
[----:B------:R-:W3:Y:S01]  /*c4730*/  LDL.LU.64 R2, [R1+0x2768] ;  /* 0x0027680001027983 */ /* 0x000ee20000300a00 */
[----:B------:R-:W-:-:S02]  /*c4740*/  LOP3.LUT P6, RZ, R220, 0x10000000, RZ, 0xc0, !PT ;  /* 0x10000000dcff7812 */ /* 0x000fc400078cc0ff */
[----:B------:R-:W-:Y:S01]  /*c4750*/  LOP3.LUT R20, R20, 0xdfffffff, RZ, 0xc0, !PT ;  /* 0xdfffffff14147812 */ /* 0x000fe200078ec0ff */
[----:B------:R-:W3:Y:S01]  /*c4760*/  LDL.LU R232, [R1+0x18] ;  /* 0x0000180001e87983 */ /* 0x000ee20000300800 */
[C---:B------:R-:W-:Y:S02]  /*c4770*/  LOP3.LUT P3, RZ, R220.reuse, 0x800000, RZ, 0xc0, !PT ;  /* 0x00800000dcff7812 */ /* 0x040fe4000786c0ff */
[----:B------:R-:W-:Y:S01]  /*c4780*/  LOP3.LUT P4, RZ, R220, 0x1000000, RZ, 0xc0, !PT ;  /* 0x01000000dcff7812 */ /* 0x000fe2000788c0ff */
[----:B------:R-:W3:Y:S01]  /*c4790*/  LDL.LU.64 R242, [R1+0x2770] ;  /* 0x0027700001f27983 */ /* 0x000ee20000300a00 */
[----:B----4-:R-:W-:-:S05]  /*c47a0*/  PRMT R0, R233, 0x7770, RZ ;  /* 0x00007770e9007816 */ /* 0x010fca00000000ff */
[----:B------:R-:W-:Y:S02]  /*c47b0*/  @P6 LOP3.LUT R20, R20, 0x20000000, RZ, 0xfc, !PT ;  /* 0x2000000014146812 */ /* 0x000fe400078efcff */
[C---:B------:R-:W-:Y:S02]  /*c47c0*/  LOP3.LUT P6, RZ, R220.reuse, 0x8000000, RZ, 0xc0, !PT ;  /* 0x08000000dcff7812 */ /* 0x040fe400078cc0ff */
[----:B------:R-:W-:Y:S01]  /*c47d0*/  LOP3.LUT P5, RZ, R220, 0x2000000, RZ, 0xc0, !PT ;  /* 0x02000000dcff7812 */ /* 0x000fe200078ac0ff */
[----:B------:R0:W-:Y:S01]  /*c47e0*/  @P3 STG.E.U8 desc[UR52][R240.64], R0 ;  /* 0x00000000f0003986 */ /* 0x0001e2000c101134 */
[----:B------:R-:W-:Y:S02]  /*c47f0*/  LOP3.LUT R20, R20, 0xbfffffff, RZ, 0xc0, !PT ;  /* 0xbfffffff14147812 */ /* 0x000fe400078ec0ff */
[----:B0-----:R-:W-:Y:S01]  /*c4800*/  PRMT R0, R233, 0x7771, RZ ;  /* 0x00007771e9007816 */ /* 0x001fe200000000ff */
[----:B------:R-:W4:Y:S06]  /*c4810*/  LDL.LU.64 R240, [R1+0x2778] ;  /* 0x0027780001f07983 */ /* 0x000f2c0000300a00 */
[----:B------:R-:W-:-:S02]  /*c4820*/  @P6 LOP3.LUT R20, R20, 0x40000000, RZ, 0xfc, !PT ;  /* 0x4000000014146812 */ /* 0x000fc400078efcff */
[----:B------:R-:W-:Y:S01]  /*c4830*/  LOP3.LUT P6, RZ, R220, 0x4000000, RZ, 0xc0, !PT ;  /* 0x04000000dcff7812 */ /* 0x000fe200078cc0ff */
[----:B--2---:R0:W-:Y:S02]  /*c4840*/  @P4 STG.E.U8 desc[UR52][R238.64], R0 ;  /* 0x00000000ee004986 */ /* 0x0041e4000c101134 */
[C---:B0-----:R-:W-:Y:S02]  /*c4850*/  PRMT R0, R233.reuse, 0x7772, RZ ;  /* 0x00007772e9007816 */ /* 0x041fe400000000ff */
[----:B------:R-:W2:Y:S04]  /*c4860*/  LDL.LU.64 R238, [R1+0x2780] ;  /* 0x0027800001ee7983 */ /* 0x000ea80000300a00 */
[----:B------:R0:W-:Y:S02]  /*c4870*/  @P5 STG.E.U8 desc[UR52][R236.64], R0 ;  /* 0x00000000ec005986 */ /* 0x0001e4000c101134 */
[----:B0-----:R-:W-:-:S02]  /*c4880*/  PRMT R0, R233, 0x7773, RZ ;  /* 0x00007773e9007816 */ /* 0x001fc400000000ff */
[----:B------:R-:W2:Y:S04]  /*c4890*/  LDL.LU.64 R236, [R1+0x2788] ;  /* 0x0027880001ec7983 */ /* 0x000ea80000300a00 */
[----:B------:R0:W-:Y:S01]  /*c48a0*/  @P6 STG.E.U8 desc[UR52][R234.64], R0 ;  /* 0x00000000ea006986 */ /* 0x0001e2000c101134 */
[----:B------:R-:W-:-:S03]  /*c48b0*/  LOP3.LUT P6, RZ, R20, 0x40000000, RZ, 0xc0, !PT ;  /* 0x4000000014ff7812 */ /* 0x000fc600078cc0ff */
[----:B------:R-:W2:Y:S01]  /*c48c0*/  LDL.LU R233, [R1+0x2c] ;  /* 0x00002c0001e97983 */ /* 0x000ea20000300800 */
[----:B0-----:R-:W-:-:S03]  /*c48d0*/  PRMT R0, R244, 0x7770, RZ ;  /* 0x00007770f4007816 */ /* 0x001fc600000000ff */
[----:B------:R-:W2:Y:S06]  /*c48e0*/  LDL.LU.64 R234, [R1+0x2790] ;  /* 0x0027900001ea7983 */ /* 0x000eac0000300a00 */
[----:B------:R0:W-:Y:S01]  /*c48f0*/  @P6 STG.E.U8 desc[UR52][R230.64], R0 ;  /* 0x00000000e6006986 */ /* 0x0001e2000c101134 */
[----:B------:R-:W-:-:S03]  /*c4900*/  LOP3.LUT P6, RZ, R20, 0x20000000, RZ, 0xc0, !PT ;  /* 0x2000000014ff7812 */ /* 0x000fc600078cc0ff */
[----:B0-----:R-:W2:Y:S01]  /*c4910*/  LDL.LU.64 R230, [R1+0x2798] ;  /* 0x0027980001e67983 */ /* 0x001ea20000300a00 */
[----:B------:R-:W-:-:S09]  /*c4920*/  PRMT R0, R244, 0x7771, RZ ;  /* 0x00007771f4007816 */ /* 0x000fd200000000ff */
        /* <DEDUP_REMOVED lines=20> */
[----:B0-----:R-:W-:-:S07]  /*c4a70*/  PRMT R0, R245, 0x7773, RZ ;  /* 0x00007773f5007816 */ /* 0x001fce00000000ff */
[----:B------:R0:W-:Y:S01]  /*c4a80*/  @P6 STG.E.U8 desc[UR52][R242.64], R0 ;  /* 0x00000000f2006986 */ /* 0x0001e2000c101134 */
[----:B------:R-:W-:Y:S02]  /*c4a90*/  LOP3.LUT P2, RZ, R221, 0x20, RZ, 0xc0, !PT ;  /* 0x00000020ddff7812 */ /* 0x000fe4000784c0ff */
[----:B0-----:R-:W-:-:S05]  /*c4aa0*/  PRMT R0, R232, 0x7770, RZ ;  /* 0x00007770e8007816 */ /* 0x001fca00000000ff */
[----:B----4-:R0:W-:Y:S01]  /*c4ab0*/  @P0 STG.E.U8 desc[UR52][R240.64], R0 ;  /* 0x00000000f0000986 */ /* 0x0101e2000c101134 */
[----:B------:R-:W-:Y:S02]  /*c4ac0*/  LOP3.LUT P3, RZ, R221, 0x40, RZ, 0xc0, !PT ;  /* 0x00000040ddff7812 */ /* 0x000fe4000786c0ff */
[----:B0-----:R-:W-:-:S05]  /*c4ad0*/  PRMT R0, R232, 0x7771, RZ ;  /* 0x00007771e8007816 */ /* 0x001fca00000000ff */
[----:B--2---:R0:W-:Y:S01]  /*c4ae0*/  @P1 STG.E.U8 desc[UR52][R238.64], R0 ;  /* 0x00000000ee001986 */ /* 0x0041e2000c101134 */
        /* <DEDUP_REMOVED lines=14> */
[----:B------:R-:W4:Y:S04]  /*c4bd0*/  LDL.LU.64 R236, [R1+0x27c8] ;  /* 0x0027c80001ec7983 */ /* 0x000f280000300a00 */
[----:B------:R-:W4:Y:S01]  /*c4be0*/  LDL.LU R235, [R1+0x1c] ;  /* 0x00001c0001eb7983 */ /* 0x000f220000300800 */
[----:B------:R-:W-:-:S03]  /*c4bf0*/  LOP3.LUT P2, RZ, R221, 0x200, RZ, 0xc0, !PT ;  /* 0x00000200ddff7812 */ /* 0x000fc6000784c0ff */
[----:B------:R-:W4:Y:S01]  /*c4c00*/  LDL.LU.64 R230, [R1+0x27d0] ;  /* 0x0027d00001e67983 */ /* 0x000f220000300a00 */
[----:B------:R-:W-:-:S03]  /*c4c10*/  PRMT R0, R233, 0x7772, RZ ;  /* 0x00007772e9007816 */ /* 0x000fc600000000ff */
[----:B------:R-:W4:Y:S01]  /*c4c20*/  LDL.LU R232, [R1] ;  /* 0x0000000001e87983 */ /* 0x000f220000300800 */
        /* <DEDUP_REMOVED lines=15> */
[----:B------:R-:W2:Y:S01]  /*c4d20*/  LDL.LU.64 R16, [R1+0x27e0] ;  /* 0x0027e00001107983 */ /* 0x000ea20000300a00 */
[----:B------:R-:W-:-:S03]  /*c4d30*/  LOP3.LUT R20, R20, 0xfff7ffff, RZ, 0xc0, !PT ;  /* 0xfff7ffff14147812 */ /* 0x000fc600078ec0ff */
[----:B------:R-:W2:Y:S01]  /*c4d40*/  LDL.LU.64 R248, [R1+0x27e8] ;  /* 0x0027e80001f87983 */ /* 0x000ea20000300a00 */
[----:B------:R-:W-:Y:S02]  /*c4d50*/  @P6 LOP3.LUT R20, R20, 0x80000, RZ, 0xfc, !PT ;  /* 0x0008000014146812 */ /* 0x000fe400078efcff */
        /* <DEDUP_REMOVED lines=12> */
[C---:B------:R-:W-:Y:S01]  /*c4e20*/  LOP3.LUT P6, RZ, R221.reuse, 0x4000, RZ, 0xc0, !PT ;  /* 0x00004000ddff7812 */ /* 0x040fe200078cc0ff */
[----:B---3--:R4:W-:Y:S01]  /*c4e30*/  @P3 STG.E.U8 desc[UR52][R242.64], R0 ;  /* 0x00000000f2003986 */ /* 0x0089e2000c101134 */
[----:B------:R-:W-:Y:S02]  /*c4e40*/  LOP3.LUT P5, RZ, R221, 0x1000, RZ, 0xc0, !PT ;  /* 0x00001000ddff7812 */ /* 0x000fe400078ac0ff */
[----:B------:R-:W-:Y:S02]  /*c4e50*/  LOP3.LUT R20, R20, 0xffbfffff, RZ, 0xc0, !PT ;  /* 0xffbfffff14147812 */ /* 0x000fe400078ec0ff */
[----:B----4-:R-:W-:Y:S01]  /*c4e60*/  PRMT R0, R235, 0x7770, RZ ;  /* 0x00007770eb007816 */ /* 0x010fe200000000ff */
[----:B------:R-:W3:Y:S06]  /*c4e70*/  LDL.LU.64 R242, [R1+0x2808] ;  /* 0x0028080001f27983 */ /* 0x000eec0000300a00 */
[----:B------:R-:W-:-:S02]  /*c4e80*/  @P6 LOP3.LUT R20, R20, 0x400000, RZ, 0xfc, !PT ;  /* 0x0040000014146812 */ /* 0x000fc400078efcff */
[----:B------:R-:W-:Y:S01]  /*c4e90*/  LOP3.LUT P6, RZ, R221, 0x2000, RZ, 0xc0, !PT ;  /* 0x00002000ddff7812 */ /* 0x000fe200078cc0ff */
[----:B------:R0:W-:Y:S04]  /*c4ea0*/  @P4 STG.E.U8 desc[UR52][R240.64], R0 ;  /* 0x00000000f0004986 */ /* 0x0001e8000c101134 */
[----:B------:R-:W4:Y:S01]  /*c4eb0*/  LDL.LU R233, [R1+0x4] ;  /* 0x0000040001e97983 */ /* 0x000f220000300800 */
[----:B0-----:R-:W-:-:S03]  /*c4ec0*/  PRMT R0, R235, 0x7771, RZ ;  /* 0x00007771eb007816 */ /* 0x001fc600000000ff */
[----:B------:R-:W4:Y:S04]  /*c4ed0*/  LDL.LU.64 R240, [R1+0x2810] ;  /* 0x0028100001f07983 */ /* 0x000f280000300a00 */
[----:B------:R0:W-:Y:S02]  /*c4ee0*/  @P5 STG.E.U8 desc[UR52][R238.64], R0 ;  /* 0x00000000ee005986 */ /* 0x0001e4000c101134 */
[----:B0-----:R-:W-:Y:S02]  /*c4ef0*/  PRMT R0, R235, 0x7772, RZ ;  /* 0x00007772eb007816 */ /* 0x001fe400000000ff */
[----:B------:R-:W4:Y:S04]  /*c4f00*/  LDL.LU.64 R238, [R1+0x2818] ;  /* 0x0028180001ee7983 */ /* 0x000f280000300a00 */
[----:B------:R0:W-:Y:S01]  /*c4f10*/  @P6 STG.E.U8 desc[UR52][R236.64], R0 ;  /* 0x00000000ec006986 */ /* 0x0001e2000c101134 */
[----:B------:R-:W-:-:S02]  /*c4f20*/  LOP3.LUT P6, RZ, R20, 0x400000, RZ, 0xc0, !PT ;  /* 0x0040000014ff7812 */ /* 0x000fc400078cc0ff */
[----:B0-----:R-:W-:Y:S01]  /*c4f30*/  PRMT R0, R235, 0x7773, RZ ;  /* 0x00007773eb007816 */ /* 0x001fe200000000ff */
[----:B------:R-:W4:Y:S10]  /*c4f40*/  LDL.LU.64 R236, [R1+0x2820] ;  /* 0x0028200001ec7983 */ /* 0x000f340000300a00 */
[----:B------:R0:W-:Y:S01]  /*c4f50*/  @P6 STG.E.U8 desc[UR52][R230.64], R0 ;  /* 0x00000000e6006986 */ /* 0x0001e2000c101134 */
[----:B------:R-:W-:-:S03]  /*c4f60*/  LOP3.LUT P6, RZ, R20, 0x200000, RZ, 0xc0, !PT ;  /* 0x0020000014ff7812 */ /* 0x000fc600078cc0ff */
[----:B------:R-:W4:Y:S04]  /*c4f70*/  LDL.LU.64 R234, [R1+0x2828] ;  /* 0x0028280001ea7983 */ /* 0x000f280000300a00 */
[----:B0-----:R-:W4:Y:S01]  /*c4f80*/  LDL.LU.64 R230, [R1+0x2830] ;  /* 0x0028300001e67983 */ /* 0x001f220000300a00 */
[----:B------:R-:W-:-:S05]  /*c4f90*/  PRMT R0, R232, 0x7770, RZ ;  /* 0x00007770e8007816 */ /* 0x000fca00000000ff */
        /* <DEDUP_REMOVED lines=21> */
[----:B---3--:R0:W-:Y:S01]  /*c50f0*/  @P6 STG.E.U8 desc[UR52][R242.64], R0 ;  /* 0x00000000f2006986 */ /* 0x0081e2000c101134 */
[----:B------:R-:W-:Y:S02]  /*c5100*/  LOP3.LUT P2, RZ, R221, 0x1000000, RZ, 0xc0, !PT ;  /* 0x01000000ddff7812 */ /* 0x000fe4000784c0ff */
[----:B0-----:R-:W-:-:S05]  /*c5110*/  PRMT R0, R4, 0x7773, RZ ;  /* 0x0000777304007816 */ /* 0x001fca00000000ff */
[----:B----4-:R0:W-:Y:S01]  /*c5120*/  @P0 STG.E.U8 desc[UR52][R240.64], R0 ;  /* 0x00000000f0000986 */ /* 0x0101e2000c101134 */
        /* <DEDUP_REMOVED lines=42> */
[C---:B------:R-:W-:Y:S02]  /*c53d0*/  LOP3.LUT P3, RZ, R221.reuse, 0x20000000, RZ, 0xc0, !PT ;  /* 0x20000000ddff7812 */ /* 0x040fe4000786c0ff */
[----:B------:R-:W-:-:S07]  /*c53e0*/  LOP3.LUT P4, RZ, R221, 0x40000000, RZ, 0xc0, !PT ;  /* 0x40000000ddff7812 */ /* 0x000fce000788c0ff */
[----:B------:R-:W-:Y:S02]  /*c53f0*/  @P6 LOP3.LUT R20, R20, 0x2000, RZ, 0xfc, !PT ;  /* 0x0000200014146812 */ /* 0x000fe400078efcff */
[----:B------:R-:W-:Y:S02]  /*c5400*/  LOP3.LUT P6, RZ, R223, 0x2, RZ, 0xc0, !PT ;  /* 0x00000002dfff7812 */ /* 0x000fe400078cc0ff */
[----:B------:R-:W-:Y:S02]  /*c5410*/  LOP3.LUT P5, RZ, R221, 0x80000000, RZ, 0xc0, !PT ;  /* 0x80000000ddff7812 */ /* 0x000fe400078ac0ff */
[----:B------:R-:W-:-:S09]  /*c5420*/  LOP3.LUT R20, R20, 0xffffbfff, RZ, 0xc0, !PT ;  /* 0xffffbfff14147812 */ /* 0x000fd200078ec0ff */
[----:B------:R-:W-:Y:S02]  /*c5430*/  @P6 LOP3.LUT R20, R20, 0x4000, RZ, 0xfc, !PT ;  /* 0x0000400014146812 */ /* 0x000fe400078efcff */
[----:B------:R-:W-:Y:S01]  /*c5440*/  LOP3.LUT P6, RZ, R223, 0x1, RZ, 0xc0, !PT ;  /* 0x00000001dfff7812 */ /* 0x000fe200078cc0ff */
[----:B--2---:R0:W-:Y:S04]  /*c5450*/  @P2 STG.E.U8 desc[UR52][R228.64], R0 ;  /* 0x00000000e4002986 */ /* 0x0041e8000c101134 */
[----:B0-----:R-:W2:Y:S04]  /*c5460*/  LDL.LU.64 R228, [R1+0x2870] ;  /* 0x0028700001e47983 */ /* 0x001ea80000300a00 */
[----:B------:R-:W2:Y:S04]  /*c5470*/  LDL.LU.64 R16, [R1+0x2878] ;  /* 0x0028780001107983 */ /* 0x000ea80000300a00 */
[----:B------:R-:W2:Y:S04]  /*c5480*/  LDL.LU.64 R248, [R1+0x2880] ;  /* 0x0028800001f87983 */ /* 0x000ea80000300a00 */
[----:B------:R-:W2:Y:S04]  /*c5490*/  LDL.LU.64 R246, [R1+0x2888] ;  /* 0x0028880001f67983 */ /* 0x000ea80000300a00 */
[----:B------:R-:W2:Y:S04]  /*c54a0*/  LDL.LU.64 R2, [R1+0x2890] ;  /* 0x0028900001027983 */ /* 0x000ea80000300a00 */
[----:B------:R-:W2:Y:S04]  /*c54b0*/  LDL.LU R239, [R1+0xc] ;  /* 0x00000c0001ef7983 */ /* 0x000ea80000300800 */
[----:B------:R-:W2:Y:S01]  /*c54c0*/  LDL.LU.64 R244, [R1+0x2898] ;  /* 0x0028980001f47983 */ /* 0x000ea20000300a00 */
[----:B------:R-:W-:-:S03]  /*c54d0*/  PRMT R0, R5, 0x7772, RZ ;  /* 0x0000777205007816 */ /* 0x000fc600000000ff */
[----:B------:R-:W2:Y:S04]  /*c54e0*/  LDL.LU.64 R242, [R1+0x28a0] ;  /* 0x0028a00001f27983 */ /* 0x000ea80000300a00 */
[----:B---3--:R0:W-:Y:S02]  /*c54f0*/  @P3 STG.E.U8 desc[UR52][R240.64], R0 ;  /* 0x00000000f0003986 */ /* 0x0081e4000c101134 */
[----:B0-----:R-:W-:Y:S02]  /*c5500*/  PRMT R0, R5, 0x7773, RZ ;  /* 0x0000777305007816 */ /* 0x001fe400000000ff */
[----:B------:R-:W3:Y:S04]  /*c5510*/  LDL.LU.64 R240, [R1+0x28a8] ;  /* 0x0028a80001f07983 */ /* 0x000ee80000300a00 */
[----:B----4-:R0:W-:Y:S02]  /*c5520*/  @P4 STG.E.U8 desc[UR52][R236.64], R0 ;  /* 0x00000000ec004986 */ /* 0x0101e4000c101134 */
[----:B0-----:R-:W-:-:S02]  /*c5530*/  PRMT R0, R238, 0x7770, RZ ;  /* 0x00007770ee007816 */ /* 0x001fc400000000ff */
        /* <DEDUP_REMOVED lines=36> */
[----:B------:R0:W-:Y:S02]  /*c5780*/  @P6 STG.E.U8 desc[UR52][R242.64], R0 ;  /* 0x00000000f2006986 */ /* 0x0001e4000c101134 */
[----:B0-----:R-:W-:-:S05]  /*c5790*/  PRMT R0, R239, 0x7772, RZ ;  /* 0x00007772ef007816 */ /* 0x001fca00000000ff */
[----:B---3--:R0:W-:Y:S02]  /*c57a0*/  @P0 STG.E.U8 desc[UR52][R240.64], R0 ;  /* 0x00000000f0000986 */ /* 0x0081e4000c101134 */
[----:B0-----:R-:W-:-:S05]  /*c57b0*/  PRMT R0, R239, 0x7773, RZ ;  /* 0x00007773ef007816 */ /* 0x001fca00000000ff */
[----:B----4-:R0:W-:Y:S02]  /*c57c0*/  @P1 STG.E.U8 desc[UR52][R236.64], R0 ;  /* 0x00000000ec001986 */ /* 0x0101e4000c101134 */
[----:B0-----:R-:W-:-:S05]  /*c57d0*/  PRMT R0, R7, 0x7770, RZ ;  /* 0x0000777007007816 */ /* 0x001fca00000000ff */
[----:B------:R0:W-:Y:S02]  /*c57e0*/  @P2 STG.E.U8 desc[UR52][R234.64], R0 ;  /* 0x00000000ea002986 */ /* 0x0001e4000c101134 */
[----:B0-----:R-:W-:-:S05]  /*c57f0*/  PRMT R0, R7, 0x7771, RZ ;  /* 0x0000777107007816 */ /* 0x001fca00000000ff */
[----:B------:R0:W-:Y:S02]  /*c5800*/  @P3 STG.E.U8 desc[UR52][R232.64], R0 ;  /* 0x00000000e8003986 */ /* 0x0001e4000c101134 */
[----:B0-----:R-:W-:-:S05]  /*c5810*/  PRMT R0, R7, 0x7772, RZ ;  /* 0x0000777207007816 */ /* 0x001fca00000000ff */
[----:B------:R0:W-:Y:S04]  /*c5820*/  @P4 STG.E.U8 desc[UR52][R230.64], R0 ;  /* 0x00000000e6004986 */ /* 0x0001e8000c101134 */
[----:B0-----:R-:W3:Y:S04]  /*c5830*/  LDL.LU.64 R230, [R1+0x28d8] ;  /* 0x0028d80001e67983 */ /* 0x001ee80000300a00 */
[----:B------:R-:W4:Y:S04]  /*c5840*/  LDL.LU.64 R240, [R1+0x28e0] ;  /* 0x0028e00001f07983 */ /* 0x000f280000300a00 */
[----:B------:R-:W4:Y:S04]  /*c5850*/  LDL.LU.64 R238, [R1+0x28e8] ;  /* 0x0028e80001ee7983 */ /* 0x000f280000300a00 */
[----:B------:R-:W3:Y:S01]  /*c5860*/  LDL.LU R237, [R1+0x80] ;  /* 0x0000800001ed7983 */ /* 0x000ee20000300800 */
[----:B------:R-:W-:-:S02]  /*c5870*/  LOP3.LUT P5, RZ, R223, 0x4000, RZ, 0xc0, !PT ;  /* 0x00004000dfff7812 */ /* 0x000fc400078ac0ff */
[----:B------:R-:W-:Y:S02]  /*c5880*/  PRMT R0, R7, 0x7773, RZ ;  /* 0x0000777307007816 */ /* 0x000fe400000000ff */
[----:B------:R-:W-:-:S09]  /*c5890*/  LOP3.LUT P2, RZ, R223, 0x8000, RZ, 0xc0, !PT ;  /* 0x00008000dfff7812 */ /* 0x000fd2000784c0ff */
        /* <DEDUP_REMOVED lines=84> */
[----:B------:R-:W-:Y:S02]  /*c5de0*/  LOP3.LUT P3, RZ, R223, 0x80000000, RZ, 0xc0, !PT ;  /* 0x80000000dfff7812 */ /* 0x000fe4000786c0ff */
        /* <DEDUP_REMOVED lines=333> */
[----:B------:R-:W2:Y:S04]  /*c72c0*/  LDL.LU R237, [R1+0xc4] ;  /* 0x0000c40001ed7983 */ /* 0x000ea80000300800 */
        /* <DEDUP_REMOVED lines=19> */
[----:B--2---:R-:W-:-:S05]  /*c7400*/  PRMT R0, R237, 0x7770, RZ ;  /* 0x00007770ed007816 */ /* 0x004fca00000000ff */
[----:B------:R0:W-:Y:S04]  /*c7410*/  @P2 STG.E.U8 desc[UR52][R228.64], R0 ;  /* 0x00000000e4002986 */ /* 0x0001e8000c101134 */
[----:B0-----:R-:W2:Y:S04]  /*c7420*/  LDL.LU.64 R228, [R1+0x2b68] ;  /* 0x002b680001e47983 */ /* 0x001ea80000300a00 */
[----:B------:R-:W2:Y:S04]  /*c7430*/  LDL.LU.64 R18, [R1+0x2b70] ;  /* 0x002b700001127983 */ /* 0x000ea80000300a00 */
[----:B------:R-:W2:Y:S04]  /*c7440*/  LDL.LU.64 R16, [R1+0x2b78] ;  /* 0x002b780001107983 */ /* 0x000ea80000300a00 */
[----:B------:R-:W2:Y:S01]  /*c7450*/  LDL.LU R3, [R1+0xc8] ;  /* 0x0000c80001037983 */ /* 0x000ea20000300800 */
[----:B------:R-:W-:-:S02]  /*c7460*/  @P6 LOP3.LUT R4, R4, 0x8, RZ, 0xfc, !PT ;  /* 0x0000000804046812 */ /* 0x000fc400078efcff */
[----:B------:R-:W-:Y:S01]  /*c7470*/  LOP3.LUT P6, RZ, R226, 0x4, RZ, 0xc0, !PT ;  /* 0x00000004e2ff7812 */ /* 0x000fe200078cc0ff */
[----:B------:R-:W2:Y:S01]  /*c7480*/  LDL.LU.64 R248, [R1+0x2b80] ;  /* 0x002b800001f87983 */ /* 0x000ea20000300a00 */
[----:B------:R-:W-:Y:S02]  /*c7490*/  LOP3.LUT R4, R4, 0xffffffef, RZ, 0xc0, !PT ;  /* 0xffffffef04047812 */ /* 0x000fe400078ec0ff */
[C---:B------:R-:W-:Y:S01]  /*c74a0*/  LOP3.LUT P3, RZ, R225.reuse, 0x10000000, RZ, 0xc0, !PT ;  /* 0x10000000e1ff7812 */ /* 0x040fe2000786c0ff */
[----:B------:R-:W2:Y:S01]  /*c74b0*/  LDL.LU.64 R246, [R1+0x2b88] ;  /* 0x002b880001f67983 */ /* 0x000ea20000300a00 */
[----:B------:R-:W-:Y:S02]  /*c74c0*/  LOP3.LUT P4, RZ, R225, 0x20000000, RZ, 0xc0, !PT ;  /* 0x20000000e1ff7812 */ /* 0x000fe4000788c0ff */
[----:B------:R-:W-:Y:S01]  /*c74d0*/  PRMT R0, R237, 0x7771, RZ ;  /* 0x00007771ed007816 */ /* 0x000fe200000000ff */
[----:B------:R-:W2:Y:S04]  /*c74e0*/  LDL.LU.64 R244, [R1+0x2b90] ;  /* 0x002b900001f47983 */ /* 0x000ea80000300a00 */
[----:B------:R-:W-:-:S02]  /*c74f0*/  @P6 LOP3.LUT R4, R4, 0x10, RZ, 0xfc, !PT ;  /* 0x0000001004046812 */ /* 0x000fc400078efcff */
[----:B------:R-:W-:Y:S02]  /*c7500*/  LOP3.LUT P6, RZ, R226, 0x2, RZ, 0xc0, !PT ;  /* 0x00000002e2ff7812 */ /* 0x000fe400078cc0ff */
[----:B------:R-:W-:Y:S01]  /*c7510*/  LOP3.LUT R4, R4, 0xffffffdf, RZ, 0xc0, !PT ;  /* 0xffffffdf04047812 */ /* 0x000fe200078ec0ff */
[----:B---3--:R0:W-:Y:S01]  /*c7520*/  @P3 STG.E.U8 desc[UR52][R240.64], R0 ;  /* 0x00000000f0003986 */ /* 0x0081e2000c101134 */
[----:B------:R-:W-:-:S09]  /*c7530*/  LOP3.LUT P5, RZ, R225, 0x40000000, RZ, 0xc0, !PT ;  /* 0x40000000e1ff7812 */ /* 0x000fd200078ac0ff */
[----:B------:R-:W-:Y:S02]  /*c7540*/  @P6 LOP3.LUT R4, R4, 0x20, RZ, 0xfc, !PT ;  /* 0x0000002004046812 */ /* 0x000fe400078efcff */
[----:B------:R-:W-:Y:S02]  /*c7550*/  LOP3.LUT P6, RZ, R226, 0x1, RZ, 0xc0, !PT ;  /* 0x00000001e2ff7812 */ /* 0x000fe400078cc0ff */
[----:B0-----:R-:W-:Y:S02]  /*c7560*/  PRMT R0, R237, 0x7772, RZ ;  /* 0x00007772ed007816 */ /* 0x001fe400000000ff */
[----:B------:R-:W-:-:S03]  /*c7570*/  LOP3.LUT R4, R4, 0xffffffbf, RZ, 0xc0, !PT ;  /* 0xffffffbf04047812 */ /* 0x000fc600078ec0ff */
[----:B----4-:R0:W-:Y:S06]  /*c7580*/  @P4 STG.E.U8 desc[UR52][R238.64], R0 ;  /* 0x00000000ee004986 */ /* 0x0101ec000c101134 */
[----:B------:R-:W-:Y:S02]  /*c7590*/  @P6 LOP3.LUT R4, R4, 0x40, RZ, 0xfc, !PT ;  /* 0x0000004004046812 */ /* 0x000fe400078efcff */
[----:B0-----:R-:W-:Y:S02]  /*c75a0*/  PRMT R0, R237, 0x7773, RZ ;  /* 0x00007773ed007816 */ /* 0x001fe400000000ff */
[----:B------:R-:W-:-:S03]  /*c75b0*/  LOP3.LUT P6, RZ, R225, 0x80000000, RZ, 0xc0, !PT ;  /* 0x80000000e1ff7812 */ /* 0x000fc600078cc0ff */
[----:B------:R0:W-:Y:S04]  /*c75c0*/  @P5 STG.E.U8 desc[UR52][R230.64], R0 ;  /* 0x00000000e6005986 */ /* 0x0001e8000c101134 */
[----:B0-----:R-:W3:Y:S01]  /*c75d0*/  LDL.LU R231, [R1+0xdc] ;  /* 0x0000dc0001e77983 */ /* 0x001ee20000300800 */
        /* <DEDUP_REMOVED lines=34> */
[----:B---3--:R-:W-:-:S07]  /*c7800*/  PRMT R0, R231, 0x7770, RZ ;  /* 0x00007770e7007816 */ /* 0x008fce00000000ff */
        /* <DEDUP_REMOVED lines=52> */
[----:B------:R0:W-:Y:S04]  /*c7b50*/  @P3 STG.E.U8 desc[UR52][R240.64], R0 ;  /* 0x00000000f0003986 */ /* 0x0001e8000c101134 */
[----:B0-----:R-:W3:Y:S01]  /*c7b60*/  LDL.LU.64 R240, [R1+0x2c38] ;  /* 0x002c380001f07983 */ /* 0x001ee20000300a00 */
        /* <DEDUP_REMOVED lines=11> */
[----:B------:R-:W-:Y:S02]  /*c7c20*/  LOP3.LUT R5, R5, 0xbfffffff, RZ, 0xc0, !PT ;  /* 0xbfffffff05057812 */ /* 0x000fe400078ec0ff */
[----:B------:R-:W-:-:S05]  /*c7c30*/  PRMT R0, R231, 0x7771, RZ ;  /* 0x00007771e7007816 */ /* 0x000fca00000000ff */
[----:B----4-:R0:W-:Y:S02]  /*c7c40*/  @P4 STG.E.U8 desc[UR52][R238.64], R0 ;  /* 0x00000000ee004986 */ /* 0x0101e4000c101134 */
[----:B------:R-:W-:Y:S02]  /*c7c50*/  @P6 LOP3.LUT R5, R5, 0x40000000, RZ, 0xfc, !PT ;  /* 0x4000000005056812 */ /* 0x000fe400078efcff */
[----:B------:R-:W-:Y:S02]  /*c7c60*/  LOP3.LUT P6, RZ, R226, 0x40000, RZ, 0xc0, !PT ;  /* 0x00040000e2ff7812 */ /* 0x000fe400078cc0ff */
[C---:B0-----:R-:W-:Y:S01]  /*c7c70*/  PRMT R0, R231.reuse, 0x7772, RZ ;  /* 0x00007772e7007816 */ /* 0x041fe200000000ff */
[----:B------:R-:W4:Y:S04]  /*c7c80*/  LDL.LU.64 R238, [R1+0x2c40] ;  /* 0x002c400001ee7983 */ /* 0x000f280000300a00 */
[----:B------:R0:W-:Y:S02]  /*c7c90*/  @P5 STG.E.U8 desc[UR52][R236.64], R0 ;  /* 0x00000000ec005986 */ /* 0x0001e4000c101134 */
[----:B0-----:R-:W-:-:S02]  /*c7ca0*/  PRMT R0, R231, 0x7773, RZ ;  /* 0x00007773e7007816 */ /* 0x001fc400000000ff */
[----:B------:R-:W4:Y:S04]  /*c7cb0*/  LDL.LU.64 R236, [R1+0x2c48] ;  /* 0x002c480001ec7983 */ /* 0x000f280000300a00 */
[----:B------:R0:W-:Y:S01]  /*c7cc0*/  @P6 STG.E.U8 desc[UR52][R234.64], R0 ;  /* 0x00000000ea006986 */ /* 0x0001e2000c101134 */
[----:B------:R-:W-:-:S03]  /*c7cd0*/  LOP3.LUT P6, RZ, R5, 0x40000000, RZ, 0xc0, !PT ;  /* 0x4000000005ff7812 */ /* 0x000fc600078cc0ff */
[----:B------:R-:W4:Y:S01]  /*c7ce0*/  LDL.LU R231, [R1+0xb8] ;  /* 0x0000b80001e77983 */ /* 0x000f220000300800 */
[----:B0-----:R-:W-:-:S03]  /*c7cf0*/  PRMT R0, R244, 0x7770, RZ ;  /* 0x00007770f4007816 */ /* 0x001fc600000000ff */
[----:B------:R-:W4:Y:S06]  /*c7d00*/  LDL.LU.64 R234, [R1+0x2c50] ;  /* 0x002c500001ea7983 */ /* 0x000f2c0000300a00 */
[----:B------:R0:W-:Y:S01]  /*c7d10*/  @P6 STG.E.U8 desc[UR52][R232.64], R0 ;  /* 0x00000000e8006986 */ /* 0x0001e2000c101134 */
[----:B------:R-:W-:-:S03]  /*c7d20*/  LOP3.LUT P6, RZ, R5, 0x20000000, RZ, 0xc0, !PT ;  /* 0x2000000005ff7812 */ /* 0x000fc600078cc0ff */
[----:B0-----:R-:W4:Y:S01]  /*c7d30*/  LDL.LU.64 R232, [R1+0x2c58] ;  /* 0x002c580001e87983 */ /* 0x001f220000300a00 */
[----:B------:R-:W-:Y:S02]  /*c7d40*/  PRMT R0, R244, 0x7771, RZ ;  /* 0x00007771f4007816 */ /* 0x000fe400000000ff */
[----:B------:R-:W-:-:S07]  /*c7d50*/  LOP3.LUT P0, RZ, R226, 0x8000000, RZ, 0xc0, !PT ;  /* 0x08000000e2ff7812 */ /* 0x000fce000780c0ff */
[----:B--2---:R0:W-:Y:S01]  /*c7d60*/  @P6 STG.E.U8 desc[UR52][R228.64], R0 ;  /* 0x00000000e4006986 */ /* 0x0041e2000c101134 */
[----:B------:R-:W-:-:S03]  /*c7d70*/  LOP3.LUT P6, RZ, R5, 0x10000000, RZ, 0xc0, !PT ;  /* 0x1000000005ff7812 */ /* 0x000fc600078cc0ff */
[----:B0-----:R-:W2:Y:S01]  /*c7d80*/  LDL.LU.64 R228, [R1+0x2c60] ;  /* 0x002c600001e47983 */ /* 0x001ea20000300a00 */
[----:B------:R-:W-:-:S09]  /*c7d90*/  PRMT R0, R244, 0x7772, RZ ;  /* 0x00007772f4007816 */ /* 0x000fd200000000ff */
        /* <DEDUP_REMOVED lines=17> */
[----:B------:R0:W-:Y:S04]  /*c7eb0*/  @P0 STG.E.U8 desc[UR52][R240.64], R0 ;  /* 0x00000000f0000986 */ /* 0x0001e8000c101134 */
[----:B0-----:R-:W3:Y:S01]  /*c7ec0*/  LDL.LU.64 R240, [R1+0x2c68] ;  /* 0x002c680001f07983 */ /* 0x001ee20000300a00 */
[C---:B------:R-:W-:Y:S02]  /*c7ed0*/  LOP3.LUT P1, RZ, R226.reuse, 0x10000000, RZ, 0xc0, !PT ;  /* 0x10000000e2ff7812 */ /* 0x040fe4000782c0ff */
[----:B------:R-:W-:Y:S02]  /*c7ee0*/  LOP3.LUT P2, RZ, R226, 0x20000000, RZ, 0xc0, !PT ;  /* 0x20000000e2ff7812 */ /* 0x000fe4000784c0ff */
[----:B------:R-:W-:Y:S02]  /*c7ef0*/  PRMT R0, R230, 0x7771, RZ ;  /* 0x00007771e6007816 */ /* 0x000fe400000000ff */
[----:B------:R-:W-:-:S02]  /*c7f00*/  LOP3.LUT P3, RZ, R226, 0x40000000, RZ, 0xc0, !PT ;  /* 0x40000000e2ff7812 */ /* 0x000fc4000786c0ff */
[----:B------:R-:W-:-:S05]  /*c7f10*/  LOP3.LUT P4, RZ, R226, 0x80000000, RZ, 0xc0, !PT ;  /* 0x80000000e2ff7812 */ /* 0x000fca000788c0ff */
[----:B----4-:R0:W-:Y:S01]  /*c7f20*/  @P1 STG.E.U8 desc[UR52][R238.64], R0 ;  /* 0x00000000ee001986 */ /* 0x0101e2000c101134 */
[----:B------:R-:W-:Y:S02]  /*c7f30*/  LOP3.LUT P5, RZ, R227, 0x1, RZ, 0xc0, !PT ;  /* 0x00000001e3ff7812 */ /* 0x000fe400078ac0ff */
[----:B0-----:R-:W-:-:S05]  /*c7f40*/  PRMT R0, R230, 0x7772, RZ ;  /* 0x00007772e6007816 */ /* 0x001fca00000000ff */
[----:B------:R0:W-:Y:S02]  /*c7f50*/  @P2 STG.E.U8 desc[UR52][R236.64], R0 ;  /* 0x00000000ec002986 */ /* 0x0001e4000c101134 */
[----:B0-----:R-:W-:-:S05]  /*c7f60*/  PRMT R0, R230, 0x7773, RZ ;  /* 0x00007773e6007816 */ /* 0x001fca00000000ff */
[----:B------:R0:W-:Y:S02]  /*c7f70*/  @P3 STG.E.U8 desc[UR52][R234.64], R0 ;  /* 0x00000000ea003986 */ /* 0x0001e4000c101134 */
[----:B0-----:R-:W-:-:S05]  /*c7f80*/  PRMT R0, R231, 0x7770, RZ ;  /* 0x00007770e7007816 */ /* 0x001fca00000000ff */
[----:B------:R0:W-:Y:S02]  /*c7f90*/  @P4 STG.E.U8 desc[UR52][R232.64], R0 ;  /* 0x00000000e8004986 */ /* 0x0001e4000c101134 */
[----:B0-----:R-:W-:Y:S02]  /*c7fa0*/  PRMT R0, R231, 0x7771, RZ ;  /* 0x00007771e7007816 */ /* 0x001fe400000000ff */
[----:B------:R-:W-:-:S03]  /*c7fb0*/  LOP3.LUT P2, RZ, R227, 0x2, RZ, 0xc0, !PT ;  /* 0x00000002e3ff7812 */ /* 0x000fc6000784c0ff */
[----:B--2---:R0:W-:Y:S04]  /*c7fc0*/  @P5 STG.E.U8 desc[UR52][R228.64], R0 ;  /* 0x00000000e4005986 */ /* 0x0041e8000c101134 */
[----:B0-----:R-:W2:Y:S04]  /*c7fd0*/  LDL.LU.64 R228, [R1+0x2c70] ;  /* 0x002c700001e47983 */ /* 0x001ea80000300a00 */
[----:B------:R-:W4:Y:S04]  /*c7fe0*/  LDL.LU.64 R234, [R1+0x2c78] ;  /* 0x002c780001ea7983 */ /* 0x000f280000300a00 */
[----:B------:R-:W4:Y:S04]  /*c7ff0*/  LDL.LU.64 R242, [R1+0x2c80] ;  /* 0x002c800001f27983 */ /* 0x000f280000300a00 */
[----:B------:R-:W4:Y:S04]  /*c8000*/  LDL.LU.64 R238, [R1+0x2c88] ;  /* 0x002c880001ee7983 */ /* 0x000f280000300a00 */
[----:B------:R-:W4:Y:S01]  /*c8010*/  LDL.LU R237, [R1+0xa8] ;  /* 0x0000a80001ed7983 */ /* 0x000f220000300800 */
[----:B------:R-:W-:-:S03]  /*c8020*/  PRMT R0, R231, 0x7772, RZ ;  /* 0x00007772e7007816 */ /* 0x000fc600000000ff */
[----:B------:R-:W4:Y:S04]  /*c8030*/  LDL.LU.64 R232, [R1+0x2c90] ;  /* 0x002c900001e87983 */ /* 0x000f280000300a00 */
[----:B---3--:R0:W-:Y:S04]  /*c8040*/  @P2 STG.E.U8 desc[UR52][R240.64], R0 ;  /* 0x00000000f0002986 */ /* 0x0081e8000c101134 */
[----:B0-----:R-:W3:Y:S01]  /*c8050*/  LDL.LU R240, [R1+0xbc] ;  /* 0x0000bc0001f07983 */ /* 0x001ee20000300800 */
[----:B------:R-:W-:-:S03]  /*c8060*/  PRMT R0, R231, 0x7773, RZ ;  /* 0x00007773e7007816 */ /* 0x000fc600000000ff */
[----:B------:R-:W3:Y:S01]  /*c8070*/  LDL.LU.64 R230, [R1+0x2c98] ;  /* 0x002c980001e67983 */ /* 0x000ee20000300a00 */
        /* <DEDUP_REMOVED lines=25> */
[----:B------:R-:W-:Y:S01]  /*c8210*/  LOP3.LUT R5, R5, 0xffbfffff, RZ, 0xc0, !PT ;  /* 0xffbfffff05057812 */ /* 0x000fe200078ec0ff */
[----:B--2---:R0:W-:Y:S04]  /*c8220*/  @P3 STG.E.U8 desc[UR52][R228.64], R0 ;  /* 0x00000000e4003986 */ /* 0x0041e8000c101134 */
[----:B0-----:R-:W2:Y:S04]  /*c8230*/  LDL.LU.64 R228, [R1+0x2ca0] ;  /* 0x002ca00001e47983 */ /* 0x001ea80000300a00 */
[----:B------:R-:W2:Y:S01]  /*c8240*/  LDL.LU.64 R18, [R1+0x2ca8] ;  /* 0x002ca80001127983 */ /* 0x000ea20000300a00 */
[----:B----4-:R-:W-:-:S03]  /*c8250*/  PRMT R0, R237, 0x7770, RZ ;  /* 0x00007770ed007816 */ /* 0x010fc600000000ff */
[----:B------:R-:W4:Y:S04]  /*c8260*/  LDL.LU.64 R16, [R1+0x2cb0] ;  /* 0x002cb00001107983 */ /* 0x000f280000300a00 */
[----:B------:R0:W-:Y:S04]  /*c8270*/  @P4 STG.E.U8 desc[UR52][R234.64], R0 ;  /* 0x00000000ea004986 */ /* 0x0001e8000c101134 */
[----:B0-----:R-:W4:Y:S04]  /*c8280*/  LDL.LU R234, [R1+0xac] ;  /* 0x0000ac0001ea7983 */ /* 0x001f280000300800 */
[----:B------:R-:W4:Y:S04]  /*c8290*/  LDL.LU.64 R248, [R1+0x2cb8] ;  /* 0x002cb80001f87983 */ /* 0x000f280000300a00 */
[----:B------:R-:W4:Y:S01]  /*c82a0*/  LDL.LU.64 R246, [R1+0x2cc0] ;  /* 0x002cc00001f67983 */ /* 0x000f220000300a00 */
[----:B------:R-:W-:-:S02]  /*c82b0*/  @P6 LOP3.LUT R5, R5, 0x400000, RZ, 0xfc, !PT ;  /* 0x0040000005056812 */ /* 0x000fc400078efcff */
        /* <DEDUP_REMOVED lines=14> */
[----:B------:R-:W4:Y:S04]  /*c83a0*/  LDL.LU.64 R236, [R1+0x2ce8] ;  /* 0x002ce80001ec7983 */ /* 0x000f280000300a00 */
[----:B0-----:R-:W4:Y:S04]  /*c83b0*/  LDL.LU.64 R232, [R1+0x2cf0] ;  /* 0x002cf00001e87983 */ /* 0x001f280000300a00 */
[----:B------:R-:W4:Y:S01]  /*c83c0*/  LDL.LU R241, [R1+0x120] ;  /* 0x0001200001f17983 */ /* 0x000f220000300800 */
[----:B---3--:R-:W-:-:S05]  /*c83d0*/  PRMT R0, R240, 0x7770, RZ ;  /* 0x00007770f0007816 */ /* 0x008fca00000000ff */
[----:B------:R0:W-:Y:S04]  /*c83e0*/  @P6 STG.E.U8 desc[UR52][R230.64], R0 ;  /* 0x00000000e6006986 */ /* 0x0001e8000c101134 */
[----:B0-----:R-:W3:Y:S01]  /*c83f0*/  LDL.LU.64 R230, [R1+0x2cf8] ;  /* 0x002cf80001e67983 */ /* 0x001ee20000300a00 */
[----:B------:R-:W-:Y:S02]  /*c8400*/  LOP3.LUT P6, RZ, R5, 0x100000, RZ, 0xc0, !PT ;  /* 0x0010000005ff7812 */ /* 0x000fe400078cc0ff */
[----:B------:R-:W-:Y:S02]  /*c8410*/  PRMT R0, R240, 0x7771, RZ ;  /* 0x00007771f0007816 */ /* 0x000fe400000000ff */
[C---:B------:R-:W-:Y:S02]  /*c8420*/  LOP3.LUT P0, RZ, R227.reuse, 0x4000, RZ, 0xc0, !PT ;  /* 0x00004000e3ff7812 */ /* 0x040fe4000780c0ff */
[----:B------:R-:W-:-:S02]  /*c8430*/  LOP3.LUT P1, RZ, R227, 0x8000, RZ, 0xc0, !PT ;  /* 0x00008000e3ff7812 */ /* 0x000fc4000782c0ff */
[C---:B------:R-:W-:Y:S02]  /*c8440*/  LOP3.LUT P2, RZ, R227.reuse, 0x10000, RZ, 0xc0, !PT ;  /* 0x00010000e3ff7812 */ /* 0x040fe4000784c0ff */
[C---:B------:R-:W-:Y:S02]  /*c8450*/  LOP3.LUT P3, RZ, R227.reuse, 0x20000, RZ, 0xc0, !PT ;  /* 0x00020000e3ff7812 */ /* 0x040fe4000786c0ff */
[C---:B------:R-:W-:Y:S02]  /*c8460*/  LOP3.LUT P4, RZ, R227.reuse, 0x40000, RZ, 0xc0, !PT ;  /* 0x00040000e3ff7812 */ /* 0x040fe4000788c0ff */
[----:B------:R-:W-:Y:S01]  /*c8470*/  LOP3.LUT P5, RZ, R227, 0x80000, RZ, 0xc0, !PT ;  /* 0x00080000e3ff7812 */ /* 0x000fe200078ac0ff */
[----:B--2---:R0:W-:Y:S01]  /*c8480*/  @P6 STG.E.U8 desc[UR52][R228.64], R0 ;  /* 0x00000000e4006986 */ /* 0x0041e2000c101134 */
[C---:B------:R-:W-:Y:S02]  /*c8490*/  LOP3.LUT P6, RZ, R5.reuse, 0x80000, RZ, 0xc0, !PT ;  /* 0x0008000005ff7812 */ /* 0x040fe400078cc0ff */
[----:B0-----:R-:W-:Y:S01]  /*c84a0*/  PRMT R0, R240, 0x7772, RZ ;  /* 0x00007772f0007816 */ /* 0x001fe200000000ff */
[----:B------:R-:W2:Y:S10]  /*c84b0*/  LDL.LU.64 R228, [R1+0x5288] ;  /* 0x0052880001e47983 */ /* 0x000eb40000300a00 */
[----:B------:R0:W-:Y:S01]  /*c84c0*/  @P6 STG.E.U8 desc[UR52][R18.64], R0 ;  /* 0x0000000012006986 */ /* 0x0001e2000c101134 */
[----:B------:R-:W-:-:S02]  /*c84d0*/  LOP3.LUT P6, RZ, R5, 0x40000, RZ, 0xc0, !PT ;  /* 0x0004000005ff7812 */ /* 0x000fc400078cc0ff */
[----:B0-----:R-:W-:-:S11]  /*c84e0*/  PRMT R0, R240, 0x7773, RZ ;  /* 0x00007773f0007816 */ /* 0x001fd600000000ff */
[----:B----4-:R0:W-:Y:S01]  /*c84f0*/  @P6 STG.E.U8 desc[UR52][R16.64], R0 ;  /* 0x0000000010006986 */ /* 0x0101e2000c101134 */
        /* <DEDUP_REMOVED lines=23> */
[----:B------:R-:W4:Y:S04]  /*c8670*/  LDL.LU.64 R232, [R1+0x2d10] ;  /* 0x002d100001e87983 */ /* 0x000f280000300a00 */
[----:B------:R-:W4:Y:S04]  /*c8680*/  LDL.LU.64 R238, [R1+0x2d18] ;  /* 0x002d180001ee7983 */ /* 0x000f280000300a00 */
[----:B------:R-:W4:Y:S04]  /*c8690*/  LDL.LU.64 R236, [R1+0x2d20] ;  /* 0x002d200001ec7983 */ /* 0x000f280000300a00 */
[----:B------:R-:W4:Y:S04]  /*c86a0*/  LDL.LU.64 R234, [R1+0x2d28] ;  /* 0x002d280001ea7983 */ /* 0x000f280000300a00 */
[----:B------:R-:W4:Y:S01]  /*c86b0*/  LDL.LU R248, [R1+0x134] ;  /* 0x0001340001f87983 */ /* 0x000f220000300800 */
[----:B------:R-:W-:-:S02]  /*c86c0*/  LOP3.LUT P2, RZ, R227, 0x100000, RZ, 0xc0, !PT ;  /* 0x00100000e3ff7812 */ /* 0x000fc4000784c0ff */
[----:B------:R-:W-:Y:S02]  /*c86d0*/  PRMT R0, R241, 0x7771, RZ ;  /* 0x00007771f1007816 */ /* 0x000fe400000000ff */
[----:B------:R-:W-:Y:S02]  /*c86e0*/  LOP3.LUT R5, R5, 0xffffff7f, RZ, 0xc0, !PT ;  /* 0xffffff7f05057812 */ /* 0x000fe400078ec0ff */
[----:B--2---:R-:W-:-:S13]  /*c86f0*/  LOP3.LUT P6, RZ, R228, 0x1, RZ, 0xc0, !PT ;  /* 0x00000001e4ff7812 */ /* 0x004fda00078cc0ff */
        /* <DEDUP_REMOVED lines=9> */
[----:B---3--:R0:W-:Y:S04]  /*c8790*/  @P2 STG.E.U8 desc[UR52][R230.64], R0 ;  /* 0x00000000e6002986 */ /* 0x0081e8000c101134 */
[----:B0-----:R-:W2:Y:S06]  /*c87a0*/  LDL.LU.64 R230, [R1+0x2d30] ;  /* 0x002d300001e67983 */ /* 0x001eac0000300a00 */
[----:B------:R-:W-:-:S02]  /*c87b0*/  @P6 LOP3.LUT R5, R5, 0x400, RZ, 0xfc, !PT ;  /* 0x0000040005056812 */ /* 0x000fc400078efcff */
[----:B------:R-:W-:Y:S01]  /*c87c0*/  LOP3.LUT P6, RZ, R227, 0x10000000, RZ, 0xc0, !PT ;  /* 0x10000000e3ff7812 */ /* 0x000fe200078cc0ff */
[----:B------:R-:W3:Y:S01]  /*c87d0*/  LDL.LU R249, [R1+0x124] ;  /* 0x0001240001f97983 */ /* 0x000ee20000300800 */
        /* <DEDUP_REMOVED lines=11> */
[C---:B------:R-:W-:Y:S02]  /*c8890*/  LOP3.LUT P4, RZ, R227.reuse, 0x400000, RZ, 0xc0, !PT ;  /* 0x00400000e3ff7812 */ /* 0x040fe4000788c0ff */
[----:B------:R-:W-:-:S05]  /*c88a0*/  LOP3.LUT P5, RZ, R227, 0x800000, RZ, 0xc0, !PT ;  /* 0x00800000e3ff7812 */ /* 0x000fca00078ac0ff */
[----:B------:R-:W-:Y:S02]  /*c88b0*/  @P6 LOP3.LUT R5, R5, 0x4000, RZ, 0xfc, !PT ;  /* 0x0000400005056812 */ /* 0x000fe400078efcff */
[----:B------:R-:W-:Y:S02]  /*c88c0*/  LOP3.LUT P6, RZ, R227, 0x1000000, RZ, 0xc0, !PT ;  /* 0x01000000e3ff7812 */ /* 0x000fe400078cc0ff */
[----:B------:R-:W3:Y:S04]  /*c88d0*/  LDL.LU.64 R226, [R1+0x2d38] ;  /* 0x002d380001e27983 */ /* 0x000ee80000300a00 */
[----:B------:R-:W3:Y:S04]  /*c88e0*/  LDL.LU.64 R18, [R1+0x2d40] ;  /* 0x002d400001127983 */ /* 0x000ee80000300a00 */
[----:B------:R-:W3:Y:S01]  /*c88f0*/  LDL.LU.64 R16, [R1+0x2d48] ;  /* 0x002d480001107983 */ /* 0x000ee20000300a00 */
[----:B------:R-:W-:-:S03]  /*c8900*/  PRMT R0, R241, 0x7772, RZ ;  /* 0x00007772f1007816 */ /* 0x000fc600000000ff */
[----:B------:R-:W3:Y:S04]  /*c8910*/  LDL.LU.64 R246, [R1+0x2d50] ;  /* 0x002d500001f67983 */ /* 0x000ee80000300a00 */
[----:B----4-:R0:W-:Y:S02]  /*c8920*/  @P3 STG.E.U8 desc[UR52][R242.64], R0 ;  /* 0x00000000f2003986 */ /* 0x0101e4000c101134 */
[----:B0-----:R-:W-:-:S05]  /*c8930*/  PRMT R0, R241, 0x7773, RZ ;  /* 0x00007773f1007816 */ /* 0x001fca00000000ff */
[----:B------:R0:W-:Y:S04]  /*c8940*/  @P4 STG.E.U8 desc[UR52][R232.64], R0 ;  /* 0x00000000e8004986 */ /* 0x0001e8000c101134 */
[----:B0-----:R-:W4:Y:S04]  /*c8950*/  LDL.LU R232, [R1+0x138] ;  /* 0x0001380001e87983 */ /* 0x001f280000300800 */
[----:B------:R-:W4:Y:S01]  /*c8960*/  LDL.LU.64 R2, [R1+0x2d58] ;  /* 0x002d580001027983 */ /* 0x000f220000300a00 */
[----:B------:R-:W-:-:S03]  /*c8970*/  PRMT R0, R248, 0x7770, RZ ;  /* 0x00007770f8007816 */ /* 0x000fc600000000ff */
[----:B------:R-:W4:Y:S04]  /*c8980*/  LDL.LU.64 R244, [R1+0x2d60] ;  /* 0x002d600001f47983 */ /* 0x000f280000300a00 */
[----:B------:R0:W-:Y:S04]  /*c8990*/  @P5 STG.E.U8 desc[UR52][R238.64], R0 ;  /* 0x00000000ee005986 */ /* 0x0001e8000c101134 */
[----:B------:R-:W4:Y:S04]  /*c89a0*/  LDL.LU R233, [R1+0x128] ;  /* 0x0001280001e97983 */ /* 0x000f280000300800 */
[----:B------:R-:W4:Y:S01]  /*c89b0*/  LDL.LU.64 R242, [R1+0x2d78] ;  /* 0x002d780001f27983 */ /* 0x000f220000300a00 */
[----:B0-----:R-:W-:-:S03]  /*c89c0*/  PRMT R0, R248, 0x7771, RZ ;  /* 0x00007771f8007816 */ /* 0x001fc600000000ff */
[----:B------:R-:W4:Y:S04]  /*c89d0*/  LDL.LU.64 R240, [R1+0x2d80] ;  /* 0x002d800001f07983 */ /* 0x000f280000300a00 */
[----:B------:R0:W-:Y:S01]  /*c89e0*/  @P6 STG.E.U8 desc[UR52][R236.64], R0 ;  /* 0x00000000ec006986 */ /* 0x0001e2000c101134 */
[----:B------:R-:W-:-:S03]  /*c89f0*/  LOP3.LUT P6, RZ, R5, 0x4000, RZ, 0xc0, !PT ;  /* 0x0000400005ff7812 */ /* 0x000fc600078cc0ff */
[----:B------:R-:W4:Y:S01]  /*c8a00*/  LDL.LU.64 R238, [R1+0x2d88] ;  /* 0x002d880001ee7983 */ /* 0x000f220000300a00 */
[----:B0-----:R-:W-:-:S03]  /*c8a10*/  PRMT R0, R248, 0x7772, RZ ;  /* 0x00007772f8007816 */ /* 0x001fc600000000ff */
[----:B------:R-:W4:Y:S06]  /*c8a20*/  LDL.LU.64 R236, [R1+0x2da0] ;  /* 0x002da00001ec7983 */ /* 0x000f2c0000300a00 */
[----:B------:R0:W-:Y:S01]  /*c8a30*/  @P6 STG.E.U8 desc[UR52][R234.64], R0 ;  /* 0x00000000ea006986 */ /* 0x0001e2000c101134 */
[----:B------:R-:W-:-:S03]  /*c8a40*/  LOP3.LUT P6, RZ, R5, 0x2000, RZ, 0xc0, !PT ;  /* 0x0000200005ff7812 */ /* 0x000fc600078cc0ff */
[----:B0-----:R-:W4:Y:S01]  /*c8a50*/  LDL.LU.64 R234, [R1+0x2db8] ;  /* 0x002db80001ea7983 */ /* 0x001f220000300a00 */
[----:B------:R-:W-:-:S09]  /*c8a60*/  PRMT R0, R248, 0x7773, RZ ;  /* 0x00007773f8007816 */ /* 0x000fd200000000ff */
[----:B--2---:R0:W-:Y:S04]  /*c8a70*/  @P6 STG.E.U8 desc[UR52][R230.64], R0 ;  /* 0x00000000e6006986 */ /* 0x0041e8000c101134 */
[----:B0-----:R-:W2:Y:S01]  /*c8a80*/  LDL.LU.64 R230, [R1+0x2dc0] ;  /* 0x002dc00001e67983 */ /* 0x001ea20000300a00 */
[----:B------:R-:W-:Y:S02]  /*c8a90*/  LOP3.LUT P6, RZ, R5, 0x1000, RZ, 0xc0, !PT ;  /* 0x0000100005ff7812 */ /* 0x000fe400078cc0ff */
[----:B---3--:R-:W-:-:S11]  /*c8aa0*/  PRMT R0, R249, 0x7770, RZ ;  /* 0x00007770f9007816 */ /* 0x008fd600000000ff */
        /* <DEDUP_REMOVED lines=11> */
[----:B----4-:R-:W-:-:S11]  /*c8b60*/  PRMT R0, R232, 0x7770, RZ ;  /* 0x00007770e8007816 */ /* 0x010fd600000000ff */
        /* <DEDUP_REMOVED lines=51> */
[----:B------:R-:W-:-:S03]  /*c8ea0*/  @P6 LOP3.LUT R5, R5, 0x8, RZ, 0xfc, !PT ;  /* 0x0000000805056812 */ /* 0x000fc600078efcff */
[----:B------:R-:W2:Y:S01]  /*c8eb0*/  LDL.LU.64 R18, [R1+0x2e40] ;  /* 0x002e400001127983 */ /* 0x000ea20000300a00 */
[C---:B------:R-:W-:Y:S02]  /*c8ec0*/  LOP3.LUT P6, RZ, R228.reuse, 0x4000, RZ, 0xc0, !PT ;  /* 0x00004000e4ff7812 */ /* 0x040fe400078cc0ff */
[C---:B------:R-:W-:Y:S01]  /*c8ed0*/  LOP3.LUT P3, RZ, R228.reuse, 0x100, RZ, 0xc0, !PT ;  /* 0x00000100e4ff7812 */ /* 0x040fe2000786c0ff */
[----:B------:R-:W2:Y:S01]  /*c8ee0*/  LDL.LU.64 R16, [R1+0x2e58] ;  /* 0x002e580001107983 */ /* 0x000ea20000300a00 */
[----:B------:R-:W-:Y:S02]  /*c8ef0*/  LOP3.LUT R5, R5, 0xffffffef, RZ, 0xc0, !PT ;  /* 0xffffffef05057812 */ /* 0x000fe400078ec0ff */
[----:B------:R-:W-:Y:S01]  /*c8f00*/  LOP3.LUT P4, RZ, R228, 0x200, RZ, 0xc0, !PT ;  /* 0x00000200e4ff7812 */ /* 0x000fe2000788c0ff */
[----:B------:R-:W2:Y:S01]  /*c8f10*/  LDL.LU.64 R2, [R1+0x2e60] ;  /* 0x002e600001027983 */ /* 0x000ea20000300a00 */
[----:B------:R-:W-:-:S05]  /*c8f20*/  PRMT R0, R239, 0x7771, RZ ;  /* 0x00007771ef007816 */ /* 0x000fca00000000ff */
[----:B------:R-:W-:Y:S02]  /*c8f30*/  @P6 LOP3.LUT R5, R5, 0x10, RZ, 0xfc, !PT ;  /* 0x0000001005056812 */ /* 0x000fe400078efcff */
[C---:B------:R-:W-:Y:S01]  /*c8f40*/  LOP3.LUT P6, RZ, R228.reuse, 0x2000, RZ, 0xc0, !PT ;  /* 0x00002000e4ff7812 */ /* 0x040fe200078cc0ff */
[----:B---3--:R0:W-:Y:S01]  /*c8f50*/  @P3 STG.E.U8 desc[UR52][R242.64], R0 ;  /* 0x00000000f2003986 */ /* 0x0081e2000c101134 */
[----:B------:R-:W-:Y:S02]  /*c8f60*/  LOP3.LUT P5, RZ, R228, 0x400, RZ, 0xc0, !PT ;  /* 0x00000400e4ff7812 */ /* 0x000fe400078ac0ff */
[----:B------:R-:W-:Y:S02]  /*c8f70*/  LOP3.LUT R5, R5, 0xffffffdf, RZ, 0xc0, !PT ;  /* 0xffffffdf05057812 */ /* 0x000fe400078ec0ff */
[----:B0-----:R-:W-:-:S07]  /*c8f80*/  PRMT R0, R239, 0x7772, RZ ;  /* 0x00007772ef007816 */ /* 0x001fce00000000ff */
[----:B------:R-:W-:Y:S02]  /*c8f90*/  @P6 LOP3.LUT R5, R5, 0x20, RZ, 0xfc, !PT ;  /* 0x0000002005056812 */ /* 0x000fe400078efcff */
[----:B------:R-:W-:Y:S01]  /*c8fa0*/  LOP3.LUT P6, RZ, R228, 0x1000, RZ, 0xc0, !PT ;  /* 0x00001000e4ff7812 */ /* 0x000fe200078cc0ff */
[----:B----4-:R0:W-:Y:S01]  /*c8fb0*/  @P4 STG.E.U8 desc[UR52][R240.64], R0 ;  /* 0x00000000f0004986 */ /* 0x0101e2000c101134 */
[----:B------:R-:W-:Y:S02]  /*c8fc0*/  LOP3.LUT R5, R5, 0xffffffbf, RZ, 0xc0, !PT ;  /* 0xffffffbf05057812 */ /* 0x000fe400078ec0ff */
[----:B0-----:R-:W-:-:S05]  /*c8fd0*/  PRMT R0, R239, 0x7773, RZ ;  /* 0x00007773ef007816 */ /* 0x001fca00000000ff */
[----:B------:R0:W-:Y:S04]  /*c8fe0*/  @P5 STG.E.U8 desc[UR52][R234.64], R0 ;  /* 0x00000000ea005986 */ /* 0x0001e8000c101134 */
[----:B------:R-:W-:Y:S02]  /*c8ff0*/  @P6 LOP3.LUT R5, R5, 0x40, RZ, 0xfc, !PT ;  /* 0x0000004005056812 */ /* 0x000fe400078efcff */
[----:B------:R-:W-:Y:S01]  /*c9000*/  LOP3.LUT P6, RZ, R228, 0x800, RZ, 0xc0, !PT ;  /* 0x00000800e4ff7812 */ /* 0x000fe200078cc0ff */
[----:B0-----:R-:W3:Y:S04]  /*c9010*/  LDL.LU R235, [R1+0x100] ;  /* 0x0001000001eb7983 */ /* 0x001ee80000300800 */
[----:B------:R-:W4:Y:S04]  /*c9020*/  LDL.LU.64 R244, [R1+0x2e68] ;  /* 0x002e680001f47983 */ /* 0x000f280000300a00 */
[----:B------:R-:W4:Y:S01]  /*c9030*/  LDL.LU.64 R242, [R1+0x2e80] ;  /* 0x002e800001f27983 */ /* 0x000f220000300a00 */
[----:B------:R-:W-:-:S03]  /*c9040*/  PRMT R0, R246, 0x7770, RZ ;  /* 0x00007770f6007816 */ /* 0x000fc600000000ff */
[----:B------:R-:W4:Y:S04]  /*c9050*/  LDL.LU.64 R240, [R1+0x2e98] ;  /* 0x002e980001f07983 */ /* 0x000f280000300a00 */
[----:B------:R0:W-:Y:S01]  /*c9060*/  @P6 STG.E.U8 desc[UR52][R236.64], R0 ;  /* 0x00000000ec006986 */ /* 0x0001e2000c101134 */
[----:B------:R-:W-:-:S03]  /*c9070*/  LOP3.LUT P6, RZ, R5, 0x40, RZ, 0xc0, !PT ;  /* 0x0000004005ff7812 */ /* 0x000fc600078cc0ff */
[----:B------:R-:W4:Y:S04]  /*c9080*/  LDL.LU.64 R238, [R1+0x2ea0] ;  /* 0x002ea00001ee7983 */ /* 0x000f280000300a00 */
[----:B------:R-:W4:Y:S01]  /*c9090*/  LDL.LU R234, [R1+0x114] ;  /* 0x0001140001ea7983 */ /* 0x000f220000300800 */
[----:B0-----:R-:W-:-:S03]  /*c90a0*/  PRMT R0, R246, 0x7771, RZ ;  /* 0x00007771f6007816 */ /* 0x001fc600000000ff */
[----:B------:R-:W4:Y:S04]  /*c90b0*/  LDL.LU.64 R236, [R1+0x2ea8] ;  /* 0x002ea80001ec7983 */ /* 0x000f280000300a00 */
        /* <DEDUP_REMOVED lines=37> */
[----:B------:R0:W-:Y:S01]  /*c9310*/  @P3 STG.E.U8 desc[UR52][R236.64], R0 ;  /* 0x00000000ec003986 */ /* 0x0001e2000c101134 */
[----:B------:R-:W-:Y:S02]  /*c9320*/  LOP3.LUT P5, RZ, R228, 0x2000000, RZ, 0xc0, !PT ;  /* 0x02000000e4ff7812 */ /* 0x000fe400078ac0ff */
[----:B0-----:R-:W-:-:S05]  /*c9330*/  PRMT R0, R234, 0x7771, RZ ;  /* 0x00007771ea007816 */ /* 0x001fca00000000ff */
[----:B------:R0:W-:Y:S04]  /*c9340*/  @P4 STG.E.U8 desc[UR52][R232.64], R0 ;  /* 0x00000000e8004986 */ /* 0x0001e8000c101134 */
[----:B0-----:R-:W3:Y:S01]  /*c9350*/  LDL.LU.64 R232, [R1+0x2ee0] ;  /* 0x002ee00001e87983 */ /* 0x001ee20000300a00 */
[----:B------:R-:W-:-:S05]  /*c9360*/  PRMT R0, R234, 0x7772, RZ ;  /* 0x00007772ea007816 */ /* 0x000fca00000000ff */
[----:B--2---:R0:W-:Y:S04]  /*c9370*/  @P5 STG.E.U8 desc[UR52][R230.64], R0 ;  /* 0x00000000e6005986 */ /* 0x0041e8000c101134 */
[----:B0-----:R-:W2:Y:S04]  /*c9380*/  LDL.LU.64 R230, [R1+0x2ee8] ;  /* 0x002ee80001e67983 */ /* 0x001ea80000300a00 */
[----:B------:R-:W4:Y:S04]  /*c9390*/  LDL.LU.64 R242, [R1+0x2f00] ;  /* 0x002f000001f27983 */ /* 0x000f280000300a00 */
[----:B------:R-:W4:Y:S04]  /*c93a0*/  LDL.LU.64 R240, [R1+0x2f18] ;  /* 0x002f180001f07983 */ /* 0x000f280000300a00 */
[----:B------:R-:W2:Y:S04]  /*c93b0*/  LDL.LU R235, [R1+0x104] ;  /* 0x0001040001eb7983 */ /* 0x000ea80000300800 */
[----:B------:R-:W4:Y:S04]  /*c93c0*/  LDL.LU.64 R238, [R1+0x2f20] ;  /* 0x002f200001ee7983 */ /* 0x000f280000300a00 */
[----:B------:R-:W4:Y:S01]  /*c93d0*/  LDL.LU R246, [R1+0x118] ;  /* 0x0001180001f67983 */ /* 0x000f220000300800 */
[----:B------:R-:W-:-:S03]  /*c93e0*/  LOP3.LUT P2, RZ, R228, 0x4000000, RZ, 0xc0, !PT ;  /* 0x04000000e4ff7812 */ /* 0x000fc6000784c0ff */
[----:B------:R-:W4:Y:S01]  /*c93f0*/  LDL.LU.64 R236, [R1+0x2f28] ;  /* 0x002f280001ec7983 */ /* 0x000f220000300a00 */
[----:B------:R-:W-:Y:S02]  /*c9400*/  PRMT R0, R234, 0x7773, RZ ;  /* 0x00007773ea007816 */ /* 0x000fe400000000ff */
[----:B------:R-:W-:Y:S02]  /*c9410*/  LOP3.LUT P3, RZ, R228, 0x8000000, RZ, 0xc0, !PT ;  /* 0x08000000e4ff7812 */ /* 0x000fe4000786c0ff */
[----:B------:R-:W-:-:S05]  /*c9420*/  LOP3.LUT P6, RZ, R229, 0x40, RZ, 0xc0, !PT ;  /* 0x00000040e5ff7812 */ /* 0x000fca00078cc0ff */
[----:B---3--:R0:W-:Y:S04]  /*c9430*/  @P2 STG.E.U8 desc[UR52][R232.64], R0 ;  /* 0x00000000e8002986 */ /* 0x0081e8000c101134 */
[----:B0-----:R-:W3:Y:S01]  /*c9440*/  LDL.LU.64 R232, [R1+0x2f48] ;  /* 0x002f480001e87983 */ /* 0x001ee20000300a00 */
[----:B--2---:R-:W-:-:S05]  /*c9450*/  PRMT R0, R235, 0x7770, RZ ;  /* 0x00007770eb007816 */ /* 0x004fca00000000ff */
[----:B------:R0:W-:Y:S04]  /*c9460*/  @P3 STG.E.U8 desc[UR52][R230.64], R0 ;  /* 0x00000000e6003986 */ /* 0x0001e8000c101134 */
[----:B0-----:R-:W2:Y:S04]  /*c9470*/  LDL.LU.64 R230, [R1+0x2f58] ;  /* 0x002f580001e67983 */ /* 0x001ea80000300a00 */
[----:B------:R-:W2:Y:S04]  /*c9480*/  LDL.LU.64 R4, [R1+0x2f60] ;  /* 0x002f600001047983 */ /* 0x000ea80000300a00 */
[----:B------:R-:W2:Y:S04]  /*c9490*/  LDL.LU R247, [R1+0x108] ;  /* 0x0001080001f77983 */ /* 0x000ea80000300800 */
[----:B------:R-:W2:Y:S04]  /*c94a0*/  LDL.LU.64 R226, [R1+0x2f68] ;  /* 0x002f680001e27983 */ /* 0x000ea80000300a00 */
[----:B------:R-:W2:Y:S04]  /*c94b0*/  LDL.LU.64 R18, [R1+0x2f88] ;  /* 0x002f880001127983 */ /* 0x000ea80000300a00 */
[----:B------:R-:W2:Y:S04]  /*c94c0*/  LDL.LU.64 R16, [R1+0x2f98] ;  /* 0x002f980001107983 */ /* 0x000ea80000300a00 */
[----:B------:R-:W2:Y:S04]  /*c94d0*/  LDL.LU R234, [R1+0x11c] ;  /* 0x00011c0001ea7983 */ /* 0x000ea80000300800 */
[----:B------:R-:W2:Y:S04]  /*c94e0*/  LDL.LU.64 R2, [R1+0x2fa0] ;  /* 0x002fa00001027983 */ /* 0x000ea80000300a00 */
[----:B------:R-:W2:Y:S01]  /*c94f0*/  LDL.LU.64 R244, [R1+0x2fa8] ;  /* 0x002fa80001f47983 */ /* 0x000ea20000300a00 */
[----:B------:R-:W-:-:S04]  /*c9500*/  LOP3.LUT R6, R6, 0xff7fffff, RZ, 0xc0, !PT ;  /* 0xff7fffff06067812 */ /* 0x000fc800078ec0ff */
        /* <DEDUP_REMOVED lines=40> */
[----:B------:R-:W-:-:S09]  /*c9790*/  PRMT R0, R246, 0x7771, RZ ;  /* 0x00007771f6007816 */ /* 0x000fd200000000ff */
[----:B---3--:R0:W-:Y:S04]  /*c97a0*/  @P6 STG.E.U8 desc[UR52][R232.64], R0 ;  /* 0x00000000e8006986 */ /* 0x0081e8000c101134 */
[----:B0-----:R-:W3:Y:S01]  /*c97b0*/  LDL.LU.64 R232, [R1+0x3008] ;  /* 0x0030080001e87983 */ /* 0x001ee20000300a00 */
[----:B------:R-:W-:Y:S02]  /*c97c0*/  LOP3.LUT P6, RZ, R6, 0x10000000, RZ, 0xc0, !PT ;  /* 0x1000000006ff7812 */ /* 0x000fe400078cc0ff */
[----:B------:R-:W-:Y:S02]  /*c97d0*/  PRMT R0, R246, 0x7772, RZ ;  /* 0x00007772f6007816 */ /* 0x000fe400000000ff */
[----:B------:R-:W-:-:S09]  /*c97e0*/  LOP3.LUT P0, RZ, R229, 0x80, RZ, 0xc0, !PT ;  /* 0x00000080e5ff7812 */ /* 0x000fd2000780c0ff */
        /* <DEDUP_REMOVED lines=18> */
[----:B------:R0:W-:Y:S04]  /*c9910*/  @P0 STG.E.U8 desc[UR52][R244.64], R0 ;  /* 0x00000000f4000986 */ /* 0x0001e8000c101134 */
[----:B0-----:R-:W2:Y:S01]  /*c9920*/  LDL.LU.64 R244, [R1+0x3018] ;  /* 0x0030180001f47983 */ /* 0x001ea20000300a00 */
[C---:B------:R-:W-:Y:S02]  /*c9930*/  LOP3.LUT P1, RZ, R229.reuse, 0x100, RZ, 0xc0, !PT ;  /* 0x00000100e5ff7812 */ /* 0x040fe4000782c0ff */
[C---:B------:R-:W-:Y:S02]  /*c9940*/  LOP3.LUT P2, RZ, R229.reuse, 0x200, RZ, 0xc0, !PT ;  /* 0x00000200e5ff7812 */ /* 0x040fe4000784c0ff */
[----:B------:R-:W-:Y:S02]  /*c9950*/  PRMT R0, R234, 0x7771, RZ ;  /* 0x00007771ea007816 */ /* 0x000fe400000000ff */
[----:B------:R-:W-:-:S02]  /*c9960*/  LOP3.LUT P3, RZ, R229, 0x400, RZ, 0xc0, !PT ;  /* 0x00000400e5ff7812 */ /* 0x000fc4000786c0ff */
[C---:B------:R-:W-:Y:S02]  /*c9970*/  LOP3.LUT P4, RZ, R229.reuse, 0x800, RZ, 0xc0, !PT ;  /* 0x00000800e5ff7812 */ /* 0x040fe4000788c0ff */
[----:B------:R-:W-:-:S03]  /*c9980*/  LOP3.LUT P5, RZ, R229, 0x1000, RZ, 0xc0, !PT ;  /* 0x00001000e5ff7812 */ /* 0x000fc600078ac0ff */
[----:B----4-:R0:W-:Y:S02]  /*c9990*/  @P1 STG.E.U8 desc[UR52][R242.64], R0 ;  /* 0x00000000f2001986 */ /* 0x0101e4000c101134 */
        /* <DEDUP_REMOVED lines=12> */
[----:B------:R-:W4:Y:S01]  /*c9a60*/  LDL.LU R241, [R1+0xf0] ;  /* 0x0000f00001f17983 */ /* 0x000f220000300800 */
[----:B------:R-:W-:-:S03]  /*c9a70*/  LOP3.LUT P2, RZ, R229, 0x2000, RZ, 0xc0, !PT ;  /* 0x00002000e5ff7812 */ /* 0x000fc6000784c0ff */
[----:B------:R-:W4:Y:S01]  /*c9a80*/  LDL.LU.64 R236, [R1+0x3060] ;  /* 0x0030600001ec7983 */ /* 0x000f220000300a00 */
[----:B------:R-:W-:Y:S02]  /*c9a90*/  PRMT R0, R235, 0x7772, RZ ;  /* 0x00007772eb007816 */ /* 0x000fe400000000ff */
[----:B------:R-:W-:Y:S02]  /*c9aa0*/  LOP3.LUT P6, RZ, R229, 0x2000000, RZ, 0xc0, !PT ;  /* 0x02000000e5ff7812 */ /* 0x000fe400078cc0ff */
[----:B------:R-:W-:-:S11]  /*c9ab0*/  LOP3.LUT R6, R6, 0xffff7fff, RZ, 0xc0, !PT ;  /* 0xffff7fff06067812 */ /* 0x000fd600078ec0ff */
[----:B------:R-:W-:Y:S02]  /*c9ac0*/  @P6 LOP3.LUT R6, R6, 0x8000, RZ, 0xfc, !PT ;  /* 0x0000800006066812 */ /* 0x000fe400078efcff */
[----:B------:R-:W-:Y:S02]  /*c9ad0*/  LOP3.LUT P6, RZ, R229, 0x1000000, RZ, 0xc0, !PT ;  /* 0x01000000e5ff7812 */ /* 0x000fe400078cc0ff */
[----:B------:R-:W-:-:S11]  /*c9ae0*/  LOP3.LUT R6, R6, 0xfffeffff, RZ, 0xc0, !PT ;  /* 0xfffeffff06067812 */ /* 0x000fd600078ec0ff */
[----:B------:R-:W-:Y:S01]  /*c9af0*/  @P6 LOP3.LUT R6, R6, 0x10000, RZ, 0xfc, !PT ;  /* 0x0001000006066812 */ /* 0x000fe200078efcff */
[----:B--2---:R0:W-:Y:S04]  /*c9b00*/  @P2 STG.E.U8 desc[UR52][R244.64], R0 ;  /* 0x00000000f4002986 */ /* 0x0041e8000c101134 */
[----:B0-----:R-:W2:Y:S01]  /*c9b10*/  LDL.LU R244, [R1+0xe0] ;  /* 0x0000e00001f47983 */ /* 0x001ea20000300800 */
[----:B------:R-:W-:-:S03]  /*c9b20*/  PRMT R0, R235, 0x7773, RZ ;  /* 0x00007773eb007816 */ /* 0x000fc600000000ff */
        /* <DEDUP_REMOVED lines=15> */
[C---:B------:R-:W-:Y:S02]  /*c9c20*/  LOP3.LUT P4, RZ, R229.reuse, 0x8000, RZ, 0xc0, !PT ;  /* 0x00008000e5ff7812 */ /* 0x040fe4000788c0ff */
[----:B------:R-:W-:Y:S02]  /*c9c30*/  LOP3.LUT R6, R6, 0xffdfffff, RZ, 0xc0, !PT ;  /* 0xffdfffff06067812 */ /* 0x000fe400078ec0ff */
[----:B------:R-:W-:-:S07]  /*c9c40*/  LOP3.LUT P5, RZ, R229, 0x10000, RZ, 0xc0, !PT ;  /* 0x00010000e5ff7812 */ /* 0x000fce00078ac0ff */
[----:B------:R-:W-:Y:S02]  /*c9c50*/  @P6 LOP3.LUT R6, R6, 0x200000, RZ, 0xfc, !PT ;  /* 0x0020000006066812 */ /* 0x000fe400078efcff */
[C---:B------:R-:W-:Y:S02]  /*c9c60*/  LOP3.LUT P6, RZ, R229.reuse, 0x40000, RZ, 0xc0, !PT ;  /* 0x00040000e5ff7812 */ /* 0x040fe400078cc0ff */
[----:B------:R-:W-:Y:S02]  /*c9c70*/  LOP3.LUT R6, R6, 0xffbfffff, RZ, 0xc0, !PT ;  /* 0xffbfffff06067812 */ /* 0x000fe400078ec0ff */
[C---:B------:R-:W-:Y:S02]  /*c9c80*/  LOP3.LUT P0, RZ, R229.reuse, 0x4000000, RZ, 0xc0, !PT ;  /* 0x04000000e5ff7812 */ /* 0x040fe4000780c0ff */
[C---:B------:R-:W-:Y:S02]  /*c9c90*/  LOP3.LUT P1, RZ, R229.reuse, 0x8000000, RZ, 0xc0, !PT ;  /* 0x08000000e5ff7812 */ /* 0x040fe4000782c0ff */
[----:B------:R-:W-:-:S05]  /*c9ca0*/  LOP3.LUT P2, RZ, R229, 0x10000000, RZ, 0xc0, !PT ;  /* 0x10000000e5ff7812 */ /* 0x000fca000784c0ff */
[----:B------:R-:W-:Y:S01]  /*c9cb0*/  @P6 LOP3.LUT R6, R6, 0x400000, RZ, 0xfc, !PT ;  /* 0x0040000006066812 */ /* 0x000fe200078efcff */
[----:B---3--:R0:W-:Y:S04]  /*c9cc0*/  @P3 STG.E.U8 desc[UR52][R232.64], R0 ;  /* 0x00000000e8003986 */ /* 0x0081e8000c101134 */
[----:B0-----:R-:W3:Y:S01]  /*c9cd0*/  LDL.LU.64 R232, [R1+0x3088] ;  /* 0x0030880001e87983 */ /* 0x001ee20000300a00 */
[----:B----4-:R-:W-:-:S03]  /*c9ce0*/  PRMT R0, R241, 0x7770, RZ ;  /* 0x00007770f1007816 */ /* 0x010fc600000000ff */
[----:B------:R-:W4:Y:S04]  /*c9cf0*/  LDL.LU.64 R4, [R1+0x30a0] ;  /* 0x0030a00001047983 */ /* 0x000f280000300a00 */
[----:B------:R0:W-:Y:S01]  /*c9d00*/  @P4 STG.E.U8 desc[UR52][R238.64], R0 ;  /* 0x00000000ee004986 */ /* 0x0001e2000c101134 */
[C---:B------:R-:W-:Y:S02]  /*c9d10*/  LOP3.LUT P6, RZ, R229.reuse, 0x20000, RZ, 0xc0, !PT ;  /* 0x00020000e5ff7812 */ /* 0x040fe400078cc0ff */
[C---:B------:R-:W-:Y:S02]  /*c9d20*/  LOP3.LUT P3, RZ, R229.reuse, 0x20000000, RZ, 0xc0, !PT ;  /* 0x20000000e5ff7812 */ /* 0x040fe4000786c0ff */
[----:B------:R-:W-:Y:S02]  /*c9d30*/  LOP3.LUT P4, RZ, R229, 0x40000000, RZ, 0xc0, !PT ;  /* 0x40000000e5ff7812 */ /* 0x000fe4000788c0ff */
[----:B0-----:R-:W-:Y:S01]  /*c9d40*/  PRMT R0, R241, 0x7771, RZ ;  /* 0x00007771f1007816 */ /* 0x001fe200000000ff */
[----:B------:R-:W4:Y:S04]  /*c9d50*/  LDL.LU R238, [R1+0xf4] ;  /* 0x0000f40001ee7983 */ /* 0x000f280000300800 */
[----:B------:R-:W4:Y:S04]  /*c9d60*/  LDL.LU.64 R226, [R1+0x30a8] ;  /* 0x0030a80001e27983 */ /* 0x000f280000300a00 */
[----:B------:R0:W-:Y:S01]  /*c9d70*/  @P5 STG.E.U8 desc[UR52][R2.64], R0 ;  /* 0x0000000002005986 */ /* 0x0001e2000c101134 */
[----:B------:R-:W-:-:S03]  /*c9d80*/  LOP3.LUT P5, RZ, R229, 0x80000000, RZ, 0xc0, !PT ;  /* 0x80000000e5ff7812 */ /* 0x000fc600078ac0ff */
[----:B------:R-:W4:Y:S04]  /*c9d90*/  LDL.LU.64 R18, [R1+0x30c8] ;  /* 0x0030c80001127983 */ /* 0x000f280000300a00 */
[----:B------:R-:W4:Y:S04]  /*c9da0*/  LDL.LU R239, [R1+0xe4] ;  /* 0x0000e40001ef7983 */ /* 0x000f280000300800 */
[----:B------:R-:W4:Y:S01]  /*c9db0*/  LDL.LU.64 R228, [R1+0x3098] ;  /* 0x0030980001e47983 */ /* 0x000f220000300a00 */
[----:B0-----:R-:W-:-:S03]  /*c9dc0*/  PRMT R0, R241, 0x7772, RZ ;  /* 0x00007772f1007816 */ /* 0x001fc600000000ff */
[----:B------:R-:W4:Y:S04]  /*c9dd0*/  LDL.LU.64 R16, [R1+0x30d8] ;  /* 0x0030d80001107983 */ /* 0x000f280000300a00 */
        /* <DEDUP_REMOVED lines=16> */
[----:B---3--:R0:W-:Y:S01]  /*c9ee0*/  @P6 STG.E.U8 desc[UR52][R232.64], R0 ;  /* 0x00000000e8006986 */ /* 0x0081e2000c101134 */
[----:B------:R-:W-:Y:S02]  /*c9ef0*/  LOP3.LUT P6, RZ, R6, 0x80000, RZ, 0xc0, !PT ;  /* 0x0008000006ff7812 */ /* 0x000fe400078cc0ff */
[----:B0-----:R-:W-:Y:S01]  /*c9f00*/  PRMT R0, R244, 0x7772, RZ ;  /* 0x00007772f4007816 */ /* 0x001fe200000000ff */
[----:B------:R-:W3:Y:S10]  /*c9f10*/  LDL.LU.64 R232, [R1+0x5270] ;  /* 0x0052700001e87983 */ /* 0x000ef40000300a00 */
[----:B----4-:R0:W-:Y:S01]  /*c9f20*/  @P6 STG.E.U8 desc[UR52][R228.64], R0 ;  /* 0x00000000e4006986 */ /* 0x0101e2000c101134 */
        /* <DEDUP_REMOVED lines=25> */
[----:B------:R-:W4:Y:S04]  /*ca0c0*/  LDL.LU.64 R2, [R1+0x3158] ;  /* 0x0031580001027983 */ /* 0x000f280000300a00 */
[----:B------:R-:W3:Y:S04]  /*ca0d0*/  LDL.LU.64 R236, [R1+0x3160] ;  /* 0x0031600001ec7983 */ /* 0x000ee80000300a00 */
[----:B------:R-:W3:Y:S04]  /*ca0e0*/  LDL.LU.64 R242, [R1+0x3168] ;  /* 0x0031680001f27983 */ /* 0x000ee80000300a00 */
[----:B------:R-:W3:Y:S04]  /*ca0f0*/  LDL.LU.64 R240, [R1+0x3188] ;  /* 0x0031880001f07983 */ /* 0x000ee80000300a00 */
[----:B------:R-:W3:Y:S04]  /*ca100*/  LDL.LU.64 R238, [R1+0x3198] ;  /* 0x0031980001ee7983 */ /* 0x000ee80000300a00 */
[----:B------:R-:W3:Y:S01]  /*ca110*/  LDL.LU R20, [R1+0xe8] ;  /* 0x0000e80001147983 */ /* 0x000ee20000300800 */
        /* <DEDUP_REMOVED lines=38> */
[----:B----4-:R0:W-:Y:S02]  /*ca380*/  @P3 STG.E.U8 desc[UR52][R2.64], R0 ;  /* 0x0000000002003986 */ /* 0x0101e4000c101134 */
[----:B0-----:R-:W-:-:S05]  /*ca390*/  PRMT R0, R245, 0x7773, RZ ;  /* 0x00007773f5007816 */ /* 0x001fca00000000ff */
[----:B---3--:R0:W-:Y:S04]  /*ca3a0*/  @P4 STG.E.U8 desc[UR52][R236.64], R0 ;  /* 0x00000000ec004986 */ /* 0x0081e8000c101134 */
        /* <DEDUP_REMOVED lines=255> */
[----:B------:R-:W-:-:S03]  /*cb3a0*/  LOP3.LUT P2, RZ, R231, 0x200000, RZ, 0xc0, !PT ;  /* 0x00200000e7ff7812 */ /* 0x000fc6000784c0ff */
[----:B------:R-:W4:Y:S01]  /*cb3b0*/  LDL.LU.64 R2, [R1+0x3340] ;  /* 0x0033400001027983 */ /* 0x000f220000300a00 */
[C---:B------:R-:W-:Y:S02]  /*cb3c0*/  LOP3.LUT P3, RZ, R231.reuse, 0x400000, RZ, 0xc0, !PT ;  /* 0x00400000e7ff7812 */ /* 0x040fe4000786c0ff */
[----:B------:R-:W-:Y:S02]  /*cb3d0*/  PRMT R0, R234, 0x7772, RZ ;  /* 0x00007772ea007816 */ /* 0x000fe400000000ff */
[----:B------:R-:W-:-:S05]  /*cb3e0*/  LOP3.LUT P4, RZ, R231, 0x800000, RZ, 0xc0, !PT ;  /* 0x00800000e7ff7812 */ /* 0x000fca000788c0ff */
        /* <DEDUP_REMOVED lines=14> */
[----:B------:R-:W-:Y:S02]  /*cb4d0*/  PRMT R0, R235, 0x7772, RZ ;  /* 0x00007772eb007816 */ /* 0x000fe400000000ff */
[----:B------:R-:W-:Y:S02]  /*cb4e0*/  LOP3.LUT P6, RZ, R232, 0x20, RZ, 0xc0, !PT ;  /* 0x00000020e8ff7812 */ /* 0x000fe400078cc0ff */
[----:B------:R-:W-:Y:S01]  /*cb4f0*/  LOP3.LUT R7, R7, 0xffff7fff, RZ, 0xc0, !PT ;  /* 0xffff7fff07077812 */ /* 0x000fe200078ec0ff */
[----:B---3--:R0:W-:Y:S04]  /*cb500*/  @P2 STG.E.U8 desc[UR52][R244.64], R0 ;  /* 0x00000000f4002986 */ /* 0x0081e8000c101134 */
[----:B0-----:R-:W3:Y:S01]  /*cb510*/  LDL.LU R244, [R1+0x158] ;  /* 0x0001580001f47983 */ /* 0x001ee20000300800 */
[----:B------:R-:W-:-:S03]  /*cb520*/  PRMT R0, R235, 0x7773, RZ ;  /* 0x00007773eb007816 */ /* 0x000fc600000000ff */
        /* <DEDUP_REMOVED lines=20> */
[----:B----4-:R0:W-:Y:S10]  /*cb670*/  @P3 STG.E.U8 desc[UR52][R2.64], R0 ;  /* 0x0000000002003986 */ /* 0x0101f4000c101134 */
[----:B------:R-:W-:-:S02]  /*cb680*/  @P6 LOP3.LUT R7, R7, 0x200000, RZ, 0xfc, !PT ;  /* 0x0020000007076812 */ /* 0x000fc400078efcff */
[----:B------:R-:W-:Y:S01]  /*cb690*/  LOP3.LUT P6, RZ, R231, 0x40000000, RZ, 0xc0, !PT ;  /* 0x40000000e7ff7812 */ /* 0x000fe200078cc0ff */
[----:B0-----:R-:W4:Y:S01]  /*cb6a0*/  LDL.LU.64 R2, [R1+0x3370] ;  /* 0x0033700001027983 */ /* 0x001f220000300a00 */
[----:B------:R-:W-:Y:S02]  /*cb6b0*/  LOP3.LUT R7, R7, 0xffbfffff, RZ, 0xc0, !PT ;  /* 0xffbfffff07077812 */ /* 0x000fe400078ec0ff */
[C---:B------:R-:W-:Y:S02]  /*cb6c0*/  LOP3.LUT P4, RZ, R231.reuse, 0x8000000, RZ, 0xc0, !PT ;  /* 0x08000000e7ff7812 */ /* 0x040fe4000788c0ff */
[----:B------:R-:W-:-:S07]  /*cb6d0*/  LOP3.LUT P5, RZ, R231, 0x10000000, RZ, 0xc0, !PT ;  /* 0x10000000e7ff7812 */ /* 0x000fce00078ac0ff */
[----:B------:R-:W-:Y:S02]  /*cb6e0*/  @P6 LOP3.LUT R7, R7, 0x400000, RZ, 0xfc, !PT ;  /* 0x0040000007076812 */ /* 0x000fe400078efcff */
[----:B------:R-:W-:Y:S02]  /*cb6f0*/  LOP3.LUT P6, RZ, R231, 0x20000000, RZ, 0xc0, !PT ;  /* 0x20000000e7ff7812 */ /* 0x000fe400078cc0ff */
[----:B------:R-:W4:Y:S01]  /*cb700*/  LDL.LU.64 R230, [R1+0x3378] ;  /* 0x0033780001e67983 */ /* 0x000f220000300a00 */
[----:B------:R-:W-:-:S03]  /*cb710*/  PRMT R0, R241, 0x7770, RZ ;  /* 0x00007770f1007816 */ /* 0x000fc600000000ff */
[----:B------:R-:W4:Y:S04]  /*cb720*/  LDL.LU.64 R228, [R1+0x3380] ;  /* 0x0033800001e47983 */ /* 0x000f280000300a00 */
[----:B------:R0:W-:Y:S04]  /*cb730*/  @P4 STG.E.U8 desc[UR52][R238.64], R0 ;  /* 0x00000000ee004986 */ /* 0x0001e8000c101134 */
[----:B0-----:R-:W4:Y:S04]  /*cb740*/  LDL.LU R238, [R1+0x148] ;  /* 0x0001480001ee7983 */ /* 0x001f280000300800 */
        /* <DEDUP_REMOVED lines=13> */
[----:B--2---:R0:W-:Y:S01]  /*cb820*/  @P6 STG.E.U8 desc[UR52][R236.64], R0 ;  /* 0x00000000ec006986 */ /* 0x0041e2000c101134 */
[----:B------:R-:W-:-:S03]  /*cb830*/  LOP3.LUT P6, RZ, R7, 0x200000, RZ, 0xc0, !PT ;  /* 0x0020000007ff7812 */ /* 0x000fc600078cc0ff */
[----:B------:R-:W2:Y:S04]  /*cb840*/  LDL.LU.64 R240, [R1+0x33b8] ;  /* 0x0033b80001f07983 */ /* 0x000ea80000300a00 */
[----:B0-----:R-:W2:Y:S04]  /*cb850*/  LDL.LU.64 R236, [R1+0x33c0] ;  /* 0x0033c00001ec7983 */ /* 0x001ea80000300a00 */
[----:B------:R-:W2:Y:S01]  /*cb860*/  LDL.LU R245, [R1+0x14c] ;  /* 0x00014c0001f57983 */ /* 0x000ea20000300800 */
[----:B---3--:R-:W-:-:S05]  /*cb870*/  PRMT R0, R244, 0x7770, RZ ;  /* 0x00007770f4007816 */ /* 0x008fca00000000ff */
[----:B------:R0:W-:Y:S04]  /*cb880*/  @P6 STG.E.U8 desc[UR52][R234.64], R0 ;  /* 0x00000000ea006986 */ /* 0x0001e8000c101134 */
[----:B0-----:R-:W3:Y:S01]  /*cb890*/  LDL.LU.64 R234, [R1+0x33c8] ;  /* 0x0033c80001ea7983 */ /* 0x001ee20000300a00 */
[----:B------:R-:W-:Y:S02]  /*cb8a0*/  LOP3.LUT P6, RZ, R7, 0x100000, RZ, 0xc0, !PT ;  /* 0x0010000007ff7812 */ /* 0x000fe400078cc0ff */
[----:B------:R-:W-:Y:S02]  /*cb8b0*/  PRMT R0, R244, 0x7771, RZ ;  /* 0x00007771f4007816 */ /* 0x000fe400000000ff */
[C---:B------:R-:W-:Y:S02]  /*cb8c0*/  LOP3.LUT P0, RZ, R232.reuse, 0x40, RZ, 0xc0, !PT ;  /* 0x00000040e8ff7812 */ /* 0x040fe4000780c0ff */
[----:B------:R-:W-:-:S07]  /*cb8d0*/  LOP3.LUT P1, RZ, R232, 0x80, RZ, 0xc0, !PT ;  /* 0x00000080e8ff7812 */ /* 0x000fce000782c0ff */
[----:B----4-:R0:W-:Y:S01]  /*cb8e0*/  @P6 STG.E.U8 desc[UR52][R2.64], R0 ;  /* 0x0000000002006986 */ /* 0x0101e2000c101134 */
[C---:B------:R-:W-:Y:S02]  /*cb8f0*/  LOP3.LUT P6, RZ, R7.reuse, 0x80000, RZ, 0xc0, !PT ;  /* 0x0008000007ff7812 */ /* 0x040fe400078cc0ff */
        /* <DEDUP_REMOVED lines=26> */
[----:B--2---:R0:W-:Y:S02]  /*cbaa0*/  @P3 STG.E.U8 desc[UR52][R240.64], R0 ;  /* 0x00000000f0003986 */ /* 0x0041e4000c101134 */
        /* <DEDUP_REMOVED lines=244> */
[----:B------:R-:W3:Y:S04]  /*cc9f0*/  LDL.LU.64 R226, [R1+0x3558] ;  /* 0x0035580001e27983 */ /* 0x000ee80000300a00 */
[----:B------:R-:W3:Y:S04]  /*cca00*/  LDL.LU R236, [R1+0x1c8] ;  /* 0x0001c80001ec7983 */ /* 0x000ee80000300800 */
[----:B------:R-:W3:Y:S01]  /*cca10*/  LDL.LU.64 R18, [R1+0x3560] ;  /* 0x0035600001127983 */ /* 0x000ee20000300a00 */
[----:B------:R-:W-:-:S04]  /*cca20*/  LOP3.LUT R21, R21, 0xf7ffffff, RZ, 0xc0, !PT ;  /* 0xf7ffffff15157812 */ /* 0x000fc800078ec0ff */
[----:B------:R-:W-:Y:S02]  /*cca30*/  @P6 LOP3.LUT R21, R21, 0x8000000, RZ, 0xfc, !PT ;  /* 0x0800000015156812 */ /* 0x000fe400078efcff */
[----:B------:R-:W-:Y:S02]  /*cca40*/  LOP3.LUT P6, RZ, R233, 0x2000000, RZ, 0xc0, !PT ;  /* 0x02000000e9ff7812 */ /* 0x000fe400078cc0ff */
[----:B------:R-:W-:-:S11]  /*cca50*/  LOP3.LUT R21, R21, 0xefffffff, RZ, 0xc0, !PT ;  /* 0xefffffff15157812 */ /* 0x000fd600078ec0ff */
[----:B------:R-:W-:Y:S02]  /*cca60*/  @P6 LOP3.LUT R21, R21, 0x10000000, RZ, 0xfc, !PT ;  /* 0x1000000015156812 */ /* 0x000fe400078efcff */
[----:B------:R-:W-:Y:S02]  /*cca70*/  LOP3.LUT P6, RZ, R233, 0x1000000, RZ, 0xc0, !PT ;  /* 0x01000000e9ff7812 */ /* 0x000fe400078cc0ff */
[----:B------:R-:W-:Y:S02]  /*cca80*/  LOP3.LUT R21, R21, 0xdfffffff, RZ, 0xc0, !PT ;  /* 0xdfffffff15157812 */ /* 0x000fe400078ec0ff */
[C---:B------:R-:W-:Y:S02]  /*cca90*/  LOP3.LUT P3, RZ, R233.reuse, 0x80000, RZ, 0xc0, !PT ;  /* 0x00080000e9ff7812 */ /* 0x040fe4000786c0ff */
[----:B------:R-:W-:Y:S02]  /*ccaa0*/  LOP3.LUT P4, RZ, R233, 0x100000, RZ, 0xc0, !PT ;  /* 0x00100000e9ff7812 */ /* 0x000fe4000788c0ff */
        /* <DEDUP_REMOVED lines=22> */
[C---:B------:R-:W-:Y:S02]  /*ccc10*/  LOP3.LUT P6, RZ, R21.reuse, 0x20000000, RZ, 0xc0, !PT ;  /* 0x2000000015ff7812 */ /* 0x040fe400078cc0ff */
[----:B0-----:R-:W-:Y:S01]  /*ccc20*/  PRMT R0, R20, 0x7771, RZ ;  /* 0x0000777114007816 */ /* 0x001fe200000000ff */
[----:B------:R-:W2:Y:S10]  /*ccc30*/  LDL.LU.64 R240, [R1+0x3588] ;  /* 0x0035880001f07983 */ /* 0x000eb40000300a00 */
[----:B---3--:R0:W-:Y:S01]  /*ccc40*/  @P6 STG.E.U8 desc[UR52][R238.64], R0 ;  /* 0x00000000ee006986 */ /* 0x0081e2000c101134 */
[----:B------:R-:W-:-:S02]  /*ccc50*/  LOP3.LUT P6, RZ, R21, 0x10000000, RZ, 0xc0, !PT ;  /* 0x1000000015ff7812 */ /* 0x000fc400078cc0ff */
        /* <DEDUP_REMOVED lines=17> */
[----:B------:R0:W-:Y:S04]  /*ccd70*/  @P6 STG.E.U8 desc[UR52][R18.64], R0 ;  /* 0x0000000012006986 */ /* 0x0001e8000c101134 */
[----:B0-----:R-:W3:Y:S01]  /*ccd80*/  LDL.LU.64 R18, [R1+0x3598] ;  /* 0x0035980001127983 */ /* 0x001ee20000300a00 */
[----:B------:R-:W-:Y:S02]  /*ccd90*/  LOP3.LUT P0, RZ, R233, 0x80000000, RZ, 0xc0, !PT ;  /* 0x80000000e9ff7812 */ /* 0x000fe4000780c0ff */
[----:B------:R-:W-:Y:S02]  /*ccda0*/  LOP3.LUT P1, RZ, R234, 0x1, RZ, 0xc0, !PT ;  /* 0x00000001eaff7812 */ /* 0x000fe4000782c0ff */
[----:B------:R-:W-:-:S09]  /*ccdb0*/  PRMT R0, R236, 0x7770, RZ ;  /* 0x00007770ec007816 */ /* 0x000fd200000000ff */
[----:B----4-:R0:W-:Y:S01]  /*ccdc0*/  @P0 STG.E.U8 desc[UR52][R16.64], R0 ;  /* 0x0000000010000986 */ /* 0x0101e2000c101134 */
[----:B------:R-:W-:Y:S02]  /*ccdd0*/  LOP3.LUT P2, RZ, R234, 0x2, RZ, 0xc0, !PT ;  /* 0x00000002eaff7812 */ /* 0x000fe4000784c0ff */
[----:B0-----:R-:W-:-:S05]  /*ccde0*/  PRMT R0, R236, 0x7771, RZ ;  /* 0x00007771ec007816 */ /* 0x001fca00000000ff */
[----:B--2---:R0:W-:Y:S01]  /*ccdf0*/  @P1 STG.E.U8 desc[UR52][R246.64], R0 ;  /* 0x00000000f6001986 */ /* 0x0041e2000c101134 */
[----:B------:R-:W-:-:S03]  /*cce00*/  LOP3.LUT P3, RZ, R234, 0x4, RZ, 0xc0, !PT ;  /* 0x00000004eaff7812 */ /* 0x000fc6000786c0ff */
[----:B0-----:R-:W2:Y:S01]  /*cce10*/  LDL.LU.64 R246, [R1+0x35a0] ;  /* 0x0035a00001f67983 */ /* 0x001ea20000300a00 */
[----:B------:R-:W-:Y:S02]  /*cce20*/  PRMT R0, R236, 0x7772, RZ ;  /* 0x00007772ec007816 */ /* 0x000fe400000000ff */
[----:B------:R-:W-:-:S03]  /*cce30*/  LOP3.LUT P4, RZ, R234, 0x8, RZ, 0xc0, !PT ;  /* 0x00000008eaff7812 */ /* 0x000fc6000788c0ff */
        /* <DEDUP_REMOVED lines=14> */
[----:B------:R-:W-:-:S03]  /*ccf20*/  PRMT R0, R237, 0x7772, RZ ;  /* 0x00007772ed007816 */ /* 0x000fc600000000ff */
[----:B------:R-:W3:Y:S04]  /*ccf30*/  LDL.LU R15, [R1+0x1bc] ;  /* 0x0001bc00010f7983 */ /* 0x000ee80000300800 */
[----:B------:R0:W-:Y:S02]  /*ccf40*/  @P2 STG.E.U8 desc[UR52][R18.64], R0 ;  /* 0x0000000012002986 */ /* 0x0001e4000c101134 */
[----:B0-----:R-:W-:Y:S02]  /*ccf50*/  PRMT R0, R237, 0x7773, RZ ;  /* 0x00007773ed007816 */ /* 0x001fe400000000ff */
[----:B------:R-:W3:Y:S01]  /*ccf60*/  LDL.LU.64 R236, [R1+0x35c8] ;  /* 0x0035c80001ec7983 */ /* 0x000ee20000300a00 */
        /* <DEDUP_REMOVED lines=8> */
[----:B------:R-:W-:Y:S01]  /*ccff0*/  LOP3.LUT R21, R21, 0xfffdffff, RZ, 0xc0, !PT ;  /* 0xfffdffff15157812 */ /* 0x000fe200078ec0ff */
[----:B--2---:R0:W-:Y:S10]  /*cd000*/  @P3 STG.E.U8 desc[UR52][R246.64], R0 ;  /* 0x00000000f6003986 */ /* 0x0041f4000c101134 */
[----:B------:R-:W-:-:S02]  /*cd010*/  @P6 LOP3.LUT R21, R21, 0x20000, RZ, 0xfc, !PT ;  /* 0x0002000015156812 */ /* 0x000fc400078efcff */
[----:B------:R-:W-:Y:S01]  /*cd020*/  LOP3.LUT P6, RZ, R234, 0x4000, RZ, 0xc0, !PT ;  /* 0x00004000eaff7812 */ /* 0x000fe200078cc0ff */
[----:B0-----:R-:W2:Y:S01]  /*cd030*/  LDL.LU.64 R246, [R1+0x35d0] ;  /* 0x0035d00001f67983 */ /* 0x001ea20000300a00 */
[----:B------:R-:W-:-:S03]  /*cd040*/  LOP3.LUT R21, R21, 0xfffbffff, RZ, 0xc0, !PT ;  /* 0xfffbffff15157812 */ /* 0x000fc600078ec0ff */
[----:B------:R-:W2:Y:S01]  /*cd050*/  LDL.LU.64 R232, [R1+0x35d8] ;  /* 0x0035d80001e87983 */ /* 0x000ea20000300a00 */
[----:B------:R-:W-:-:S03]  /*cd060*/  LOP3.LUT P4, RZ, R234, 0x80, RZ, 0xc0, !PT ;  /* 0x00000080eaff7812 */ /* 0x000fc6000788c0ff */
[----:B------:R-:W2:Y:S04]  /*cd070*/  LDL.LU.64 R6, [R1+0x35e0] ;  /* 0x0035e00001067983 */ /* 0x000ea80000300a00 */
[----:B------:R-:W-:Y:S02]  /*cd080*/  @P6 LOP3.LUT R21, R21, 0x40000, RZ, 0xfc, !PT ;  /* 0x0004000015156812 */ /* 0x000fe400078efcff */
[----:B------:R-:W-:Y:S02]  /*cd090*/  LOP3.LUT P6, RZ, R234, 0x2000, RZ, 0xc0, !PT ;  /* 0x00002000eaff7812 */ /* 0x000fe400078cc0ff */
[----:B------:R-:W-:-:S11]  /*cd0a0*/  LOP3.LUT R21, R21, 0xfff7ffff, RZ, 0xc0, !PT ;  /* 0xfff7ffff15157812 */ /* 0x000fd600078ec0ff */
[----:B------:R-:W-:Y:S02]  /*cd0b0*/  @P6 LOP3.LUT R21, R21, 0x80000, RZ, 0xfc, !PT ;  /* 0x0008000015156812 */ /* 0x000fe400078efcff */
[----:B------:R-:W-:Y:S02]  /*cd0c0*/  LOP3.LUT P6, RZ, R234, 0x1000, RZ, 0xc0, !PT ;  /* 0x00001000eaff7812 */ /* 0x000fe400078cc0ff */
[----:B------:R-:W-:-:S11]  /*cd0d0*/  LOP3.LUT R21, R21, 0xffefffff, RZ, 0xc0, !PT ;  /* 0xffefffff15157812 */ /* 0x000fd600078ec0ff */
[----:B------:R-:W-:Y:S02]  /*cd0e0*/  @P6 LOP3.LUT R21, R21, 0x100000, RZ, 0xfc, !PT ;  /* 0x0010000015156812 */ /* 0x000fe400078efcff */
[----:B----4-:R-:W-:Y:S02]  /*cd0f0*/  PRMT R0, R243, 0x7770, RZ ;  /* 0x00007770f3007816 */ /* 0x010fe400000000ff */
[----:B------:R-:W-:-:S03]  /*cd100*/  LOP3.LUT P6, RZ, R234, 0x800, RZ, 0xc0, !PT ;  /* 0x00000800eaff7812 */ /* 0x000fc600078cc0ff */
[----:B------:R0:W-:Y:S01]  /*cd110*/  @P4 STG.E.U8 desc[UR52][R240.64], R0 ;  /* 0x00000000f0004986 */ /* 0x0001e2000c101134 */
[----:B------:R-:W-:-:S03]  /*cd120*/  LOP3.LUT R21, R21, 0xffdfffff, RZ, 0xc0, !PT ;  /* 0xffdfffff15157812 */ /* 0x000fc600078ec0ff */
[----:B0-----:R-:W4:Y:S04]  /*cd130*/  LDL.LU R240, [R1+0x1a0] ;  /* 0x0001a00001f07983 */ /* 0x001f280000300800 */
[----:B------:R-:W4:Y:S02]  /*cd140*/  LDL.LU.64 R230, [R1+0x35e8] ;  /* 0x0035e80001e67983 */ /* 0x000f240000300a00 */
[----:B------:R-:W-:Y:S02]  /*cd150*/  @P6 LOP3.LUT R21, R21, 0x200000, RZ, 0xfc, !PT ;  /* 0x0020000015156812 */ /* 0x000fe400078efcff */
[C---:B------:R-:W-:Y:S01]  /*cd160*/  LOP3.LUT P6, RZ, R234.reuse, 0x400, RZ, 0xc0, !PT ;  /* 0x00000400eaff7812 */ /* 0x040fe200078cc0ff */
[----:B------:R-:W4:Y:S01]  /*cd170*/  LDL.LU.64 R228, [R1+0x35f0] ;  /* 0x0035f00001e47983 */ /* 0x000f220000300a00 */
[----:B------:R-:W-:-:S02]  /*cd180*/  LOP3.LUT P5, RZ, R234, 0x100, RZ, 0xc0, !PT ;  /* 0x00000100eaff7812 */ /* 0x000fc400078ac0ff */
[----:B------:R-:W-:Y:S01]  /*cd190*/  LOP3.LUT R21, R21, 0xffbfffff, RZ, 0xc0, !PT ;  /* 0xffbfffff15157812 */ /* 0x000fe200078ec0ff */
[----:B------:R-:W4:Y:S01]  /*cd1a0*/  LDL.LU R241, [R1+0x1f0] ;  /* 0x0001f00001f17983 */ /* 0x000f220000300800 */
[----:B------:R-:W-:-:S03]  /*cd1b0*/  PRMT R0, R243, 0x7771, RZ ;  /* 0x00007771f3007816 */ /* 0x000fc600000000ff */
[----:B------:R-:W4:Y:S04]  /*cd1c0*/  LDL.LU.64 R4, [R1+0x35f8] ;  /* 0x0035f80001047983 */ /* 0x000f280000300a00 */
[----:B------:R-:W-:Y:S01]  /*cd1d0*/  @P6 LOP3.LUT R21, R21, 0x400000, RZ, 0xfc, !PT ;  /* 0x0040000015156812 */ /* 0x000fe200078efcff */
[----:B------:R-:W4:Y:S01]  /*cd1e0*/  LDL.LU.64 R226, [R1+0x3600] ;  /* 0x0036000001e27983 */ /* 0x000f220000300a00 */
[----:B------:R-:W-:-:S03]  /*cd1f0*/  LOP3.LUT P6, RZ, R234, 0x200, RZ, 0xc0, !PT ;  /* 0x00000200eaff7812 */ /* 0x000fc600078cc0ff */
[----:B------:R0:W-:Y:S04]  /*cd200*/  @P5 STG.E.U8 desc[UR52][R16.64], R0 ;  /* 0x0000000010005986 */ /* 0x0001e8000c101134 */
[----:B------:R-:W4:Y:S01]  /*cd210*/  LDL.LU.64 R18, [R1+0x3608] ;  /* 0x0036080001127983 */ /* 0x000f220000300a00 */
[----:B0-----:R-:W-:-:S05]  /*cd220*/  PRMT R0, R243, 0x7772, RZ ;  /* 0x00007772f3007816 */ /* 0x001fca00000000ff */
[----:B------:R0:W-:Y:S01]  /*cd230*/  @P6 STG.E.U8 desc[UR52][R244.64], R0 ;  /* 0x00000000f4006986 */ /* 0x0001e2000c101134 */
[----:B------:R-:W-:Y:S02]  /*cd240*/  LOP3.LUT P6, RZ, R21, 0x400000, RZ, 0xc0, !PT ;  /* 0x0040000015ff7812 */ /* 0x000fe400078cc0ff */
[----:B0-----:R-:W-:Y:S01]  /*cd250*/  PRMT R0, R243, 0x7773, RZ ;  /* 0x00007773f3007816 */ /* 0x001fe200000000ff */
[----:B------:R-:W4:Y:S04]  /*cd260*/  LDL.LU.64 R244, [R1+0x3610] ;  /* 0x0036100001f47983 */ /* 0x000f280000300a00 */
[----:B------:R-:W4:Y:S06]  /*cd270*/  LDL.LU.64 R242, [R1+0x3618] ;  /* 0x0036180001f27983 */ /* 0x000f2c0000300a00 */
[----:B---3--:R0:W-:Y:S01]  /*cd280*/  @P6 STG.E.U8 desc[UR52][R238.64], R0 ;  /* 0x00000000ee006986 */ /* 0x0081e2000c101134 */
[----:B------:R-:W-:-:S03]  /*cd290*/  LOP3.LUT P6, RZ, R21, 0x200000, RZ, 0xc0, !PT ;  /* 0x0020000015ff7812 */ /* 0x000fc600078cc0ff */
[----:B0-----:R-:W3:Y:S01]  /*cd2a0*/  LDL.LU.64 R238, [R1+0x3620] ;  /* 0x0036200001ee7983 */ /* 0x001ee20000300a00 */
[----:B------:R-:W-:-:S03]  /*cd2b0*/  PRMT R0, R15, 0x7770, RZ ;  /* 0x000077700f007816 */ /* 0x000fc600000000ff */
[----:B------:R-:W3:Y:S06]  /*cd2c0*/  LDL.LU R16, [R1+0x1a4] ;  /* 0x0001a40001107983 */ /* 0x000eec0000300800 */
[----:B------:R0:W-:Y:S04]  /*cd2d0*/  @P6 STG.E.U8 desc[UR52][R236.64], R0 ;  /* 0x00000000ec006986 */ /* 0x0001e8000c101134 */
[----:B0-----:R-:W3:Y:S01]  /*cd2e0*/  LDL.LU.64 R236, [R1+0x3628] ;  /* 0x0036280001ec7983 */ /* 0x001ee20000300a00 */
[----:B------:R-:W-:-:S02]  /*cd2f0*/  LOP3.LUT P6, RZ, R21, 0x100000, RZ, 0xc0, !PT ;  /* 0x0010000015ff7812 */ /* 0x000fc400078cc0ff */
        /* <DEDUP_REMOVED lines=35> */
[----:B------:R0:W-:Y:S04]  /*cd530*/  @P5 STG.E.U8 desc[UR52][R236.64], R0 ;  /* 0x00000000ec005986 */ /* 0x0001e8000c101134 */
[----:B0-----:R-:W3:Y:S04]  /*cd540*/  LDL.LU.64 R236, [R1+0x3630] ;  /* 0x0036300001ec7983 */ /* 0x001ee80000300a00 */
[----:B------:R-:W4:Y:S04]  /*cd550*/  LDL.LU.64 R18, [R1+0x3638] ;  /* 0x0036380001127983 */ /* 0x000f280000300a00 */
[----:B------:R-:W2:Y:S04]  /*cd560*/  LDL.LU.64 R238, [R1+0x3640] ;  /* 0x0036400001ee7983 */ /* 0x000ea80000300a00 */
[----:B------:R-:W2:Y:S04]  /*cd570*/  LDL.LU.64 R244, [R1+0x3648] ;  /* 0x0036480001f47983 */ /* 0x000ea80000300a00 */
[----:B------:R-:W2:Y:S04]  /*cd580*/  LDL.LU.64 R242, [R1+0x3650] ;  /* 0x0036500001f27983 */ /* 0x000ea80000300a00 */
[----:B------:R-:W2:Y:S04]  /*cd590*/  LDL.LU.64 R240, [R1+0x3658] ;  /* 0x0036580001f07983 */ /* 0x000ea80000300a00 */
[----:B------:R-:W2:Y:S01]  /*cd5a0*/  LDL.LU R20, [R1+0x1f4] ;  /* 0x0001f40001147983 */ /* 0x000ea20000300800 */
        /* <DEDUP_REMOVED lines=17> */
[----:B------:R-:W3:Y:S04]  /*cd6c0*/  LDL.LU R15, [R1+0x1a8] ;  /* 0x0001a800010f7983 */ /* 0x000ee80000300800 */
[----:B------:R-:W3:Y:S01]  /*cd6d0*/  LDL.LU.64 R232, [R1+0x3668] ;  /* 0x0036680001e87983 */ /* 0x000ee20000300a00 */
[----:B------:R-:W-:-:S03]  /*cd6e0*/  LOP3.LUT R21, R21, 0xfffff7ff, RZ, 0xc0, !PT ;  /* 0xfffff7ff15157812 */ /* 0x000fc600078ec0ff */
[----:B------:R-:W3:Y:S01]  /*cd6f0*/  LDL.LU.64 R6, [R1+0x3670] ;  /* 0x0036700001067983 */ /* 0x000ee20000300a00 */
[----:B------:R-:W-:Y:S02]  /*cd700*/  @P6 LOP3.LUT R21, R21, 0x800, RZ, 0xfc, !PT ;  /* 0x0000080015156812 */ /* 0x000fe400078efcff */
[C---:B------:R-:W-:Y:S01]  /*cd710*/  LOP3.LUT P6, RZ, R234.reuse, 0x80000000, RZ, 0xc0, !PT ;  /* 0x80000000eaff7812 */ /* 0x040fe200078cc0ff */
[----:B------:R-:W3:Y:S01]  /*cd720*/  LDL.LU.64 R230, [R1+0x3678] ;  /* 0x0036780001e67983 */ /* 0x000ee20000300a00 */
[C---:B------:R-:W-:Y:S02]  /*cd730*/  LOP3.LUT P3, RZ, R234.reuse, 0x2000000, RZ, 0xc0, !PT ;  /* 0x02000000eaff7812 */ /* 0x040fe4000786c0ff */
[----:B------:R-:W-:Y:S01]  /*cd740*/  LOP3.LUT R21, R21, 0xffffefff, RZ, 0xc0, !PT ;  /* 0xffffefff15157812 */ /* 0x000fe200078ec0ff */
[----:B------:R-:W3:Y:S01]  /*cd750*/  LDL.LU.64 R228, [R1+0x3680] ;  /* 0x0036800001e47983 */ /* 0x000ee20000300a00 */
[----:B------:R-:W-:Y:S02]  /*cd760*/  LOP3.LUT P4, RZ, R234, 0x4000000, RZ, 0xc0, !PT ;  /* 0x04000000eaff7812 */ /* 0x000fe4000788c0ff */
[----:B------:R-:W-:-:S05]  /*cd770*/  PRMT R0, R16, 0x7772, RZ ;  /* 0x0000777210007816 */ /* 0x000fca00000000ff */
[----:B------:R-:W-:Y:S02]  /*cd780*/  @P6 LOP3.LUT R21, R21, 0x1000, RZ, 0xfc, !PT ;  /* 0x0000100015156812 */ /* 0x000fe400078efcff */
[----:B------:R-:W-:Y:S01]  /*cd790*/  LOP3.LUT P6, RZ, R234, 0x40000000, RZ, 0xc0, !PT ;  /* 0x40000000eaff7812 */ /* 0x000fe200078cc0ff */
[----:B----4-:R0:W-:Y:S01]  /*cd7a0*/  @P3 STG.E.U8 desc[UR52][R18.64], R0 ;  /* 0x0000000012003986 */ /* 0x0101e2000c101134 */
[----:B------:R-:W-:Y:S02]  /*cd7b0*/  LOP3.LUT R21, R21, 0xffffdfff, RZ, 0xc0, !PT ;  /* 0xffffdfff15157812 */ /* 0x000fe400078ec0ff */
[----:B0-----:R-:W-:-:S09]  /*cd7c0*/  PRMT R0, R16, 0x7773, RZ ;  /* 0x0000777310007816 */ /* 0x001fd200000000ff */
[----:B------:R-:W-:Y:S02]  /*cd7d0*/  @P6 LOP3.LUT R21, R21, 0x2000, RZ, 0xfc, !PT ;  /* 0x0000200015156812 */ /* 0x000fe400078efcff */
[C---:B------:R-:W-:Y:S01]  /*cd7e0*/  LOP3.LUT P6, RZ, R234.reuse, 0x20000000, RZ, 0xc0, !PT ;  /* 0x20000000eaff7812 */ /* 0x040fe200078cc0ff */
[----:B--2---:R0:W-:Y:S01]  /*cd7f0*/  @P4 STG.E.U8 desc[UR52][R238.64], R0 ;  /* 0x00000000ee004986 */ /* 0x0041e2000c101134 */
[----:B------:R-:W-:Y:S02]  /*cd800*/  LOP3.LUT P5, RZ, R234, 0x8000000, RZ, 0xc0, !PT ;  /* 0x08000000eaff7812 */ /* 0x000fe400078ac0ff */
[----:B------:R-:W-:Y:S01]  /*cd810*/  LOP3.LUT R21, R21, 0xffffbfff, RZ, 0xc0, !PT ;  /* 0xffffbfff15157812 */ /* 0x000fe200078ec0ff */
[----:B0-----:R-:W2:Y:S04]  /*cd820*/  LDL.LU R238, [R1+0x1f8] ;  /* 0x0001f80001ee7983 */ /* 0x001ea80000300800 */
        /* <DEDUP_REMOVED lines=34> */
[----:B--2---:R-:W-:-:S11]  /*cda50*/  PRMT R0, R238, 0x7770, RZ ;  /* 0x00007770ee007816 */ /* 0x004fd600000000ff */
        /* <DEDUP_REMOVED lines=21> */
[----:B------:R-:W2:Y:S04]  /*cdbb0*/  LDL.LU.64 R240, [R1+0x36c8] ;  /* 0x0036c80001f07983 */ /* 0x000ea80000300a00 */
[----:B---3--:R0:W-:Y:S04]  /*cdbc0*/  @P5 STG.E.U8 desc[UR52][R236.64], R0 ;  /* 0x00000000ec005986 */ /* 0x0081e8000c101134 */
[----:B0-----:R-:W3:Y:S04]  /*cdbd0*/  LDL.LU.64 R236, [R1+0x36d0] ;  /* 0x0036d00001ec7983 */ /* 0x001ee80000300a00 */
[----:B------:R-:W4:Y:S04]  /*cdbe0*/  LDL.LU.64 R18, [R1+0x36d8] ;  /* 0x0036d80001127983 */ /* 0x000f280000300a00 */
[----:B------:R-:W2:Y:S04]  /*cdbf0*/  LDL.LU R16, [R1+0x1fc] ;  /* 0x0001fc0001107983 */ /* 0x000ea80000300800 */
[----:B------:R-:W4:Y:S04]  /*cdc00*/  LDL.LU.64 R238, [R1+0x36e0] ;  /* 0x0036e00001ee7983 */ /* 0x000f280000300a00 */
[----:B------:R-:W4:Y:S04]  /*cdc10*/  LDL.LU.64 R244, [R1+0x36e8] ;  /* 0x0036e80001f47983 */ /* 0x000f280000300a00 */
[----:B------:R-:W4:Y:S04]  /*cdc20*/  LDL.LU.64 R242, [R1+0x36f0] ;  /* 0x0036f00001f27983 */ /* 0x000f280000300a00 */
[----:B------:R-:W4:Y:S01]  /*cdc30*/  LDL.LU R15, [R1+0x190] ;  /* 0x00019000010f7983 */ /* 0x000f220000300800 */
[----:B------:R-:W-:-:S02]  /*cdc40*/  LOP3.LUT P2, RZ, R235, 0x800, RZ, 0xc0, !PT ;  /* 0x00000800ebff7812 */ /* 0x000fc4000784c0ff */
        /* <DEDUP_REMOVED lines=14> */
[----:B--2---:R-:W-:-:S05]  /*cdd30*/  PRMT R0, R16, 0x7770, RZ ;  /* 0x0000777010007816 */ /* 0x004fca00000000ff */
[----:B------:R0:W-:Y:S04]  /*cdd40*/  @P2 STG.E.U8 desc[UR52][R240.64], R0 ;  /* 0x00000000f0002986 */ /* 0x0001e8000c101134 */
[----:B0-----:R-:W2:Y:S01]  /*cdd50*/  LDL.LU.64 R240, [R1+0x36f8] ;  /* 0x0036f80001f07983 */ /* 0x001ea20000300a00 */
[----:B------:R-:W-:-:S05]  /*cdd60*/  PRMT R0, R16, 0x7771, RZ ;  /* 0x0000777110007816 */ /* 0x000fca00000000ff */
[----:B---3--:R0:W-:Y:S04]  /*cdd70*/  @P3 STG.E.U8 desc[UR52][R236.64], R0 ;  /* 0x00000000ec003986 */ /* 0x0081e8000c101134 */
[----:B0-----:R-:W3:Y:S01]  /*cdd80*/  LDL.LU.64 R236, [R1+0x3700] ;  /* 0x0037000001ec7983 */ /* 0x001ee20000300a00 */
[----:B------:R-:W-:Y:S02]  /*cdd90*/  LOP3.LUT R21, R21, 0xfffffff7, RZ, 0xc0, !PT ;  /* 0xfffffff715157812 */ /* 0x000fe400078ec0ff */
[----:B------:R-:W-:Y:S01]  /*cdda0*/  LOP3.LUT P4, RZ, R235, 0x2000, RZ, 0xc0, !PT ;  /* 0x00002000ebff7812 */ /* 0x000fe2000788c0ff */
[----:B------:R-:W3:Y:S01]  /*cddb0*/  LDL.LU.64 R232, [R1+0x3708] ;  /* 0x0037080001e87983 */ /* 0x000ee20000300a00 */
[----:B------:R-:W-:Y:S02]  /*cddc0*/  @P6 LOP3.LUT R21, R21, 0x8, RZ, 0xfc, !PT ;  /* 0x0000000815156812 */ /* 0x000fe400078efcff */
[----:B------:R-:W-:Y:S01]  /*cddd0*/  LOP3.LUT P6, RZ, R235, 0x40000, RZ, 0xc0, !PT ;  /* 0x00040000ebff7812 */ /* 0x000fe200078cc0ff */
[----:B------:R-:W3:Y:S01]  /*cdde0*/  LDL.LU.64 R6, [R1+0x3710] ;  /* 0x0037100001067983 */ /* 0x000ee20000300a00 */
[----:B------:R-:W-:-:S02]  /*cddf0*/  LOP3.LUT R21, R21, 0xffffffef, RZ, 0xc0, !PT ;  /* 0xffffffef15157812 */ /* 0x000fc400078ec0ff */
[----:B------:R-:W-:Y:S01]  /*cde00*/  LOP3.LUT P5, RZ, R235, 0x4000, RZ, 0xc0, !PT ;  /* 0x00004000ebff7812 */ /* 0x000fe200078ac0ff */
[----:B------:R-:W3:Y:S01]  /*cde10*/  LDL.LU.64 R230, [R1+0x3718] ;  /* 0x0037180001e67983 */ /* 0x000ee20000300a00 */
[----:B------:R-:W-:-:S03]  /*cde20*/  PRMT R0, R16, 0x7772, RZ ;  /* 0x0000777210007816 */ /* 0x000fc600000000ff */
[----:B------:R-:W3:Y:S04]  /*cde30*/  LDL.LU.64 R228, [R1+0x3720] ;  /* 0x0037200001e47983 */ /* 0x000ee80000300a00 */
        /* <DEDUP_REMOVED lines=9> */
[----:B0-----:R-:W-:-:S05]  /*cded0*/  PRMT R0, R16, 0x7773, RZ ;  /* 0x0000777310007816 */ /* 0x001fca00000000ff */
[----:B------:R0:W-:Y:S02]  /*cdee0*/  @P5 STG.E.U8 desc[UR52][R238.64], R0 ;  /* 0x00000000ee005986 */ /* 0x0001e4000c101134 */
[----:B0-----:R-:W-:Y:S02]  /*cdef0*/  PRMT R0, R15, 0x7770, RZ ;  /* 0x000077700f007816 */ /* 0x001fe400000000ff */
[----:B------:R-:W4:Y:S04]  /*cdf00*/  LDL.LU R239, [R1+0x194] ;  /* 0x0001940001ef7983 */ /* 0x000f280000300800 */
[----:B------:R0:W-:Y:S01]  /*cdf10*/  @P6 STG.E.U8 desc[UR52][R244.64], R0 ;  /* 0x00000000f4006986 */ /* 0x0001e2000c101134 */
[----:B------:R-:W-:-:S03]  /*cdf20*/  LOP3.LUT P6, RZ, R21, 0x40, RZ, 0xc0, !PT ;  /* 0x0000004015ff7812 */ /* 0x000fc600078cc0ff */
[----:B------:R-:W4:Y:S04]  /*cdf30*/  LDL.LU.64 R4, [R1+0x3728] ;  /* 0x0037280001047983 */ /* 0x000f280000300a00 */
[----:B------:R-:W4:Y:S01]  /*cdf40*/  LDL.LU.64 R226, [R1+0x3730] ;  /* 0x0037300001e27983 */ /* 0x000f220000300a00 */
[----:B0-----:R-:W-:-:S03]  /*cdf50*/  PRMT R0, R15, 0x7771, RZ ;  /* 0x000077710f007816 */ /* 0x001fc600000000ff */
[----:B------:R-:W4:Y:S04]  /*cdf60*/  LDL.LU.64 R18, [R1+0x3738] ;  /* 0x0037380001127983 */ /* 0x000f280000300a00 */
[----:B------:R0:W-:Y:S01]  /*cdf70*/  @P6 STG.E.U8 desc[UR52][R242.64], R0 ;  /* 0x00000000f2006986 */ /* 0x0001e2000c101134 */
[----:B------:R-:W-:-:S03]  /*cdf80*/  LOP3.LUT P6, RZ, R21, 0x20, RZ, 0xc0, !PT ;  /* 0x0000002015ff7812 */ /* 0x000fc600078cc0ff */
[----:B------:R-:W4:Y:S04]  /*cdf90*/  LDL.LU.64 R16, [R1+0x3740] ;  /* 0x0037400001107983 */ /* 0x000f280000300a00 */
[----:B------:R-:W4:Y:S01]  /*cdfa0*/  LDL.LU R238, [R1+0x324] ;  /* 0x0003240001ee7983 */ /* 0x000f220000300800 */
[----:B0-----:R-:W-:-:S03]  /*cdfb0*/  PRMT R0, R15, 0x7772, RZ ;  /* 0x000077720f007816 */ /* 0x001fc600000000ff */
[----:B------:R-:W4:Y:S04]  /*cdfc0*/  LDL.LU.64 R244, [R1+0x3748] ;  /* 0x0037480001f47983 */ /* 0x000f280000300a00 */
[----:B------:R-:W4:Y:S04]  /*cdfd0*/  LDL.LU.64 R242, [R1+0x3750] ;  /* 0x0037500001f27983 */ /* 0x000f280000300a00 */
[----:B--2---:R0:W-:Y:S01]  /*cdfe0*/  @P6 STG.E.U8 desc[UR52][R240.64], R0 ;  /* 0x00000000f0006986 */ /* 0x0041e2000c101134 */
[----:B------:R-:W-:Y:S02]  /*cdff0*/  LOP3.LUT P6, RZ, R21, 0x10, RZ, 0xc0, !PT ;  /* 0x0000001015ff7812 */ /* 0x000fe400078cc0ff */
[----:B0-----:R-:W-:Y:S01]  /*ce000*/  PRMT R0, R15, 0x7773, RZ ;  /* 0x000077730f007816 */ /* 0x001fe200000000ff */
[----:B------:R-:W2:Y:S10]  /*ce010*/  LDL.LU.64 R240, [R1+0x3758] ;  /* 0x0037580001f07983 */ /* 0x000eb40000300a00 */
[----:B---3--:R0:W-:Y:S04]  /*ce020*/  @P6 STG.E.U8 desc[UR52][R236.64], R0 ;  /* 0x00000000ec006986 */ /* 0x0081e8000c101134 */
[----:B0-----:R-:W3:Y:S01]  /*ce030*/  LDL.LU.64 R236, [R1+0x5250] ;  /* 0x0052500001ec7983 */ /* 0x001ee20000300a00 */
[----:B------:R-:W-:-:S02]  /*ce040*/  LOP3.LUT P6, RZ, R21, 0x8, RZ, 0xc0, !PT ;  /* 0x0000000815ff7812 */ /* 0x000fc400078cc0ff */
[C---:B------:R-:W-:Y:S02]  /*ce050*/  LOP3.LUT P0, RZ, R235.reuse, 0x1000000, RZ, 0xc0, !PT ;  /* 0x01000000ebff7812 */ /* 0x040fe4000780c0ff */
[C---:B------:R-:W-:Y:S02]  /*ce060*/  LOP3.LUT P1, RZ, R235.reuse, 0x2000000, RZ, 0xc0, !PT ;  /* 0x02000000ebff7812 */ /* 0x040fe4000782c0ff */
[C---:B------:R-:W-:Y:S02]  /*ce070*/  LOP3.LUT P2, RZ, R235.reuse, 0x4000000, RZ, 0xc0, !PT ;  /* 0x04000000ebff7812 */ /* 0x040fe4000784c0ff */
[C---:B------:R-:W-:Y:S02]  /*ce080*/  LOP3.LUT P3, RZ, R235.reuse, 0x8000000, RZ, 0xc0, !PT ;  /* 0x08000000ebff7812 */ /* 0x040fe4000786c0ff */
[C---:B------:R-:W-:Y:S02]  /*ce090*/  LOP3.LUT P4, RZ, R235.reuse, 0x10000000, RZ, 0xc0, !PT ;  /* 0x10000000ebff7812 */ /* 0x040fe4000788c0ff */
[----:B------:R-:W-:-:S02]  /*ce0a0*/  LOP3.LUT P5, RZ, R235, 0x20000000, RZ, 0xc0, !PT ;  /* 0x20000000ebff7812 */ /* 0x000fc400078ac0ff */
[----:B---3--:R-:W-:-:S05]  /*ce0b0*/  PRMT R0, R236, 0x7770, RZ ;  /* 0x00007770ec007816 */ /* 0x008fca00000000ff */
        /* <DEDUP_REMOVED lines=8> */
[----:B0-----:R-:W-:Y:S02]  /*ce140*/  PRMT R0, R236, 0x7773, RZ ;  /* 0x00007773ec007816 */ /* 0x001fe400000000ff */
[----:B------:R-:W3:Y:S09]  /*ce150*/  LDL.LU R236, [R1+0x524c] ;  /* 0x00524c0001ec7983 */ /* 0x000ef20000300800 */
[----:B------:R4:W-:Y:S01]  /*ce160*/  @P6 STG.E.U8 desc[UR52][R228.64], R0 ;  /* 0x00000000e4006986 */ /* 0x0009e2000c101134 */
[----:B------:R-:W-:-:S02]  /*ce170*/  LOP3.LUT P6, RZ, R22, 0x80000000, RZ, 0xc0, !PT ;  /* 0x8000000016ff7812 */ /* 0x000fc400078cc0ff */
[----:B----4-:R-:W-:-:S11]  /*ce180*/  PRMT R0, R239, 0x7770, RZ ;  /* 0x00007770ef007816 */ /* 0x010fd600000000ff */
        /* <DEDUP_REMOVED lines=15> */
[----:B------:R-:W4:Y:S04]  /*ce280*/  LDL.LU.64 R18, [R1+0x3770] ;  /* 0x0037700001127983 */ /* 0x000f280000300a00 */
[----:B------:R-:W4:Y:S04]  /*ce290*/  LDL.LU.64 R16, [R1+0x3778] ;  /* 0x0037780001107983 */ /* 0x000f280000300a00 */
[----:B------:R-:W4:Y:S04]  /*ce2a0*/  LDL.LU R239, [R1+0x198] ;  /* 0x0001980001ef7983 */ /* 0x000f280000300800 */
[----:B------:R-:W4:Y:S04]  /*ce2b0*/  LDL.LU.64 R244, [R1+0x3780] ;  /* 0x0037800001f47983 */ /* 0x000f280000300a00 */
[----:B------:R-:W4:Y:S04]  /*ce2c0*/  LDL.LU.64 R242, [R1+0x3788] ;  /* 0x0037880001f27983 */ /* 0x000f280000300a00 */
[----:B------:R-:W4:Y:S01]  /*ce2d0*/  LDL.LU R15, [R1+0x328] ;  /* 0x00032800010f7983 */ /* 0x000f220000300800 */
[----:B------:R-:W-:-:S02]  /*ce2e0*/  LOP3.LUT P2, RZ, R235, 0x40000000, RZ, 0xc0, !PT ;  /* 0x40000000ebff7812 */ /* 0x000fc4000784c0ff */
[----:B------:R-:W-:Y:S02]  /*ce2f0*/  PRMT R0, R238, 0x7773, RZ ;  /* 0x00007773ee007816 */ /* 0x000fe400000000ff */
[----:B------:R-:W-:Y:S02]  /*ce300*/  LOP3.LUT P3, RZ, R235, 0x80000000, RZ, 0xc0, !PT ;  /* 0x80000000ebff7812 */ /* 0x000fe4000786c0ff */
[----:B------:R-:W-:Y:S02]  /*ce310*/  LOP3.LUT R22, R22, 0xff7fffff, RZ, 0xc0, !PT ;  /* 0xff7fffff16167812 */ /* 0x000fe400078ec0ff */
[C---:B---3--:R-:W-:Y:S02]  /*ce320*/  LOP3.LUT P4, RZ, R236.reuse, 0x1, RZ, 0xc0, !PT ;  /* 0x00000001ecff7812 */ /* 0x048fe4000788c0ff */
[----:B------:R-:W-:-:S03]  /*ce330*/  LOP3.LUT P5, RZ, R236, 0x2, RZ, 0xc0, !PT ;  /* 0x00000002ecff7812 */ /* 0x000fc600078ac0ff */
[----:B--2---:R0:W-:Y:S04]  /*ce340*/  @P2 STG.E.U8 desc[UR52][R240.64], R0 ;  /* 0x00000000f0002986 */ /* 0x0041e8000c101134 */
[----:B0-----:R-:W2:Y:S04]  /*ce350*/  LDL.LU.64 R240, [R1+0x3790] ;  /* 0x0037900001f07983 */ /* 0x001ea80000300a00 */
[----:B------:R-:W3:Y:S04]  /*ce360*/  LDL.LU.64 R20, [R1+0x37a8] ;  /* 0x0037a80001147983 */ /* 0x000ee80000300a00 */
[----:B------:R-:W3:Y:S04]  /*ce370*/  LDL.LU.64 R232, [R1+0x37b0] ;  /* 0x0037b00001e87983 */ /* 0x000ee80000300a00 */
[----:B------:R-:W3:Y:S04]  /*ce380*/  LDL.LU R238, [R1+0x19c] ;  /* 0x00019c0001ee7983 */ /* 0x000ee80000300800 */
[----:B------:R-:W3:Y:S04]  /*ce390*/  LDL.LU.64 R6, [R1+0x37b8] ;  /* 0x0037b80001067983 */ /* 0x000ee80000300a00 */
[----:B------:R-:W3:Y:S04]  /*ce3a0*/  LDL.LU.64 R230, [R1+0x37c8] ;  /* 0x0037c80001e67983 */ /* 0x000ee80000300a00 */
[----:B------:R-:W3:Y:S01]  /*ce3b0*/  LDL.LU.64 R228, [R1+0x37d8] ;  /* 0x0037d80001e47983 */ /* 0x000ee20000300a00 */
[----:B----4-:R-:W-:-:S03]  /*ce3c0*/  PRMT R0, R239, 0x7770, RZ ;  /* 0x00007770ef007816 */ /* 0x010fc600000000ff */
[----:B------:R-:W4:Y:S04]  /*ce3d0*/  LDL.LU.64 R4, [R1+0x37e0] ;  /* 0x0037e00001047983 */ /* 0x000f280000300a00 */
[----:B------:R0:W-:Y:S02]  /*ce3e0*/  @P3 STG.E.U8 desc[UR52][R226.64], R0 ;  /* 0x00000000e2003986 */ /* 0x0001e4000c101134 */
[C---:B0-----:R-:W-:Y:S02]  /*ce3f0*/  PRMT R0, R239.reuse, 0x7771, RZ ;  /* 0x00007771ef007816 */ /* 0x041fe400000000ff */
[----:B------:R-:W4:Y:S04]  /*ce400*/  LDL.LU.64 R226, [R1+0x37e8] ;  /* 0x0037e80001e27983 */ /* 0x000f280000300a00 */
[----:B------:R0:W-:Y:S02]  /*ce410*/  @P4 STG.E.U8 desc[UR52][R18.64], R0 ;  /* 0x0000000012004986 */ /* 0x0001e4000c101134 */
[----:B0-----:R-:W-:-:S02]  /*ce420*/  PRMT R0, R239, 0x7772, RZ ;  /* 0x00007772ef007816 */ /* 0x001fc400000000ff */
[----:B------:R-:W4:Y:S04]  /*ce430*/  LDL.LU.64 R18, [R1+0x37f0] ;  /* 0x0037f00001127983 */ /* 0x000f280000300a00 */
[----:B------:R0:W-:Y:S04]  /*ce440*/  @P5 STG.E.U8 desc[UR52][R16.64], R0 ;  /* 0x0000000010005986 */ /* 0x0001e8000c101134 */
[----:B0-----:R-:W4:Y:S01]  /*ce450*/  LDL.LU.64 R16, [R1+0x3800] ;  /* 0x0038000001107983 */ /* 0x001f220000300a00 */
[----:B------:R-:W-:-:S13]  /*ce460*/  LOP3.LUT P6, RZ, R236, 0x400, RZ, 0xc0, !PT ;  /* 0x00000400ecff7812 */ /* 0x000fda00078cc0ff */
        /* <DEDUP_REMOVED lines=22> */
[----:B------:R-:W4:Y:S07]  /*ce5d0*/  LDL.LU R239, [R1+0x310] ;  /* 0x0003100001ef7983 */ /* 0x000f2e0000300800 */
[----:B------:R-:W-:-:S02]  /*ce5e0*/  @P6 LOP3.LUT R22, R22, 0x40000000, RZ, 0xfc, !PT ;  /* 0x4000000016166812 */ /* 0x000fc400078efcff */
[----:B------:R-:W-:-:S13]  /*ce5f0*/  LOP3.LUT P6, RZ, R236, 0x4, RZ, 0xc0, !PT ;  /* 0x00000004ecff7812 */ /* 0x000fda00078cc0ff */
[----:B------:R0:W-:Y:S01]  /*ce600*/  @P6 STG.E.U8 desc[UR52][R244.64], R0 ;  /* 0x00000000f4006986 */ /* 0x0001e2000c101134 */
[C---:B------:R-:W-:Y:S02]  /*ce610*/  LOP3.LUT P6, RZ, R22.reuse, 0x40000000, RZ, 0xc0, !PT ;  /* 0x4000000016ff7812 */ /* 0x040fe400078cc0ff */
[----:B0-----:R-:W-:Y:S01]  /*ce620*/  PRMT R0, R15, 0x7770, RZ ;  /* 0x000077700f007816 */ /* 0x001fe200000000ff */
[----:B------:R-:W4:Y:S10]  /*ce630*/  LDL.LU.64 R244, [R1+0x3808] ;  /* 0x0038080001f47983 */ /* 0x000f340000300a00 */
[----:B------:R0:W-:Y:S01]  /*ce640*/  @P6 STG.E.U8 desc[UR52][R242.64], R0 ;  /* 0x00000000f2006986 */ /* 0x0001e2000c101134 */
[----:B------:R-:W-:-:S02]  /*ce650*/  LOP3.LUT P6, RZ, R22, 0x20000000, RZ, 0xc0, !PT ;  /* 0x2000000016ff7812 */ /* 0x000fc400078cc0ff */
[----:B0-----:R-:W-:Y:S01]  /*ce660*/  PRMT R0, R15, 0x7771, RZ ;  /* 0x000077710f007816 */ /* 0x001fe200000000ff */
[----:B------:R-:W4:Y:S10]  /*ce670*/  LDL.LU.64 R242, [R1+0x3818] ;  /* 0x0038180001f27983 */ /* 0x000f340000300a00 */
[----:B--2---:R0:W-:Y:S01]  /*ce680*/  @P6 STG.E.U8 desc[UR52][R240.64], R0 ;  /* 0x00000000f0006986 */ /* 0x0041e2000c101134 */
[----:B------:R-:W-:-:S02]  /*ce690*/  LOP3.LUT P6, RZ, R22, 0x10000000, RZ, 0xc0, !PT ;  /* 0x1000000016ff7812 */ /* 0x000fc400078cc0ff */
[----:B0-----:R-:W-:Y:S01]  /*ce6a0*/  PRMT R0, R15, 0x7772, RZ ;  /* 0x000077720f007816 */ /* 0x001fe200000000ff */
[----:B------:R-:W2:Y:S10]  /*ce6b0*/  LDL.LU.64 R240, [R1+0x3820] ;  /* 0x0038200001f07983 */ /* 0x000eb40000300a00 */
[----:B---3--:R0:W-:Y:S01]  /*ce6c0*/  @P6 STG.E.U8 desc[UR52][R20.64], R0 ;  /* 0x0000000014006986 */ /* 0x0081e2000c101134 */
        /* <DEDUP_REMOVED lines=25> */
[----:B------:R-:W3:Y:S04]  /*ce860*/  LDL.LU R237, [R1+0x5248] ;  /* 0x0052480001ed7983 */ /* 0x000ee80000300800 */
[----:B------:R-:W4:Y:S01]  /*ce870*/  LDL.LU.64 R226, [R1+0x3830] ;  /* 0x0038300001e27983 */ /* 0x000f220000300a00 */
[C---:B------:R-:W-:Y:S02]  /*ce880*/  LOP3.LUT P3, RZ, R236.reuse, 0x4000, RZ, 0xc0, !PT ;  /* 0x00004000ecff7812 */ /* 0x040fe4000786c0ff */
[----:B------:R-:W-:-:S11]  /*ce890*/  LOP3.LUT P4, RZ, R236, 0x8000, RZ, 0xc0, !PT ;  /* 0x00008000ecff7812 */ /* 0x000fd6000788c0ff */
[----:B------:R0:W-:Y:S04]  /*ce8a0*/  @P3 STG.E.U8 desc[UR52][R244.64], R0 ;  /* 0x00000000f4003986 */ /* 0x0001e8000c101134 */
[----:B0-----:R-:W3:Y:S01]  /*ce8b0*/  LDL.LU.64 R244, [R1+0x3838] ;  /* 0x0038380001f47983 */ /* 0x001ee20000300a00 */
[----:B------:R-:W-:-:S05]  /*ce8c0*/  PRMT R0, R239, 0x7770, RZ ;  /* 0x00007770ef007816 */ /* 0x000fca00000000ff */
[----:B------:R0:W-:Y:S04]  /*ce8d0*/  @P4 STG.E.U8 desc[UR52][R242.64], R0 ;  /* 0x00000000f2004986 */ /* 0x0001e8000c101134 */
[----:B0-----:R-:W3:Y:S04]  /*ce8e0*/  LDL.LU.64 R242, [R1+0x3848] ;  /* 0x0038480001f27983 */ /* 0x001ee80000300a00 */
[----:B------:R-:W3:Y:S04]  /*ce8f0*/  LDL.LU.64 R18, [R1+0x3850] ;  /* 0x0038500001127983 */ /* 0x000ee80000300a00 */
[----:B------:R-:W3:Y:S04]  /*ce900*/  LDL.LU.64 R16, [R1+0x3858] ;  /* 0x0038580001107983 */ /* 0x000ee80000300a00 */
[----:B------:R-:W3:Y:S01]  /*ce910*/  LDL.LU R15, [R1+0x300] ;  /* 0x00030000010f7983 */ /* 0x000ee20000300800 */
[----:B------:R-:W-:-:S02]  /*ce920*/  LOP3.LUT P5, RZ, R236, 0x10000, RZ, 0xc0, !PT ;  /* 0x00010000ecff7812 */ /* 0x000fc400078ac0ff */
[----:B------:R-:W-:Y:S02]  /*ce930*/  PRMT R0, R239, 0x7771, RZ ;  /* 0x00007771ef007816 */ /* 0x000fe400000000ff */
[----:B------:R-:W-:-:S09]  /*ce940*/  LOP3.LUT P2, RZ, R236, 0x20000, RZ, 0xc0, !PT ;  /* 0x00020000ecff7812 */ /* 0x000fd2000784c0ff */
[----:B--2---:R0:W-:Y:S04]  /*ce950*/  @P5 STG.E.U8 desc[UR52][R240.64], R0 ;  /* 0x00000000f0005986 */ /* 0x0041e8000c101134 */
[----:B0-----:R-:W2:Y:S01]  /*ce960*/  LDL.LU.64 R240, [R1+0x3868] ;  /* 0x0038680001f07983 */ /* 0x001ea20000300a00 */
[----:B------:R-:W-:-:S03]  /*ce970*/  PRMT R0, R239, 0x7772, RZ ;  /* 0x00007772ef007816 */ /* 0x000fc600000000ff */
[----:B------:R-:W2:Y:S04]  /*ce980*/  LDL.LU R20, [R1+0x314] ;  /* 0x0003140001147983 */ /* 0x000ea80000300800 */
[----:B----4-:R0:W-:Y:S02]  /*ce990*/  @P2 STG.E.U8 desc[UR52][R226.64], R0 ;  /* 0x00000000e2002986 */ /* 0x0101e4000c101134 */
[----:B0-----:R-:W-:Y:S02]  /*ce9a0*/  PRMT R0, R239, 0x7773, RZ ;  /* 0x00007773ef007816 */ /* 0x001fe400000000ff */
[----:B------:R-:W4:Y:S01]  /*ce9b0*/  LDL.LU.64 R238, [R1+0x3870] ;  /* 0x0038700001ee7983 */ /* 0x000f220000300a00 */
        /* <DEDUP_REMOVED lines=11> */
[----:B---3--:R0:W-:Y:S01]  /*cea70*/  @P3 STG.E.U8 desc[UR52][R244.64], R0 ;  /* 0x00000000f4003986 */ /* 0x0081e2000c101134 */
[----:B------:R-:W-:-:S03]  /*cea80*/  LOP3.LUT R22, R22, 0xfffbffff, RZ, 0xc0, !PT ;  /* 0xfffbffff16167812 */ /* 0x000fc600078ec0ff */
[----:B0-----:R-:W3:Y:S08]  /*cea90*/  LDL.LU.64 R244, [R1+0x3880] ;  /* 0x0038800001f47983 */ /* 0x001ef00000300a00 */
[----:B------:R-:W-:Y:S01]  /*ceaa0*/  @P6 LOP3.LUT R22, R22, 0x40000, RZ, 0xfc, !PT ;  /* 0x0004000016166812 */ /* 0x000fe200078efcff */
[----:B------:R-:W3:Y:S01]  /*ceab0*/  LDL.LU.64 R234, [R1+0x3888] ;  /* 0x0038880001ea7983 */ /* 0x000ee20000300a00 */
[----:B------:R-:W-:-:S02]  /*ceac0*/  LOP3.LUT P6, RZ, R236, 0x2000000, RZ, 0xc0, !PT ;  /* 0x02000000ecff7812 */ /* 0x000fc400078cc0ff */
[----:B------:R-:W-:Y:S01]  /*cead0*/  LOP3.LUT P4, RZ, R236, 0x80000, RZ, 0xc0, !PT ;  /* 0x00080000ecff7812 */ /* 0x000fe2000788c0ff */
[----:B------:R-:W3:Y:S01]  /*ceae0*/  LDL.LU.64 R232, [R1+0x3898] ;  /* 0x0038980001e87983 */ /* 0x000ee20000300a00 */
[----:B------:R-:W-:-:S09]  /*ceaf0*/  LOP3.LUT R22, R22, 0xfff7ffff, RZ, 0xc0, !PT ;  /* 0xfff7ffff16167812 */ /* 0x000fd200078ec0ff */
[----:B------:R-:W-:Y:S02]  /*ceb00*/  @P6 LOP3.LUT R22, R22, 0x80000, RZ, 0xfc, !PT ;  /* 0x0008000016166812 */ /* 0x000fe400078efcff */
[----:B------:R-:W-:Y:S02]  /*ceb10*/  LOP3.LUT P6, RZ, R236, 0x1000000, RZ, 0xc0, !PT ;  /* 0x01000000ecff7812 */ /* 0x000fe400078cc0ff */
[----:B------:R-:W-:Y:S02]  /*ceb20*/  PRMT R0, R15, 0x7770, RZ ;  /* 0x000077700f007816 */ /* 0x000fe400000000ff */
[----:B------:R-:W-:-:S03]  /*ceb30*/  LOP3.LUT R22, R22, 0xffefffff, RZ, 0xc0, !PT ;  /* 0xffefffff16167812 */ /* 0x000fc600078ec0ff */
[----:B------:R0:W-:Y:S06]  /*ceb40*/  @P4 STG.E.U8 desc[UR52][R242.64], R0 ;  /* 0x00000000f2004986 */ /* 0x0001ec000c101134 */
[----:B------:R-:W-:Y:S01]  /*ceb50*/  @P6 LOP3.LUT R22, R22, 0x100000, RZ, 0xfc, !PT ;  /* 0x0010000016166812 */ /* 0x000fe200078efcff */
[----:B0-----:R-:W3:Y:S01]  /*ceb60*/  LDL.LU R242, [R1+0x304] ;  /* 0x0003040001f27983 */ /* 0x001ee20000300800 */
[----:B------:R-:W-:-:S03]  /*ceb70*/  LOP3.LUT P6, RZ, R236, 0x800000, RZ, 0xc0, !PT ;  /* 0x00800000ecff7812 */ /* 0x000fc600078cc0ff */
[----:B------:R-:W3:Y:S01]  /*ceb80*/  LDL.LU.64 R6, [R1+0x38a0] ;  /* 0x0038a00001067983 */ /* 0x000ee20000300a00 */
[----:B------:R-:W-:-:S03]  /*ceb90*/  LOP3.LUT R22, R22, 0xffdfffff, RZ, 0xc0, !PT ;  /* 0xffdfffff16167812 */ /* 0x000fc600078ec0ff */
[----:B------:R-:W3:Y:S01]  /*ceba0*/  LDL.LU.64 R230, [R1+0x38b0] ;  /* 0x0038b00001e67983 */ /* 0x000ee20000300a00 */
[----:B------:R-:W-:-:S03]  /*cebb0*/  LOP3.LUT P5, RZ, R236, 0x100000, RZ, 0xc0, !PT ;  /* 0x00100000ecff7812 */ /* 0x000fc600078ac0ff */
[----:B------:R-:W3:Y:S02]  /*cebc0*/  LDL.LU R243, [R1+0x318] ;  /* 0x0003180001f37983 */ /* 0x000ee40000300800 */
[----:B------:R-:W-:Y:S02]  /*cebd0*/  @P6 LOP3.LUT R22, R22, 0x200000, RZ, 0xfc, !PT ;  /* 0x0020000016166812 */ /* 0x000fe400078efcff */
[----:B------:R-:W-:Y:S01]  /*cebe0*/  LOP3.LUT P6, RZ, R236, 0x400000, RZ, 0xc0, !PT ;  /* 0x00400000ecff7812 */ /* 0x000fe200078cc0ff */
[----:B------:R-:W3:Y:S01]  /*cebf0*/  LDL.LU.64 R228, [R1+0x38b8] ;  /* 0x0038b80001e47983 */ /* 0x000ee20000300a00 */
[----:B------:R-:W-:Y:S02]  /*cec00*/  LOP3.LUT R22, R22, 0xffbfffff, RZ, 0xc0, !PT ;  /* 0xffbfffff16167812 */ /* 0x000fe400078ec0ff */
[----:B------:R-:W-:Y:S01]  /*cec10*/  PRMT R0, R15, 0x7771, RZ ;  /* 0x000077710f007816 */ /* 0x000fe200000000ff */
[----:B------:R-:W3:Y:S08]  /*cec20*/  LDL.LU.64 R4, [R1+0x38c0] ;  /* 0x0038c00001047983 */ /* 0x000ef00000300a00 */
[----:B------:R-:W-:Y:S01]  /*cec30*/  @P6 LOP3.LUT R22, R22, 0x400000, RZ, 0xfc, !PT ;  /* 0x0040000016166812 */ /* 0x000fe200078efcff */
[----:B------:R0:W-:Y:S01]  /*cec40*/  @P5 STG.E.U8 desc[UR52][R18.64], R0 ;  /* 0x0000000012005986 */ /* 0x0001e2000c101134 */
[----:B------:R-:W-:-:S03]  /*cec50*/  LOP3.LUT P6, RZ, R236, 0x200000, RZ, 0xc0, !PT ;  /* 0x00200000ecff7812 */ /* 0x000fc600078cc0ff */
[----:B------:R-:W3:Y:S01]  /*cec60*/  LDL.LU.64 R226, [R1+0x38c8] ;  /* 0x0038c80001e27983 */ /* 0x000ee20000300a00 */
[----:B0-----:R-:W-:-:S03]  /*cec70*/  PRMT R0, R15, 0x7772, RZ ;  /* 0x000077720f007816 */ /* 0x001fc600000000ff */
[----:B------:R-:W3:Y:S06]  /*cec80*/  LDL.LU.64 R18, [R1+0x38d8] ;  /* 0x0038d80001127983 */ /* 0x000eec0000300a00 */
[----:B------:R0:W-:Y:S01]  /*cec90*/  @P6 STG.E.U8 desc[UR52][R16.64], R0 ;  /* 0x0000000010006986 */ /* 0x0001e2000c101134 */
[C---:B------:R-:W-:Y:S02]  /*ceca0*/  LOP3.LUT P6, RZ, R22.reuse, 0x400000, RZ, 0xc0, !PT ;  /* 0x0040000016ff7812 */ /* 0x040fe400078cc0ff */
[----:B0-----:R-:W-:Y:S01]  /*cecb0*/  PRMT R0, R15, 0x7773, RZ ;  /* 0x000077730f007816 */ /* 0x001fe200000000ff */
[----:B------:R-:W3:Y:S10]  /*cecc0*/  LDL.LU.64 R16, [R1+0x38e8] ;  /* 0x0038e80001107983 */ /* 0x000ef40000300a00 */
[----:B--2---:R0:W-:Y:S01]  /*cecd0*/  @P6 STG.E.U8 desc[UR52][R240.64], R0 ;  /* 0x00000000f0006986 */ /* 0x0041e2000c101134 */
[----:B------:R-:W-:-:S03]  /*cece0*/  LOP3.LUT P6, RZ, R22, 0x200000, RZ, 0xc0, !PT ;  /* 0x0020000016ff7812 */ /* 0x000fc600078cc0ff */
[----:B0-----:R-:W2:Y:S01]  /*cecf0*/  LDL.LU.64 R240, [R1+0x38f0] ;  /* 0x0038f00001f07983 */ /* 0x001ea20000300a00 */
[----:B------:R-:W-:-:S03]  /*ced00*/  PRMT R0, R20, 0x7770, RZ ;  /* 0x0000777014007816 */ /* 0x000fc600000000ff */
[----:B------:R-:W2:Y:S06]  /*ced10*/  LDL.LU R15, [R1+0x308] ;  /* 0x00030800010f7983 */ /* 0x000eac0000300800 */
[----:B----4-:R0:W-:Y:S04]  /*ced20*/  @P6 STG.E.U8 desc[UR52][R238.64], R0 ;  /* 0x00000000ee006986 */ /* 0x0101e8000c101134 */
[----:B0-----:R-:W4:Y:S01]  /*ced30*/  LDL.LU.64 R238, [R1+0x38f8] ;  /* 0x0038f80001ee7983 */ /* 0x001f220000300a00 */
[----:B------:R-:W-:-:S02]  /*ced40*/  LOP3.LUT P6, RZ, R22, 0x100000, RZ, 0xc0, !PT ;  /* 0x0010000016ff7812 */ /* 0x000fc400078cc0ff */
[----:B------:R-:W-:-:S11]  /*ced50*/  PRMT R0, R20, 0x7771, RZ ;  /* 0x0000777114007816 */ /* 0x000fd600000000ff */
        /* <DEDUP_REMOVED lines=32> */
[----:B--2---:R0:W-:Y:S04]  /*cef60*/  @P4 STG.E.U8 desc[UR52][R240.64], R0 ;  /* 0x00000000f0004986 */ /* 0x0041e8000c101134 */
[----:B0-----:R-:W2:Y:S01]  /*cef70*/  LDL.LU.64 R240, [R1+0x3908] ;  /* 0x0039080001f07983 */ /* 0x001ea20000300a00 */
[----:B------:R-:W-:-:S05]  /*cef80*/  PRMT R0, R15, 0x7770, RZ ;  /* 0x000077700f007816 */ /* 0x000fca00000000ff */
[----:B----4-:R0:W-:Y:S04]  /*cef90*/  @P5 STG.E.U8 desc[UR52][R238.64], R0 ;  /* 0x00000000ee005986 */ /* 0x0101e8000c101134 */
[----:B0-----:R-:W4:Y:S04]  /*cefa0*/  LDL.LU.64 R238, [R1+0x3918] ;  /* 0x0039180001ee7983 */ /* 0x001f280000300a00 */
[----:B------:R-:W3:Y:S04]  /*cefb0*/  LDL.LU.64 R226, [R1+0x3920] ;  /* 0x0039200001e27983 */ /* 0x000ee80000300a00 */
[----:B------:R-:W3:Y:S04]  /*cefc0*/  LDL.LU.64 R18, [R1+0x3928] ;  /* 0x0039280001127983 */ /* 0x000ee80000300a00 */
[----:B------:R-:W3:Y:S04]  /*cefd0*/  LDL.LU.64 R16, [R1+0x3930] ;  /* 0x0039300001107983 */ /* 0x000ee80000300a00 */
[----:B------:R-:W3:Y:S04]  /*cefe0*/  LDL.LU.64 R242, [R1+0x3940] ;  /* 0x0039400001f27983 */ /* 0x000ee80000300a00 */
[----:B------:R-:W3:Y:S01]  /*ceff0*/  LDL.LU R225, [R1+0x31c] ;  /* 0x00031c0001e17983 */ /* 0x000ee20000300800 */
[----:B------:R-:W-:-:S02]  /*cf000*/  LOP3.LUT P2, RZ, R237, 0x10, RZ, 0xc0, !PT ;  /* 0x00000010edff7812 */ /* 0x000fc4000784c0ff */
[----:B------:R-:W-:Y:S02]  /*cf010*/  PRMT R0, R15, 0x7771, RZ ;  /* 0x000077710f007816 */ /* 0x000fe400000000ff */
[C---:B------:R-:W-:Y:S02]  /*cf020*/  LOP3.LUT P3, RZ, R237.reuse, 0x20, RZ, 0xc0, !PT ;  /* 0x00000020edff7812 */ /* 0x040fe4000786c0ff */
[----:B------:R-:W-:Y:S02]  /*cf030*/  LOP3.LUT P6, RZ, R237, 0x10000, RZ, 0xc0, !PT ;  /* 0x00010000edff7812 */ /* 0x000fe400078cc0ff */
[----:B------:R-:W-:-:S11]  /*cf040*/  LOP3.LUT R22, R22, 0xffffff7f, RZ, 0xc0, !PT ;  /* 0xffffff7f16167812 */ /* 0x000fd600078ec0ff */
[----:B------:R-:W-:Y:S02]  /*cf050*/  @P6 LOP3.LUT R22, R22, 0x80, RZ, 0xfc, !PT ;  /* 0x0000008016166812 */ /* 0x000fe400078efcff */
[----:B------:R-:W-:Y:S02]  /*cf060*/  LOP3.LUT P6, RZ, R237, 0x8000, RZ, 0xc0, !PT ;  /* 0x00008000edff7812 */ /* 0x000fe400078cc0ff */
[----:B------:R-:W-:Y:S01]  /*cf070*/  LOP3.LUT R22, R22, 0xfffffeff, RZ, 0xc0, !PT ;  /* 0xfffffeff16167812 */ /* 0x000fe200078ec0ff */
[----:B--2---:R0:W-:Y:S04]  /*cf080*/  @P2 STG.E.U8 desc[UR52][R240.64], R0 ;  /* 0x00000000f0002986 */ /* 0x0041e8000c101134 */
[----:B0-----:R-:W2:Y:S01]  /*cf090*/  LDL.LU.64 R240, [R1+0x3948] ;  /* 0x0039480001f07983 */ /* 0x001ea20000300a00 */
[----:B------:R-:W-:-:S03]  /*cf0a0*/  PRMT R0, R15, 0x7772, RZ ;  /* 0x000077720f007816 */ /* 0x000fc600000000ff */
[----:B------:R-:W2:Y:S04]  /*cf0b0*/  LDL.LU R20, [R1+0x30c] ;  /* 0x00030c0001147983 */ /* 0x000ea80000300800 */
[----:B----4-:R0:W-:Y:S04]  /*cf0c0*/  @P3 STG.E.U8 desc[UR52][R238.64], R0 ;  /* 0x00000000ee003986 */ /* 0x0101e8000c101134 */
[----:B0-----:R-:W4:Y:S01]  /*cf0d0*/  LDL.LU.64 R238, [R1+0x3958] ;  /* 0x0039580001ee7983 */ /* 0x001f220000300a00 */
[----:B------:R-:W-:Y:S02]  /*cf0e0*/  @P6 LOP3.LUT R22, R22, 0x100, RZ, 0xfc, !PT ;  /* 0x0000010016166812 */ /* 0x000fe400078efcff */
[----:B------:R-:W-:Y:S01]  /*cf0f0*/  LOP3.LUT P6, RZ, R237, 0x4000, RZ, 0xc0, !PT ;  /* 0x00004000edff7812 */ /* 0x000fe200078cc0ff */
[----:B------:R-:W4:Y:S01]  /*cf100*/  LDL.LU.64 R234, [R1+0x3960] ;  /* 0x0039600001ea7983 */ /* 0x000f220000300a00 */
[----:B------:R-:W-:-:S02]  /*cf110*/  LOP3.LUT R22, R22, 0xfffffdff, RZ, 0xc0, !PT ;  /* 0xfffffdff16167812 */ /* 0x000fc400078ec0ff */
[C---:B------:R-:W-:Y:S01]  /*cf120*/  LOP3.LUT P4, RZ, R237.reuse, 0x40, RZ, 0xc0, !PT ;  /* 0x00000040edff7812 */ /* 0x040fe2000788c0ff */
[----:B------:R-:W4:Y:S01]  /*cf130*/  LDL.LU.64 R232, [R1+0x3970] ;  /* 0x0039700001e87983 */ /* 0x000f220000300a00 */
[----:B------:R-:W-:Y:S02]  /*cf140*/  LOP3.LUT P5, RZ, R237, 0x80, RZ, 0xc0, !PT ;  /* 0x00000080edff7812 */ /* 0x000fe400078ac0ff */
[----:B------:R-:W-:Y:S01]  /*cf150*/  PRMT R0, R15, 0x7773, RZ ;  /* 0x000077730f007816 */ /* 0x000fe200000000ff */
[----:B------:R-:W4:Y:S04]  /*cf160*/  LDL.LU.64 R6, [R1+0x3978] ;  /* 0x0039780001067983 */ /* 0x000f280000300a00 */
[----:B------:R-:W-:Y:S01]  /*cf170*/  @P6 LOP3.LUT R22, R22, 0x200, RZ, 0xfc, !PT ;  /* 0x0000020016166812 */ /* 0x000fe200078efcff */
[----:B------:R-:W4:Y:S01]  /*cf180*/  LDL.LU R15, [R1+0x2f0] ;  /* 0x0002f000010f7983 */ /* 0x000f220000300800 */
[----:B------:R-:W-:-:S02]  /*cf190*/  LOP3.LUT P6, RZ, R237, 0x2000, RZ, 0xc0, !PT ;  /* 0x00002000edff7812 */ /* 0x000fc400078cc0ff */
[----:B------:R-:W-:Y:S01]  /*cf1a0*/  LOP3.LUT R22, R22, 0xfffffbff, RZ, 0xc0, !PT ;  /* 0xfffffbff16167812 */ /* 0x000fe200078ec0ff */
[----:B---3--:R0:W-:Y:S04]  /*cf1b0*/  @P4 STG.E.U8 desc[UR52][R226.64], R0 ;  /* 0x00000000e2004986 */ /* 0x0081e8000c101134 */
[----:B------:R-:W3:Y:S04]  /*cf1c0*/  LDL.LU.64 R230, [R1+0x3988] ;  /* 0x0039880001e67983 */ /* 0x000ee80000300a00 */
[----:B------:R-:W3:Y:S02]  /*cf1d0*/  LDL.LU.64 R228, [R1+0x3990] ;  /* 0x0039900001e47983 */ /* 0x000ee40000300a00 */
[----:B------:R-:W-:-:S02]  /*cf1e0*/  @P6 LOP3.LUT R22, R22, 0x400, RZ, 0xfc, !PT ;  /* 0x0000040016166812 */ /* 0x000fc400078efcff */
[----:B------:R-:W-:Y:S01]  /*cf1f0*/  LOP3.LUT P6, RZ, R237, 0x1000, RZ, 0xc0, !PT ;  /* 0x00001000edff7812 */ /* 0x000fe200078cc0ff */
[----:B------:R-:W3:Y:S01]  /*cf200*/  LDL.LU.64 R4, [R1+0x3998] ;  /* 0x0039980001047983 */ /* 0x000ee20000300a00 */
[----:B------:R-:W-:Y:S02]  /*cf210*/  LOP3.LUT R22, R22, 0xfffff7ff, RZ, 0xc0, !PT ;  /* 0xfffff7ff16167812 */ /* 0x000fe400078ec0ff */
[----:B0-----:R-:W-:Y:S01]  /*cf220*/  PRMT R0, R225, 0x7770, RZ ;  /* 0x00007770e1007816 */ /* 0x001fe200000000ff */
[----:B------:R-:W3:Y:S08]  /*cf230*/  LDL.LU.64 R226, [R1+0x39a8] ;  /* 0x0039a80001e27983 */ /* 0x000ef00000300a00 */
        /* <DEDUP_REMOVED lines=9> */
[----:B------:R0:W-:Y:S10]  /*cf2d0*/  @P5 STG.E.U8 desc[UR52][R18.64], R0 ;  /* 0x0000000012005986 */ /* 0x0001f4000c101134 */
[----:B------:R-:W-:-:S02]  /*cf2e0*/  @P6 LOP3.LUT R22, R22, 0x4000, RZ, 0xfc, !PT ;  /* 0x0000400016166812 */ /* 0x000fc400078efcff */
[----:B------:R-:W-:Y:S01]  /*cf2f0*/  LOP3.LUT P6, RZ, R237, 0x100, RZ, 0xc0, !PT ;  /* 0x00000100edff7812 */ /* 0x000fe200078cc0ff */
[----:B0-----:R-:W3:Y:S01]  /*cf300*/  LDL.LU.64 R18, [R1+0x39b0] ;  /* 0x0039b00001127983 */ /* 0x001ee20000300a00 */
[----:B------:R-:W-:-:S11]  /*cf310*/  PRMT R0, R225, 0x7771, RZ ;  /* 0x00007771e1007816 */ /* 0x000fd600000000ff */
[----:B------:R0:W-:Y:S01]  /*cf320*/  @P6 STG.E.U8 desc[UR52][R16.64], R0 ;  /* 0x0000000010006986 */ /* 0x0001e2000c101134 */
[C---:B------:R-:W-:Y:S02]  /*cf330*/  LOP3.LUT P6, RZ, R22.reuse, 0x4000, RZ, 0xc0, !PT ;  /* 0x0000400016ff7812 */ /* 0x040fe400078cc0ff */
[----:B0-----:R-:W-:Y:S01]  /*cf340*/  PRMT R0, R225, 0x7772, RZ ;  /* 0x00007772e1007816 */ /* 0x001fe200000000ff */
[----:B------:R-:W3:Y:S10]  /*cf350*/  LDL.LU.64 R16, [R1+0x39b8] ;  /* 0x0039b80001107983 */ /* 0x000ef40000300a00 */
[----:B------:R0:W-:Y:S01]  /*cf360*/  @P6 STG.E.U8 desc[UR52][R242.64], R0 ;  /* 0x00000000f2006986 */ /* 0x0001e2000c101134 */
[----:B------:R-:W-:-:S02]  /*cf370*/  LOP3.LUT P6, RZ, R22, 0x2000, RZ, 0xc0, !PT ;  /* 0x0000200016ff7812 */ /* 0x000fc400078cc0ff */
[----:B0-----:R-:W-:Y:S01]  /*cf380*/  PRMT R0, R225, 0x7773, RZ ;  /* 0x00007773e1007816 */ /* 0x001fe200000000ff */
[----:B------:R-:W3:Y:S10]  /*cf390*/  LDL.LU.64 R242, [R1+0x39c0] ;  /* 0x0039c00001f27983 */ /* 0x000ef40000300a00 */
[----:B--2---:R0:W-:Y:S01]  /*cf3a0*/  @P6 STG.E.U8 desc[UR52][R240.64], R0 ;  /* 0x00000000f0006986 */ /* 0x0041e2000c101134 */
[----:B------:R-:W-:-:S02]  /*cf3b0*/  LOP3.LUT P6, RZ, R22, 0x1000, RZ, 0xc0, !PT ;  /* 0x0000100016ff7812 */ /* 0x000fc400078cc0ff */
[----:B0-----:R-:W-:Y:S01]  /*cf3c0*/  PRMT R0, R20, 0x7770, RZ ;  /* 0x0000777014007816 */ /* 0x001fe200000000ff */
[----:B------:R-:W2:Y:S10]  /*cf3d0*/  LDL.LU.64 R240, [R1+0x39c8] ;  /* 0x0039c80001f07983 */ /* 0x000eb40000300a00 */
[----:B----4-:R0:W-:Y:S04]  /*cf3e0*/  @P6 STG.E.U8 desc[UR52][R238.64], R0 ;  /* 0x00000000ee006986 */ /* 0x0101e8000c101134 */
[----:B0-----:R-:W4:Y:S01]  /*cf3f0*/  LDL.LU.64 R238, [R1+0x5238] ;  /* 0x0052380001ee7983 */ /* 0x001f220000300a00 */
[----:B------:R-:W-:-:S02]  /*cf400*/  LOP3.LUT P6, RZ, R22, 0x800, RZ, 0xc0, !PT ;  /* 0x0000080016ff7812 */ /* 0x000fc400078cc0ff */
        /* <DEDUP_REMOVED lines=10> */
[----:B---3--:R0:W-:Y:S01]  /*cf4b0*/  @P6 STG.E.U8 desc[UR52][R230.64], R0 ;  /* 0x00000000e6006986 */ /* 0x0081e2000c101134 */
        /* <DEDUP_REMOVED lines=11> */
[C---:B------:R-:W-:Y:S02]  /*cf570*/  LOP3.LUT P4, RZ, R237.reuse, 0x200000, RZ, 0xc0, !PT ;  /* 0x00200000edff7812 */ /* 0x040fe4000788c0ff */
[----:B------:R-:W-:Y:S02]  /*cf580*/  LOP3.LUT P5, RZ, R237, 0x400000, RZ, 0xc0, !PT ;  /* 0x00400000edff7812 */ /* 0x000fe400078ac0ff */
[----:B----4-:R-:W-:-:S05]  /*cf590*/  PRMT R0, R238, 0x7770, RZ ;  /* 0x00007770ee007816 */ /* 0x010fca00000000ff */
[----:B------:R0:W-:Y:S02]  /*cf5a0*/  @P2 STG.E.U8 desc[UR52][R18.64], R0 ;  /* 0x0000000012002986 */ /* 0x0001e4000c101134 */
[----:B0-----:R-:W-:-:S05]  /*cf5b0*/  PRMT R0, R238, 0x7771, RZ ;  /* 0x00007771ee007816 */ /* 0x001fca00000000ff */
[----:B------:R0:W-:Y:S02]  /*cf5c0*/  @P3 STG.E.U8 desc[UR52][R16.64], R0 ;  /* 0x0000000010003986 */ /* 0x0001e4000c101134 */
[----:B0-----:R-:W-:-:S05]  /*cf5d0*/  PRMT R0, R238, 0x7772, RZ ;  /* 0x00007772ee007816 */ /* 0x001fca00000000ff */
[----:B------:R0:W-:Y:S02]  /*cf5e0*/  @P4 STG.E.U8 desc[UR52][R242.64], R0 ;  /* 0x00000000f2004986 */ /* 0x0001e4000c101134 */
[----:B0-----:R-:W-:Y:S02]  /*cf5f0*/  PRMT R0, R238, 0x7773, RZ ;  /* 0x00007773ee007816 */ /* 0x001fe400000000ff */
[----:B------:R-:W3:Y:S04]  /*cf600*/  LDL.LU R238, [R1+0x5234] ;  /* 0x0052340001ee7983 */ /* 0x000ee80000300800 */
[----:B--2---:R0:W-:Y:S04]  /*cf610*/  @P5 STG.E.U8 desc[UR52][R240.64], R0 ;  /* 0x00000000f0005986 */ /* 0x0041e8000c101134 */
[----:B0-----:R-:W2:Y:S04]  /*cf620*/  LDL.LU.64 R240, [R1+0x39d0] ;  /* 0x0039d00001f07983 */ /* 0x001ea80000300a00 */
[----:B------:R-:W4:Y:S04]  /*cf630*/  LDL.LU.64 R4, [R1+0x39d8] ;  /* 0x0039d80001047983 */ /* 0x000f280000300a00 */
[----:B------:R-:W4:Y:S04]  /*cf640*/  LDL.LU.64 R226, [R1+0x39e0] ;  /* 0x0039e00001e27983 */ /* 0x000f280000300a00 */
[----:B------:R-:W3:Y:S04]  /*cf650*/  LDL.LU R15, [R1+0x2f4] ;  /* 0x0002f400010f7983 */ /* 0x000ee80000300800 */
[----:B------:R-:W4:Y:S04]  /*cf660*/  LDL.LU.64 R18, [R1+0x39e8] ;  /* 0x0039e80001127983 */ /* 0x000f280000300a00 */
[----:B------:R-:W4:Y:S04]  /*cf670*/  LDL.LU.64 R16, [R1+0x39f0] ;  /* 0x0039f00001107983 */ /* 0x000f280000300a00 */
[----:B------:R-:W4:Y:S04]  /*cf680*/  LDL.LU.64 R242, [R1+0x39f8] ;  /* 0x0039f80001f27983 */ /* 0x000f280000300a00 */
[----:B------:R-:W4:Y:S01]  /*cf690*/  LDL.LU R21, [R1+0x2e4] ;  /* 0x0002e40001157983 */ /* 0x000f220000300800 */
[----:B------:R-:W-:-:S02]  /*cf6a0*/  LOP3.LUT P2, RZ, R237, 0x800000, RZ, 0xc0, !PT ;  /* 0x00800000edff7812 */ /* 0x000fc4000784c0ff */
[----:B------:R-:W-:Y:S02]  /*cf6b0*/  LOP3.LUT R23, R23, 0x7fffffff, RZ, 0xc0, !PT ;  /* 0x7fffffff17177812 */ /* 0x000fe400078ec0ff */
[----:B------:R-:W-:Y:S02]  /*cf6c0*/  LOP3.LUT R22, R22, 0xfffffffe, RZ, 0xc0, !PT ;  /* 0xfffffffe16167812 */ /* 0x000fe400078ec0ff */
[C---:B------:R-:W-:Y:S02]  /*cf6d0*/  LOP3.LUT P3, RZ, R237.reuse, 0x1000000, RZ, 0xc0, !PT ;  /* 0x01000000edff7812 */ /* 0x040fe4000786c0ff */
[C---:B------:R-:W-:Y:S02]  /*cf6e0*/  LOP3.LUT P4, RZ, R237.reuse, 0x2000000, RZ, 0xc0, !PT ;  /* 0x02000000edff7812 */ /* 0x040fe4000788c0ff */
[----:B------:R-:W-:Y:S02]  /*cf6f0*/  LOP3.LUT P5, RZ, R237, 0x4000000, RZ, 0xc0, !PT ;  /* 0x04000000edff7812 */ /* 0x000fe400078ac0ff */
[----:B---3--:R-:W-:-:S05]  /*cf700*/  PRMT R0, R15, 0x7770, RZ ;  /* 0x000077700f007816 */ /* 0x008fca00000000ff */
[----:B--2---:R0:W-:Y:S04]  /*cf710*/  @P2 STG.E.U8 desc[UR52][R240.64], R0 ;  /* 0x00000000f0002986 */ /* 0x0041e8000c101134 */
[----:B0-----:R-:W2:Y:S01]  /*cf720*/  LDL.LU.64 R240, [R1+0x3a00] ;  /* 0x003a000001f07983 */ /* 0x001ea20000300a00 */
[----:B------:R-:W-:-:S13]  /*cf730*/  LOP3.LUT P6, RZ, R238, 0x8, RZ, 0xc0, !PT ;  /* 0x00000008eeff7812 */ /* 0x000fda00078cc0ff */
[----:B------:R-:W-:Y:S02]  /*cf740*/  @P6 LOP3.LUT R23, R23, 0x80000000, RZ, 0xfc, !PT ;  /* 0x8000000017176812 */ /* 0x000fe400078efcff */
        /* <DEDUP_REMOVED lines=21> */
[----:B------:R-:W3:Y:S04]  /*cf8a0*/  LDL.LU.64 R236, [R1+0x3a08] ;  /* 0x003a080001ec7983 */ /* 0x000ee80000300a00 */
[----:B------:R-:W3:Y:S04]  /*cf8b0*/  LDL.LU.64 R234, [R1+0x3a10] ;  /* 0x003a100001ea7983 */ /* 0x000ee80000300a00 */
[----:B------:R-:W3:Y:S04]  /*cf8c0*/  LDL.LU R225, [R1+0x2f8] ;  /* 0x0002f80001e17983 */ /* 0x000ee80000300800 */
[----:B------:R-:W3:Y:S04]  /*cf8d0*/  LDL.LU.64 R232, [R1+0x3a18] ;  /* 0x003a180001e87983 */ /* 0x000ee80000300a00 */
[----:B------:R-:W3:Y:S01]  /*cf8e0*/  LDL.LU.64 R6, [R1+0x3a20] ;  /* 0x003a200001067983 */ /* 0x000ee20000300a00 */
[----:B------:R-:W-:-:S03]  /*cf8f0*/  PRMT R0, R15, 0x7771, RZ ;  /* 0x000077710f007816 */ /* 0x000fc600000000ff */
[----:B------:R-:W3:Y:S04]  /*cf900*/  LDL.LU.64 R230, [R1+0x3a28] ;  /* 0x003a280001e67983 */ /* 0x000ee80000300a00 */
[----:B----4-:R0:W-:Y:S04]  /*cf910*/  @P3 STG.E.U8 desc[UR52][R4.64], R0 ;  /* 0x0000000004003986 */ /* 0x0101e8000c101134 */
[----:B------:R-:W4:Y:S04]  /*cf920*/  LDL.LU R20, [R1+0x2e8] ;  /* 0x0002e80001147983 */ /* 0x000f280000300800 */
[----:B------:R-:W4:Y:S01]  /*cf930*/  LDL.LU.64 R228, [R1+0x3a30] ;  /* 0x003a300001e47983 */ /* 0x000f220000300a00 */
[----:B0-----:R-:W-:-:S03]  /*cf940*/  PRMT R0, R15, 0x7772, RZ ;  /* 0x000077720f007816 */ /* 0x001fc600000000ff */
[----:B------:R-:W4:Y:S04]  /*cf950*/  LDL.LU.64 R4, [R1+0x3a38] ;  /* 0x003a380001047983 */ /* 0x000f280000300a00 */
[----:B------:R0:W-:Y:S02]  /*cf960*/  @P4 STG.E.U8 desc[UR52][R226.64], R0 ;  /* 0x00000000e2004986 */ /* 0x0001e4000c101134 */
[----:B0-----:R-:W-:Y:S02]  /*cf970*/  PRMT R0, R15, 0x7773, RZ ;  /* 0x000077730f007816 */ /* 0x001fe400000000ff */
        /* <DEDUP_REMOVED lines=23> */
[----:B---3--:R0:W-:Y:S01]  /*cfaf0*/  @P6 STG.E.U8 desc[UR52][R236.64], R0 ;  /* 0x00000000ec006986 */ /* 0x0081e2000c101134 */
        /* <DEDUP_REMOVED lines=53> */
[----:B------:R-:W2:Y:S01]  /*cfe50*/  LDL.LU.64 R234, [R1+0x3aa8] ;  /* 0x003aa80001ea7983 */ /* 0x000ea20000300a00 */
[----:B------:R-:W-:-:S03]  /*cfe60*/  LOP3.LUT R23, R23, 0xf7ffffff, RZ, 0xc0, !PT ;  /* 0xf7ffffff17177812 */ /* 0x000fc600078ec0ff */
[----:B------:R-:W2:Y:S01]  /*cfe70*/  LDL.LU R15, [R1+0x2c0] ;  /* 0x0002c000010f7983 */ /* 0x000ea20000300800 */
[----:B------:R-:W-:-:S03]  /*cfe80*/  @P6 LOP3.LUT R23, R23, 0x8000000, RZ, 0xfc, !PT ;  /* 0x0800000017176812 */ /* 0x000fc600078efcff */
[----:B------:R-:W2:Y:S01]  /*cfe90*/  LDL.LU.64 R232, [R1+0x3ab0] ;  /* 0x003ab00001e87983 */ /* 0x000ea20000300a00 */
[C---:B------:R-:W-:Y:S02]  /*cfea0*/  LOP3.LUT P6, RZ, R238.reuse, 0x20000, RZ, 0xc0, !PT ;  /* 0x00020000eeff7812 */ /* 0x040fe400078cc0ff */
[----:B------:R-:W-:Y:S01]  /*cfeb0*/  LOP3.LUT R23, R23, 0xefffffff, RZ, 0xc0, !PT ;  /* 0xefffffff17177812 */ /* 0x000fe200078ec0ff */
[----:B------:R-:W2:Y:S01]  /*cfec0*/  LDL.LU.64 R6, [R1+0x3ab8] ;  /* 0x003ab80001067983 */ /* 0x000ea20000300a00 */
[----:B------:R-:W-:-:S03]  /*cfed0*/  LOP3.LUT P3, RZ, R238, 0x800, RZ, 0xc0, !PT ;  /* 0x00000800eeff7812 */ /* 0x000fc6000786c0ff */
[----:B------:R-:W2:Y:S06]  /*cfee0*/  LDL.LU.64 R230, [R1+0x3ac0] ;  /* 0x003ac00001e67983 */ /* 0x000eac0000300a00 */
[----:B------:R-:W-:Y:S02]  /*cfef0*/  @P6 LOP3.LUT R23, R23, 0x10000000, RZ, 0xfc, !PT ;  /* 0x1000000017176812 */ /* 0x000fe400078efcff */
[----:B------:R-:W-:Y:S02]  /*cff00*/  LOP3.LUT P6, RZ, R238, 0x10000, RZ, 0xc0, !PT ;  /* 0x00010000eeff7812 */ /* 0x000fe400078cc0ff */
[----:B------:R-:W-:-:S02]  /*cff10*/  LOP3.LUT R23, R23, 0xdfffffff, RZ, 0xc0, !PT ;  /* 0xdfffffff17177812 */ /* 0x000fc400078ec0ff */
[----:B------:R-:W-:Y:S02]  /*cff20*/  LOP3.LUT P4, RZ, R238, 0x1000, RZ, 0xc0, !PT ;  /* 0x00001000eeff7812 */ /* 0x000fe4000788c0ff */
[----:B---3--:R-:W-:-:S07]  /*cff30*/  PRMT R0, R18, 0x7770, RZ ;  /* 0x0000777012007816 */ /* 0x008fce00000000ff */
[----:B------:R-:W-:Y:S02]  /*cff40*/  @P6 LOP3.LUT R23, R23, 0x20000000, RZ, 0xfc, !PT ;  /* 0x2000000017176812 */ /* 0x000fe400078efcff */
[C---:B------:R-:W-:Y:S01]  /*cff50*/  LOP3.LUT P6, RZ, R238.reuse, 0x8000, RZ, 0xc0, !PT ;  /* 0x00008000eeff7812 */ /* 0x040fe200078cc0ff */
[----:B------:R0:W-:Y:S01]  /*cff60*/  @P3 STG.E.U8 desc[UR52][R228.64], R0 ;  /* 0x00000000e4003986 */ /* 0x0001e2000c101134 */
[----:B------:R-:W-:Y:S02]  /*cff70*/  LOP3.LUT P5, RZ, R238, 0x2000, RZ, 0xc0, !PT ;  /* 0x00002000eeff7812 */ /* 0x000fe400078ac0ff */
[----:B------:R-:W-:Y:S02]  /*cff80*/  LOP3.LUT R23, R23, 0xbfffffff, RZ, 0xc0, !PT ;  /* 0xbfffffff17177812 */ /* 0x000fe400078ec0ff */
[----:B0-----:R-:W-:Y:S01]  /*cff90*/  PRMT R0, R18, 0x7771, RZ ;  /* 0x0000777112007816 */ /* 0x001fe200000000ff */
[----:B------:R-:W3:Y:S06]  /*cffa0*/  LDL.LU.64 R228, [R1+0x3ac8] ;  /* 0x003ac80001e47983 */ /* 0x000eec0000300a00 */
[----:B------:R-:W-:-:S02]  /*cffb0*/  @P6 LOP3.LUT R23, R23, 0x40000000, RZ, 0xfc, !PT ;  /* 0x4000000017176812 */ /* 0x000fc400078efcff */
[----:B------:R-:W-:Y:S01]  /*cffc0*/  LOP3.LUT P6, RZ, R238, 0x4000, RZ, 0xc0, !PT ;  /* 0x00004000eeff7812 */ /* 0x000fe200078cc0ff */
[----:B----4-:R0:W-:Y:S02]  /*cffd0*/  @P4 STG.E.U8 desc[UR52][R4.64], R0 ;  /* 0x0000000004004986 */ /* 0x0101e4000c101134 */
[C---:B0-----:R-:W-:Y:S02]  /*cffe0*/  PRMT R0, R18.reuse, 0x7772, RZ ;  /* 0x0000777212007816 */ /* 0x041fe400000000ff */
[----:B------:R-:W4:Y:S04]  /*cfff0*/  LDL.LU.64 R4, [R1+0x3ad0] ;  /* 0x003ad00001047983 */ /* 0x000f280000300a00 */
[----:B------:R0:W-:Y:S02]  /*d0000*/  @P5 STG.E.U8 desc[UR52][R226.64], R0 ;  /* 0x00000000e2005986 */ /* 0x0001e4000c101134 */
[----:B0-----:R-:W-:-:S02]  /*d0010*/  PRMT R0, R18, 0x7773, RZ ;  /* 0x0000777312007816 */ /* 0x001fc400000000ff */
        /* <DEDUP_REMOVED lines=41> */
[----:B------:R0:W-:Y:S02]  /*d02b0*/  @P2 STG.E.U8 desc[UR52][R18.64], R0 ;  /* 0x0000000012002986 */ /* 0x0001e4000c101134 */
[----:B0-----:R-:W-:Y:S02]  /*d02c0*/  PRMT R0, R239, 0x7773, RZ ;  /* 0x00007773ef007816 */ /* 0x001fe400000000ff */
[----:B------:R-:W3:Y:S04]  /*d02d0*/  LDL.LU R239, [R1+0x5230] ;  /* 0x0052300001ef7983 */ /* 0x000ee80000300800 */
[----:B------:R0:W-:Y:S01]  /*d02e0*/  @P3 STG.E.U8 desc[UR52][R16.64], R0 ;  /* 0x0000000010003986 */ /* 0x0001e2000c101134 */
[----:B------:R-:W-:Y:S02]  /*d02f0*/  LOP3.LUT P5, RZ, R238, 0x10000000, RZ, 0xc0, !PT ;  /* 0x10000000eeff7812 */ /* 0x000fe400078ac0ff */
[----:B0-----:R-:W-:-:S05]  /*d0300*/  PRMT R0, R20, 0x7770, RZ ;  /* 0x0000777014007816 */ /* 0x001fca00000000ff */
[----:B------:R0:W-:Y:S04]  /*d0310*/  @P4 STG.E.U8 desc[UR52][R242.64], R0 ;  /* 0x00000000f2004986 */ /* 0x0001e8000c101134 */
[----:B0-----:R-:W4:Y:S01]  /*d0320*/  LDL.LU.64 R242, [R1+0x3b00] ;  /* 0x003b000001f27983 */ /* 0x001f220000300a00 */
[----:B------:R-:W-:-:S05]  /*d0330*/  PRMT R0, R20, 0x7771, RZ ;  /* 0x0000777114007816 */ /* 0x000fca00000000ff */
[----:B--2---:R0:W-:Y:S04]  /*d0340*/  @P5 STG.E.U8 desc[UR52][R240.64], R0 ;  /* 0x00000000f0005986 */ /* 0x0041e8000c101134 */
[----:B0-----:R-:W2:Y:S04]  /*d0350*/  LDL.LU.64 R240, [R1+0x3b08] ;  /* 0x003b080001f07983 */ /* 0x001ea80000300a00 */
[----:B------:R-:W3:Y:S04]  /*d0360*/  LDL.LU.64 R4, [R1+0x3b10] ;  /* 0x003b100001047983 */ /* 0x000ee80000300a00 */
[----:B------:R-:W3:Y:S04]  /*d0370*/  LDL.LU.64 R226, [R1+0x3b18] ;  /* 0x003b180001e27983 */ /* 0x000ee80000300a00 */
[----:B------:R-:W3:Y:S04]  /*d0380*/  LDL.LU.64 R18, [R1+0x3b20] ;  /* 0x003b200001127983 */ /* 0x000ee80000300a00 */
[----:B------:R-:W3:Y:S01]  /*d0390*/  LDL.LU R15, [R1+0x2d8] ;  /* 0x0002d800010f7983 */ /* 0x000ee20000300800 */
[----:B------:R-:W-:-:S03]  /*d03a0*/  LOP3.LUT P2, RZ, R238, 0x20000000, RZ, 0xc0, !PT ;  /* 0x20000000eeff7812 */ /* 0x000fc6000784c0ff */
[----:B------:R-:W3:Y:S01]  /*d03b0*/  LDL.LU.64 R16, [R1+0x3b28] ;  /* 0x003b280001107983 */ /* 0x000ee20000300a00 */
[----:B------:R-:W-:-:S03]  /*d03c0*/  PRMT R0, R20, 0x7772, RZ ;  /* 0x0000777214007816 */ /* 0x000fc600000000ff */
[----:B------:R-:W3:Y:S01]  /*d03d0*/  LDL.LU R225, [R1+0x2c8] ;  /* 0x0002c80001e17983 */ /* 0x000ee20000300800 */
[----:B------:R-:W-:Y:S02]  /*d03e0*/  LOP3.LUT P3, RZ, R238, 0x40000000, RZ, 0xc0, !PT ;  /* 0x40000000eeff7812 */ /* 0x000fe4000786c0ff */
[----:B------:R-:W-:-:S03]  /*d03f0*/  LOP3.LUT R23, R23, 0xffff7fff, RZ, 0xc0, !PT ;  /* 0xffff7fff17177812 */ /* 0x000fc600078ec0ff */
[----:B----4-:R0:W-:Y:S04]  /*d0400*/  @P2 STG.E.U8 desc[UR52][R242.64], R0 ;  /* 0x00000000f2002986 */ /* 0x0101e8000c101134 */
[----:B0-----:R-:W4:Y:S01]  /*d0410*/  LDL.LU.64 R242, [R1+0x3b30] ;  /* 0x003b300001f27983 */ /* 0x001f220000300a00 */
[----:B------:R-:W-:-:S05]  /*d0420*/  PRMT R0, R20, 0x7773, RZ ;  /* 0x0000777314007816 */ /* 0x000fca00000000ff */
[----:B--2---:R0:W-:Y:S04]  /*d0430*/  @P3 STG.E.U8 desc[UR52][R240.64], R0 ;  /* 0x00000000f0003986 */ /* 0x0041e8000c101134 */
[----:B0-----:R-:W2:Y:S01]  /*d0440*/  LDL.LU.64 R240, [R1+0x3b38] ;  /* 0x003b380001f07983 */ /* 0x001ea20000300a00 */
[C---:B---3--:R-:W-:Y:S02]  /*d0450*/  LOP3.LUT P6, RZ, R239.reuse, 0x200, RZ, 0xc0, !PT ;  /* 0x00000200efff7812 */ /* 0x048fe400078cc0ff */
[----:B------:R-:W-:Y:S01]  /*d0460*/  LOP3.LUT P4, RZ, R238, 0x80000000, RZ, 0xc0, !PT ;  /* 0x80000000eeff7812 */ /* 0x000fe2000788c0ff */
[----:B------:R-:W3:Y:S01]  /*d0470*/  LDL.LU.64 R236, [R1+0x3b40] ;  /* 0x003b400001ec7983 */ /* 0x000ee20000300a00 */
[----:B------:R-:W-:Y:S02]  /*d0480*/  LOP3.LUT P5, RZ, R239, 0x1, RZ, 0xc0, !PT ;  /* 0x00000001efff7812 */ /* 0x000fe400078ac0ff */
[----:B------:R-:W-:Y:S01]  /*d0490*/  PRMT R0, R15, 0x7770, RZ ;  /* 0x000077700f007816 */ /* 0x000fe200000000ff */
[----:B------:R-:W3:Y:S04]  /*d04a0*/  LDL.LU R20, [R1+0x2dc] ;  /* 0x0002dc0001147983 */ /* 0x000ee80000300800 */
[----:B------:R-:W3:Y:S02]  /*d04b0*/  LDL.LU.64 R234, [R1+0x3b48] ;  /* 0x003b480001ea7983 */ /* 0x000ee40000300a00 */
[----:B------:R-:W-:-:S02]  /*d04c0*/  @P6 LOP3.LUT R23, R23, 0x8000, RZ, 0xfc, !PT ;  /* 0x0000800017176812 */ /* 0x000fc400078efcff */
[----:B------:R-:W-:Y:S01]  /*d04d0*/  LOP3.LUT P6, RZ, R239, 0x100, RZ, 0xc0, !PT ;  /* 0x00000100efff7812 */ /* 0x000fe200078cc0ff */
[----:B------:R0:W-:Y:S01]  /*d04e0*/  @P4 STG.E.U8 desc[UR52][R4.64], R0 ;  /* 0x0000000004004986 */ /* 0x0001e2000c101134 */
[----:B------:R-:W-:-:S03]  /*d04f0*/  LOP3.LUT R23, R23, 0xfffeffff, RZ, 0xc0, !PT ;  /* 0xfffeffff17177812 */ /* 0x000fc600078ec0ff */
[----:B------:R-:W3:Y:S04]  /*d0500*/  LDL.LU.64 R232, [R1+0x3b50] ;  /* 0x003b500001e87983 */ /* 0x000ee80000300a00 */
[----:B------:R-:W3:Y:S04]  /*d0510*/  LDL.LU.64 R6, [R1+0x3b58] ;  /* 0x003b580001067983 */ /* 0x000ee80000300a00 */
[----:B------:R-:W-:Y:S01]  /*d0520*/  @P6 LOP3.LUT R23, R23, 0x10000, RZ, 0xfc, !PT ;  /* 0x0001000017176812 */ /* 0x000fe200078efcff */
[----:B------:R-:W3:Y:S01]  /*d0530*/  LDL.LU.64 R230, [R1+0x3b60] ;  /* 0x003b600001e67983 */ /* 0x000ee20000300a00 */
[----:B------:R-:W-:-:S02]  /*d0540*/  LOP3.LUT P6, RZ, R239, 0x80, RZ, 0xc0, !PT ;  /* 0x00000080efff7812 */ /* 0x000fc400078cc0ff */
[----:B------:R-:W-:Y:S01]  /*d0550*/  LOP3.LUT R23, R23, 0xfffdffff, RZ, 0xc0, !PT ;  /* 0xfffdffff17177812 */ /* 0x000fe200078ec0ff */
[----:B------:R-:W3:Y:S01]  /*d0560*/  LDL.LU.64 R228, [R1+0x3b68] ;  /* 0x003b680001e47983 */ /* 0x000ee20000300a00 */
[----:B0-----:R-:W-:-:S03]  /*d0570*/  PRMT R0, R15, 0x7771, RZ ;  /* 0x000077710f007816 */ /* 0x001fc600000000ff */
[----:B------:R-:W3:Y:S06]  /*d0580*/  LDL.LU.64 R4, [R1+0x3b70] ;  /* 0x003b700001047983 */ /* 0x000eec0000300a00 */
        /* <DEDUP_REMOVED lines=21> */
[----:B------:R-:W-:Y:S02]  /*d06e0*/  LOP3.LUT P6, RZ, R23, 0x400000, RZ, 0xc0, !PT ;  /* 0x0040000017ff7812 */ /* 0x000fe400078cc0ff */
[----:B0-----:R-:W-:Y:S01]  /*d06f0*/  PRMT R0, R15, 0x7773, RZ ;  /* 0x000077730f007816 */ /* 0x001fe200000000ff */
[----:B------:R-:W3:Y:S10]  /*d0700*/  LDL.LU.64 R18, [R1+0x3b80] ;  /* 0x003b800001127983 */ /* 0x000ef40000300a00 */
[----:B------:R0:W-:Y:S01]  /*d0710*/  @P6 STG.E.U8 desc[UR52][R16.64], R0 ;  /* 0x0000000010006986 */ /* 0x0001e2000c101134 */
[----:B------:R-:W-:-:S02]  /*d0720*/  LOP3.LUT P6, RZ, R23, 0x200000, RZ, 0xc0, !PT ;  /* 0x0020000017ff7812 */ /* 0x000fc400078cc0ff */
[----:B0-----:R-:W-:Y:S01]  /*d0730*/  PRMT R0, R225, 0x7770, RZ ;  /* 0x00007770e1007816 */ /* 0x001fe200000000ff */
[----:B------:R-:W3:Y:S04]  /*d0740*/  LDL.LU.64 R16, [R1+0x3b88] ;  /* 0x003b880001107983 */ /* 0x000ee80000300a00 */
[----:B------:R-:W3:Y:S06]  /*d0750*/  LDL.LU R15, [R1+0x2b0] ;  /* 0x0002b000010f7983 */ /* 0x000eec0000300800 */
[----:B----4-:R0:W-:Y:S01]  /*d0760*/  @P6 STG.E.U8 desc[UR52][R242.64], R0 ;  /* 0x00000000f2006986 */ /* 0x0101e2000c101134 */
[----:B------:R-:W-:-:S02]  /*d0770*/  LOP3.LUT P6, RZ, R23, 0x100000, RZ, 0xc0, !PT ;  /* 0x0010000017ff7812 */ /* 0x000fc400078cc0ff */
[----:B0-----:R-:W-:Y:S01]  /*d0780*/  PRMT R0, R225, 0x7771, RZ ;  /* 0x00007771e1007816 */ /* 0x001fe200000000ff */
[----:B------:R-:W4:Y:S10]  /*d0790*/  LDL.LU.64 R242, [R1+0x3b90] ;  /* 0x003b900001f27983 */ /* 0x000f340000300a00 */
[----:B--2---:R0:W-:Y:S04]  /*d07a0*/  @P6 STG.E.U8 desc[UR52][R240.64], R0 ;  /* 0x00000000f0006986 */ /* 0x0041e8000c101134 */
[----:B0-----:R-:W2:Y:S01]  /*d07b0*/  LDL.LU.64 R240, [R1+0x5228] ;  /* 0x0052280001f07983 */ /* 0x001ea20000300a00 */
[----:B------:R-:W-:-:S02]  /*d07c0*/  LOP3.LUT P6, RZ, R23, 0x80000, RZ, 0xc0, !PT ;  /* 0x0008000017ff7812 */ /* 0x000fc400078cc0ff */
[----:B------:R-:W-:-:S11]  /*d07d0*/  PRMT R0, R225, 0x7772, RZ ;  /* 0x00007772e1007816 */ /* 0x000fd600000000ff */
        /* <DEDUP_REMOVED lines=18> */
[C---:B------:R-:W-:Y:S02]  /*d0900*/  LOP3.LUT P3, RZ, R239.reuse, 0x2000, RZ, 0xc0, !PT ;  /* 0x00002000efff7812 */ /* 0x040fe4000786c0ff */
[C---:B------:R-:W-:Y:S02]  /*d0910*/  LOP3.LUT P4, RZ, R239.reuse, 0x4000, RZ, 0xc0, !PT ;  /* 0x00004000efff7812 */ /* 0x040fe4000788c0ff */
[----:B------:R-:W-:Y:S02]  /*d0920*/  LOP3.LUT P5, RZ, R239, 0x8000, RZ, 0xc0, !PT ;  /* 0x00008000efff7812 */ /* 0x000fe400078ac0ff */
[----:B--2---:R-:W-:-:S05]  /*d0930*/  PRMT R0, R240, 0x7770, RZ ;  /* 0x00007770f0007816 */ /* 0x004fca00000000ff */
[----:B------:R0:W-:Y:S02]  /*d0940*/  @P1 STG.E.U8 desc[UR52][R4.64], R0 ;  /* 0x0000000004001986 */ /* 0x0001e4000c101134 */
[----:B0-----:R-:W-:-:S05]  /*d0950*/  PRMT R0, R240, 0x7771, RZ ;  /* 0x00007771f0007816 */ /* 0x001fca00000000ff */
[----:B------:R0:W-:Y:S02]  /*d0960*/  @P2 STG.E.U8 desc[UR52][R226.64], R0 ;  /* 0x00000000e2002986 */ /* 0x0001e4000c101134 */
[----:B0-----:R-:W-:-:S05]  /*d0970*/  PRMT R0, R240, 0x7772, RZ ;  /* 0x00007772f0007816 */ /* 0x001fca00000000ff */
[----:B------:R0:W-:Y:S02]  /*d0980*/  @P3 STG.E.U8 desc[UR52][R18.64], R0 ;  /* 0x0000000012003986 */ /* 0x0001e4000c101134 */
[----:B0-----:R-:W-:Y:S02]  /*d0990*/  PRMT R0, R240, 0x7773, RZ ;  /* 0x00007773f0007816 */ /* 0x001fe400000000ff */
[----:B------:R-:W2:Y:S04]  /*d09a0*/  LDL.LU R240, [R1+0x5220] ;  /* 0x0052200001f07983 */ /* 0x000ea80000300800 */
[----:B------:R0:W-:Y:S02]  /*d09b0*/  @P4 STG.E.U8 desc[UR52][R16.64], R0 ;  /* 0x0000000010004986 */ /* 0x0001e4000c101134 */
[----:B0-----:R-:W-:-:S05]  /*d09c0*/  PRMT R0, R15, 0x7770, RZ ;  /* 0x000077700f007816 */ /* 0x001fca00000000ff */
[----:B----4-:R0:W-:Y:S04]  /*d09d0*/  @P5 STG.E.U8 desc[UR52][R242.64], R0 ;  /* 0x00000000f2005986 */ /* 0x0101e8000c101134 */
        /* <DEDUP_REMOVED lines=30> */
[----:B0-----:R-:W3:Y:S06]  /*d0bc0*/  LDL.LU.64 R242, [R1+0x3bc8] ;  /* 0x003bc80001f27983 */ /* 0x001eec0000300a00 */
[----:B------:R-:W-:-:S02]  /*d0bd0*/  @P6 LOP3.LUT R23, R23, 0x2000, RZ, 0xfc, !PT ;  /* 0x0000200017176812 */ /* 0x000fc400078efcff */
[----:B------:R-:W-:Y:S01]  /*d0be0*/  LOP3.LUT P6, RZ, R239, 0x200000, RZ, 0xc0, !PT ;  /* 0x00200000efff7812 */ /* 0x000fe200078cc0ff */
[----:B------:R-:W3:Y:S01]  /*d0bf0*/  LDL.LU R225, [R1+0x2b4] ;  /* 0x0002b40001e17983 */ /* 0x000ee20000300800 */
[----:B------:R-:W-:Y:S02]  /*d0c00*/  LOP3.LUT R23, R23, 0xffffbfff, RZ, 0xc0, !PT ;  /* 0xffffbfff17177812 */ /* 0x000fe400078ec0ff */
[C---:B------:R-:W-:Y:S02]  /*d0c10*/  LOP3.LUT P3, RZ, R239.reuse, 0x20000, RZ, 0xc0, !PT ;  /* 0x00020000efff7812 */ /* 0x040fe4000786c0ff */
[C---:B------:R-:W-:Y:S02]  /*d0c20*/  LOP3.LUT P4, RZ, R239.reuse, 0x40000, RZ, 0xc0, !PT ;  /* 0x00040000efff7812 */ /* 0x040fe4000788c0ff */
[C---:B------:R-:W-:Y:S02]  /*d0c30*/  LOP3.LUT P5, RZ, R239.reuse, 0x80000, RZ, 0xc0, !PT ;  /* 0x00080000efff7812 */ /* 0x040fe400078ac0ff */
[----:B------:R-:W-:-:S02]  /*d0c40*/  LOP3.LUT P0, RZ, R239, 0x20000000, RZ, 0xc0, !PT ;  /* 0x20000000efff7812 */ /* 0x000fc4000780c0ff */
[----:B------:R-:W-:Y:S02]  /*d0c50*/  LOP3.LUT P1, RZ, R239, 0x40000000, RZ, 0xc0, !PT ;  /* 0x40000000efff7812 */ /* 0x000fe4000782c0ff */
[----:B------:R-:W-:Y:S02]  /*d0c60*/  @P6 LOP3.LUT R23, R23, 0x4000, RZ, 0xfc, !PT ;  /* 0x0000400017176812 */ /* 0x000fe400078efcff */
[C---:B------:R-:W-:Y:S02]  /*d0c70*/  LOP3.LUT P6, RZ, R239.reuse, 0x100000, RZ, 0xc0, !PT ;  /* 0x00100000efff7812 */ /* 0x040fe400078cc0ff */
[----:B------:R-:W-:Y:S02]  /*d0c80*/  LOP3.LUT P2, RZ, R239, 0x80000000, RZ, 0xc0, !PT ;  /* 0x80000000efff7812 */ /* 0x000fe4000784c0ff */
[----:B------:R-:W3:Y:S04]  /*d0c90*/  LDL.LU.64 R238, [R1+0x3bd0] ;  /* 0x003bd00001ee7983 */ /* 0x000ee80000300a00 */
[----:B------:R-:W3:Y:S04]  /*d0ca0*/  LDL.LU.64 R236, [R1+0x3bd8] ;  /* 0x003bd80001ec7983 */ /* 0x000ee80000300a00 */
[----:B------:R-:W3:Y:S04]  /*d0cb0*/  LDL.LU.64 R234, [R1+0x3be0] ;  /* 0x003be00001ea7983 */ /* 0x000ee80000300a00 */
[----:B------:R-:W3:Y:S01]  /*d0cc0*/  LDL.LU.64 R232, [R1+0x3be8] ;  /* 0x003be80001e87983 */ /* 0x000ee20000300a00 */
[----:B------:R-:W-:-:S03]  /*d0cd0*/  PRMT R0, R15, 0x7772, RZ ;  /* 0x000077720f007816 */ /* 0x000fc600000000ff */
[----:B------:R-:W3:Y:S04]  /*d0ce0*/  LDL.LU R20, [R1+0x2a4] ;  /* 0x0002a40001147983 */ /* 0x000ee80000300800 */
[----:B------:R-:W3:Y:S04]  /*d0cf0*/  LDL.LU.64 R6, [R1+0x3bf0] ;  /* 0x003bf00001067983 */ /* 0x000ee80000300a00 */
[----:B----4-:R0:W-:Y:S04]  /*d0d00*/  @P3 STG.E.U8 desc[UR52][R228.64], R0 ;  /* 0x00000000e4003986 */ /* 0x0101e8000c101134 */
[----:B------:R-:W4:Y:S01]  /*d0d10*/  LDL.LU.64 R230, [R1+0x3bf8] ;  /* 0x003bf80001e67983 */ /* 0x000f220000300a00 */
[----:B0-----:R-:W-:-:S03]  /*d0d20*/  PRMT R0, R15, 0x7773, RZ ;  /* 0x000077730f007816 */ /* 0x001fc600000000ff */
[----:B------:R-:W4:Y:S04]  /*d0d30*/  LDL.LU R15, [R1+0x2b8] ;  /* 0x0002b800010f7983 */ /* 0x000f280000300800 */
[----:B--2---:R0:W-:Y:S04]  /*d0d40*/  @P4 STG.E.U8 desc[UR52][R4.64], R0 ;  /* 0x0000000004004986 */ /* 0x0041e8000c101134 */
[----:B------:R-:W2:Y:S01]  /*d0d50*/  LDL.LU.64 R228, [R1+0x3c00] ;  /* 0x003c000001e47983 */ /* 0x000ea20000300a00 */
[----:B0-----:R-:W-:-:S03]  /*d0d60*/  PRMT R0, R21, 0x7770, RZ ;  /* 0x0000777015007816 */ /* 0x001fc600000000ff */
[----:B------:R-:W2:Y:S04]  /*d0d70*/  LDL.LU.64 R4, [R1+0x3c08] ;  /* 0x003c080001047983 */ /* 0x000ea80000300a00 */
[----:B------:R0:W-:Y:S02]  /*d0d80*/  @P5 STG.E.U8 desc[UR52][R226.64], R0 ;  /* 0x00000000e2005986 */ /* 0x0001e4000c101134 */
[----:B0-----:R-:W-:Y:S02]  /*d0d90*/  PRMT R0, R21, 0x7771, RZ ;  /* 0x0000777115007816 */ /* 0x001fe400000000ff */
[----:B------:R-:W2:Y:S04]  /*d0da0*/  LDL.LU.64 R226, [R1+0x3c10] ;  /* 0x003c100001e27983 */ /* 0x000ea80000300a00 */
[----:B------:R0:W-:Y:S01]  /*d0db0*/  @P6 STG.E.U8 desc[UR52][R18.64], R0 ;  /* 0x0000000012006986 */ /* 0x0001e2000c101134 */
[----:B------:R-:W-:-:S02]  /*d0dc0*/  LOP3.LUT P6, RZ, R23, 0x4000, RZ, 0xc0, !PT ;  /* 0x0000400017ff7812 */ /* 0x000fc400078cc0ff */
[----:B0-----:R-:W-:Y:S01]  /*d0dd0*/  PRMT R0, R21, 0x7772, RZ ;  /* 0x0000777215007816 */ /* 0x001fe200000000ff */
[----:B------:R-:W2:Y:S10]  /*d0de0*/  LDL.LU.64 R18, [R1+0x3c18] ;  /* 0x003c180001127983 */ /* 0x000eb40000300a00 */
        /* <DEDUP_REMOVED lines=65> */
[----:B0-----:R-:W2:Y:S01]  /*d1200*/  LDL.LU.64 R16, [R1+0x3c60] ;  /* 0x003c600001107983 */ /* 0x001ea20000300a00 */
[----:B------:R-:W-:-:S03]  /*d1210*/  PRMT R0, R15, 0x7771, RZ ;  /* 0x000077710f007816 */ /* 0x000fc600000000ff */
[----:B------:R-:W2:Y:S04]  /*d1220*/  LDL.LU R20, [R1+0x2ac] ;  /* 0x0002ac0001147983 */ /* 0x000ea80000300800 */
[----:B---3--:R0:W-:Y:S04]  /*d1230*/  @P3 STG.E.U8 desc[UR52][R242.64], R0 ;  /* 0x00000000f2003986 */ /* 0x0081e8000c101134 */
[----:B0-----:R-:W3:Y:S04]  /*d1240*/  LDL.LU.64 R242, [R1+0x3c68] ;  /* 0x003c680001f27983 */ /* 0x001ee80000300a00 */
[----:B------:R-:W3:Y:S01]  /*d1250*/  LDL.LU.64 R238, [R1+0x3c70] ;  /* 0x003c700001ee7983 */ /* 0x000ee20000300a00 */
[----:B------:R-:W-:-:S02]  /*d1260*/  @P6 LOP3.LUT R23, R23, 0x8, RZ, 0xfc, !PT ;  /* 0x0000000817176812 */ /* 0x000fc400078efcff */
[----:B------:R-:W-:Y:S01]  /*d1270*/  LOP3.LUT P6, RZ, R240, 0x400, RZ, 0xc0, !PT ;  /* 0x00000400f0ff7812 */ /* 0x000fe200078cc0ff */
[----:B------:R-:W3:Y:S01]  /*d1280*/  LDL.LU.64 R236, [R1+0x3c78] ;  /* 0x003c780001ec7983 */ /* 0x000ee20000300a00 */
[----:B------:R-:W-:-:S03]  /*d1290*/  LOP3.LUT R23, R23, 0xffffffef, RZ, 0xc0, !PT ;  /* 0xffffffef17177812 */ /* 0x000fc600078ec0ff */
[----:B------:R-:W3:Y:S01]  /*d12a0*/  LDL.LU.64 R234, [R1+0x3c80] ;  /* 0x003c800001ea7983 */ /* 0x000ee20000300a00 */
[----:B------:R-:W-:-:S03]  /*d12b0*/  LOP3.LUT P4, RZ, R240, 0x20, RZ, 0xc0, !PT ;  /* 0x00000020f0ff7812 */ /* 0x000fc6000788c0ff */
[----:B------:R-:W3:Y:S04]  /*d12c0*/  LDL.LU.64 R232, [R1+0x3c88] ;  /* 0x003c880001e87983 */ /* 0x000ee80000300a00 */
[----:B------:R-:W-:Y:S01]  /*d12d0*/  @P6 LOP3.LUT R23, R23, 0x10, RZ, 0xfc, !PT ;  /* 0x0000001017176812 */ /* 0x000fe200078efcff */
[----:B------:R-:W3:Y:S01]  /*d12e0*/  LDL.LU.64 R6, [R1+0x3c90] ;  /* 0x003c900001067983 */ /* 0x000ee20000300a00 */
[C---:B------:R-:W-:Y:S02]  /*d12f0*/  LOP3.LUT P6, RZ, R240.reuse, 0x200, RZ, 0xc0, !PT ;  /* 0x00000200f0ff7812 */ /* 0x040fe400078cc0ff */
[----:B------:R-:W-:Y:S01]  /*d1300*/  LOP3.LUT R23, R23, 0xffffffdf, RZ, 0xc0, !PT ;  /* 0xffffffdf17177812 */ /* 0x000fe200078ec0ff */
[----:B------:R-:W3:Y:S01]  /*d1310*/  LDL.LU.64 R230, [R1+0x3c98] ;  /* 0x003c980001e67983 */ /* 0x000ee20000300a00 */
[----:B------:R-:W-:-:S09]  /*d1320*/  LOP3.LUT P5, RZ, R240, 0x40, RZ, 0xc0, !PT ;  /* 0x00000040f0ff7812 */ /* 0x000fd200078ac0ff */
[----:B------:R-:W-:Y:S02]  /*d1330*/  @P6 LOP3.LUT R23, R23, 0x20, RZ, 0xfc, !PT ;  /* 0x0000002017176812 */ /* 0x000fe400078efcff */
[----:B------:R-:W-:Y:S02]  /*d1340*/  LOP3.LUT P6, RZ, R240, 0x100, RZ, 0xc0, !PT ;  /* 0x00000100f0ff7812 */ /* 0x000fe400078cc0ff */
[----:B------:R-:W-:Y:S02]  /*d1350*/  LOP3.LUT R23, R23, 0xffffffbf, RZ, 0xc0, !PT ;  /* 0xffffffbf17177812 */ /* 0x000fe400078ec0ff */
[----:B------:R-:W-:-:S05]  /*d1360*/  PRMT R0, R15, 0x7772, RZ ;  /* 0x000077720f007816 */ /* 0x000fca00000000ff */
[----:B----4-:R0:W-:Y:S04]  /*d1370*/  @P4 STG.E.U8 desc[UR52][R228.64], R0 ;  /* 0x00000000e4004986 */ /* 0x0101e8000c101134 */
[----:B------:R-:W-:Y:S02]  /*d1380*/  @P6 LOP3.LUT R23, R23, 0x40, RZ, 0xfc, !PT ;  /* 0x0000004017176812 */ /* 0x000fe400078efcff */
[----:B------:R-:W-:Y:S02]  /*d1390*/  LOP3.LUT P6, RZ, R240, 0x80, RZ, 0xc0, !PT ;  /* 0x00000080f0ff7812 */ /* 0x000fe400078cc0ff */
[----:B0-----:R-:W-:Y:S01]  /*d13a0*/  PRMT R0, R15, 0x7773, RZ ;  /* 0x000077730f007816 */ /* 0x001fe200000000ff */
        /* <DEDUP_REMOVED lines=41> */
[----:B----4-:R0:W-:Y:S01]  /*d1640*/  @P1 STG.E.U8 desc[UR52][R228.64], R0 ;  /* 0x00000000e4001986 */ /* 0x0101e2000c101134 */
[C---:B------:R-:W-:Y:S02]  /*d1650*/  LOP3.LUT P4, RZ, R240.reuse, 0x100000, RZ, 0xc0, !PT ;  /* 0x00100000f0ff7812 */ /* 0x040fe4000788c0ff */
[----:B0-----:R-:W-:Y:S02]  /*d1660*/  PRMT R0, R241, 0x7773, RZ ;  /* 0x00007773f1007816 */ /* 0x001fe400000000ff */
[----:B------:R-:W-:Y:S01]  /*d1670*/  LOP3.LUT P5, RZ, R240, 0x200000, RZ, 0xc0, !PT ;  /* 0x00200000f0ff7812 */ /* 0x000fe200078ac0ff */
[----:B------:R-:W4:Y:S04]  /*d1680*/  LDL.LU R241, [R1+0x5214] ;  /* 0x0052140001f17983 */ /* 0x000f280000300800 */
        /* <DEDUP_REMOVED lines=9> */
[----:B------:R-:W3:Y:S04]  /*d1720*/  LDL.LU.64 R228, [R1+0x3cd8] ;  /* 0x003cd80001e47983 */ /* 0x000ee80000300a00 */
[----:B------:R-:W3:Y:S04]  /*d1730*/  LDL.LU.64 R4, [R1+0x3ce0] ;  /* 0x003ce00001047983 */ /* 0x000ee80000300a00 */
[----:B------:R-:W3:Y:S04]  /*d1740*/  LDL.LU R20, [R1+0x294] ;  /* 0x0002940001147983 */ /* 0x000ee80000300800 */
[----:B------:R-:W3:Y:S04]  /*d1750*/  LDL.LU.64 R226, [R1+0x3ce8] ;  /* 0x003ce80001e27983 */ /* 0x000ee80000300a00 */
[----:B------:R-:W3:Y:S01]  /*d1760*/  LDL.LU R21, [R1+0x284] ;  /* 0x0002840001157983 */ /* 0x000ee20000300800 */
[----:B------:R-:W-:-:S03]  /*d1770*/  LOP3.LUT P2, RZ, R240, 0x400000, RZ, 0xc0, !PT ;  /* 0x00400000f0ff7812 */ /* 0x000fc6000784c0ff */
[----:B------:R-:W3:Y:S01]  /*d1780*/  LDL.LU.64 R18, [R1+0x3cf0] ;  /* 0x003cf00001127983 */ /* 0x000ee20000300a00 */
[----:B------:R-:W-:Y:S02]  /*d1790*/  PRMT R0, R15, 0x7773, RZ ;  /* 0x000077730f007816 */ /* 0x000fe400000000ff */
[----:B------:R-:W-:Y:S02]  /*d17a0*/  LOP3.LUT R216, R216, 0xff7fffff, RZ, 0xc0, !PT ;  /* 0xff7fffffd8d87812 */ /* 0x000fe400078ec0ff */
[C---:B------:R-:W-:Y:S02]  /*d17b0*/  LOP3.LUT P3, RZ, R240.reuse, 0x800000, RZ, 0xc0, !PT ;  /* 0x00800000f0ff7812 */ /* 0x040fe4000786c0ff */
[----:B------:R-:W-:Y:S02]  /*d17c0*/  LOP3.LUT P4, RZ, R240, 0x1000000, RZ, 0xc0, !PT ;  /* 0x01000000f0ff7812 */ /* 0x000fe4000788c0ff */
[----:B----4-:R-:W-:Y:S01]  /*d17d0*/  LOP3.LUT P6, RZ, R241, 0x4, RZ, 0xc0, !PT ;  /* 0x00000004f1ff7812 */ /* 0x010fe200078cc0ff */
[----:B--2---:R0:W-:Y:S04]  /*d17e0*/  @P2 STG.E.U8 desc[UR52][R16.64], R0 ;  /* 0x0000000010002986 */ /* 0x0041e8000c101134 */
[----:B0-----:R-:W2:Y:S08]  /*d17f0*/  LDL.LU.64 R16, [R1+0x3cf8] ;  /* 0x003cf80001107983 */ /* 0x001eb00000300a00 */
[----:B------:R-:W-:-:S02]  /*d1800*/  @P6 LOP3.LUT R216, R216, 0x800000, RZ, 0xfc, !PT ;  /* 0x00800000d8d86812 */ /* 0x000fc400078efcff */
[----:B------:R-:W-:Y:S01]  /*d1810*/  LOP3.LUT P6, RZ, R241, 0x2, RZ, 0xc0, !PT ;  /* 0x00000002f1ff7812 */ /* 0x000fe200078cc0ff */
[----:B------:R-:W4:Y:S01]  /*d1820*/  LDL.LU.64 R22, [R1+0x3d00] ;  /* 0x003d000001167983 */ /* 0x000f220000300a00 */
[----:B------:R-:W-:-:S03]  /*d1830*/  LOP3.LUT R216, R216, 0xfeffffff, RZ, 0xc0, !PT ;  /* 0xfeffffffd8d87812 */ /* 0x000fc600078ec0ff */
[----:B------:R-:W4:Y:S04]  /*d1840*/  LDL.LU.64 R238, [R1+0x3d08] ;  /* 0x003d080001ee7983 */ /* 0x000f280000300a00 */
[----:B------:R-:W4:Y:S04]  /*d1850*/  LDL.LU R225, [R1+0x298] ;  /* 0x0002980001e17983 */ /* 0x000f280000300800 */
[----:B------:R-:W-:Y:S01]  /*d1860*/  @P6 LOP3.LUT R216, R216, 0x1000000, RZ, 0xfc, !PT ;  /* 0x01000000d8d86812 */ /* 0x000fe200078efcff */
[----:B------:R-:W4:Y:S01]  /*d1870*/  LDL.LU.64 R236, [R1+0x3d10] ;  /* 0x003d100001ec7983 */ /* 0x000f220000300a00 */
[----:B------:R-:W-:-:S02]  /*d1880*/  LOP3.LUT P6, RZ, R241, 0x1, RZ, 0xc0, !PT ;  /* 0x00000001f1ff7812 */ /* 0x000fc400078cc0ff */
[----:B------:R-:W-:Y:S01]  /*d1890*/  LOP3.LUT R216, R216, 0xfdffffff, RZ, 0xc0, !PT ;  /* 0xfdffffffd8d87812 */ /* 0x000fe200078ec0ff */
[----:B------:R-:W4:Y:S01]  /*d18a0*/  LDL.LU.64 R234, [R1+0x3d18] ;  /* 0x003d180001ea7983 */ /* 0x000f220000300a00 */
[----:B---3--:R-:W-:-:S03]  /*d18b0*/  PRMT R0, R20, 0x7770, RZ ;  /* 0x0000777014007816 */ /* 0x008fc600000000ff */
[----:B------:R-:W3:Y:S06]  /*d18c0*/  LDL.LU.64 R232, [R1+0x3d20] ;  /* 0x003d200001e87983 */ /* 0x000eec0000300a00 */
[----:B------:R-:W-:Y:S01]  /*d18d0*/  @P6 LOP3.LUT R216, R216, 0x2000000, RZ, 0xfc, !PT ;  /* 0x02000000d8d86812 */ /* 0x000fe200078efcff */
[----:B------:R0:W-:Y:S01]  /*d18e0*/  @P3 STG.E.U8 desc[UR52][R230.64], R0 ;  /* 0x00000000e6003986 */ /* 0x0001e2000c101134 */
[----:B------:R-:W-:Y:S02]  /*d18f0*/  LOP3.LUT P6, RZ, R240, 0x80000000, RZ, 0xc0, !PT ;  /* 0x80000000f0ff7812 */ /* 0x000fe400078cc0ff */
[----:B------:R-:W-:Y:S01]  /*d1900*/  LOP3.LUT R216, R216, 0xfbffffff, RZ, 0xc0, !PT ;  /* 0xfbffffffd8d87812 */ /* 0x000fe200078ec0ff */
[----:B------:R-:W3:Y:S01]  /*d1910*/  LDL.LU R15, [R1+0x288] ;  /* 0x00028800010f7983 */ /* 0x000ee20000300800 */
[----:B------:R-:W-:-:S03]  /*d1920*/  LOP3.LUT P5, RZ, R240, 0x2000000, RZ, 0xc0, !PT ;  /* 0x02000000f0ff7812 */ /* 0x000fc600078ac0ff */
[----:B------:R-:W3:Y:S01]  /*d1930*/  LDL.LU.64 R6, [R1+0x3d28] ;  /* 0x003d280001067983 */ /* 0x000ee20000300a00 */
[----:B0-----:R-:W-:-:S03]  /*d1940*/  PRMT R0, R20, 0x7771, RZ ;  /* 0x0000777114007816 */ /* 0x001fc600000000ff */
        /* <DEDUP_REMOVED lines=17> */
[----:B------:R-:W-:-:S05]  /*d1a60*/  PRMT R0, R20, 0x7772, RZ ;  /* 0x0000777214007816 */ /* 0x000fca00000000ff */
[----:B------:R0:W-:Y:S02]  /*d1a70*/  @P5 STG.E.U8 desc[UR52][R4.64], R0 ;  /* 0x0000000004005986 */ /* 0x0001e4000c101134 */
[----:B0-----:R-:W-:Y:S02]  /*d1a80*/  PRMT R0, R20, 0x7773, RZ ;  /* 0x0000777314007816 */ /* 0x001fe400000000ff */
[----:B------:R-:W3:Y:S04]  /*d1a90*/  LDL.LU.64 R4, [R1+0x3d40] ;  /* 0x003d400001047983 */ /* 0x000ee80000300a00 */
[----:B------:R0:W-:Y:S01]  /*d1aa0*/  @P6 STG.E.U8 desc[UR52][R226.64], R0 ;  /* 0x00000000e2006986 */ /* 0x0001e2000c101134 */
[----:B------:R-:W-:-:S03]  /*d1ab0*/  LOP3.LUT P6, RZ, R216, 0x40000000, RZ, 0xc0, !PT ;  /* 0x40000000d8ff7812 */ /* 0x000fc600078cc0ff */
[----:B------:R-:W3:Y:S01]  /*d1ac0*/  LDL.LU R20, [R1+0x29c] ;  /* 0x00029c0001147983 */ /* 0x000ee20000300800 */
[----:B0-----:R-:W-:-:S03]  /*d1ad0*/  PRMT R0, R21, 0x7770, RZ ;  /* 0x0000777015007816 */ /* 0x001fc600000000ff */
[----:B------:R-:W3:Y:S06]  /*d1ae0*/  LDL.LU.64 R226, [R1+0x3d48] ;  /* 0x003d480001e27983 */ /* 0x000eec0000300a00 */
[----:B------:R0:W-:Y:S01]  /*d1af0*/  @P6 STG.E.U8 desc[UR52][R18.64], R0 ;  /* 0x0000000012006986 */ /* 0x0001e2000c101134 */
[----:B------:R-:W-:-:S03]  /*d1b00*/  LOP3.LUT P6, RZ, R216, 0x20000000, RZ, 0xc0, !PT ;  /* 0x20000000d8ff7812 */ /* 0x000fc600078cc0ff */
[----:B0-----:R-:W3:Y:S01]  /*d1b10*/  LDL.LU.64 R18, [R1+0x3d50] ;  /* 0x003d500001127983 */ /* 0x001ee20000300a00 */
[----:B------:R-:W-:-:S09]  /*d1b20*/  PRMT R0, R21, 0x7771, RZ ;  /* 0x0000777115007816 */ /* 0x000fd200000000ff */
[----:B--2---:R0:W-:Y:S04]  /*d1b30*/  @P6 STG.E.U8 desc[UR52][R16.64], R0 ;  /* 0x0000000010006986 */ /* 0x0041e8000c101134 */
[----:B0-----:R-:W2:Y:S01]  /*d1b40*/  LDL.LU.64 R16, [R1+0x3d58] ;  /* 0x003d580001107983 */ /* 0x001ea20000300a00 */
[----:B------:R-:W-:Y:S02]  /*d1b50*/  LOP3.LUT P6, RZ, R216, 0x10000000, RZ, 0xc0, !PT ;  /* 0x10000000d8ff7812 */ /* 0x000fe400078cc0ff */
[----:B------:R-:W-:-:S11]  /*d1b60*/  PRMT R0, R21, 0x7772, RZ ;  /* 0x0000777215007816 */ /* 0x000fd600000000ff */
        /* <DEDUP_REMOVED lines=43> */
[----:B------:R-:W4:Y:S01]  /*d1e20*/  LDL.LU R225, [R1+0x270] ;  /* 0x0002700001e17983 */ /* 0x000f220000300800 */
        /* <DEDUP_REMOVED lines=19> */
[----:B------:R-:W-:Y:S02]  /*d1f60*/  LOP3.LUT P6, RZ, R241, 0x10000, RZ, 0xc0, !PT ;  /* 0x00010000f1ff7812 */ /* 0x000fe400078cc0ff */
[----:B------:R-:W-:Y:S02]  /*d1f70*/  PRMT R0, R20, 0x7773, RZ ;  /* 0x0000777314007816 */ /* 0x000fe400000000ff */
[----:B------:R-:W2:Y:S01]  /*d1f80*/  LDL.LU R20, [R1+0x260] ;  /* 0x0002600001147983 */ /* 0x000ea20000300800 */
[----:B------:R-:W-:-:S03]  /*d1f90*/  LOP3.LUT R216, R216, 0xffefffff, RZ, 0xc0, !PT ;  /* 0xffefffffd8d87812 */ /* 0x000fc600078ec0ff */
[----:B------:R-:W2:Y:S04]  /*d1fa0*/  LDL.LU.64 R236, [R1+0x3da8] ;  /* 0x003da80001ec7983 */ /* 0x000ea80000300a00 */
[----:B------:R-:W2:Y:S01]  /*d1fb0*/  LDL.LU.64 R234, [R1+0x3db0] ;  /* 0x003db00001ea7983 */ /* 0x000ea20000300a00 */
[----:B------:R-:W-:Y:S02]  /*d1fc0*/  @P6 LOP3.LUT R216, R216, 0x100000, RZ, 0xfc, !PT ;  /* 0x00100000d8d86812 */ /* 0x000fe400078efcff */
[C---:B------:R-:W-:Y:S01]  /*d1fd0*/  LOP3.LUT P6, RZ, R241.reuse, 0x8000, RZ, 0xc0, !PT ;  /* 0x00008000f1ff7812 */ /* 0x040fe200078cc0ff */
[----:B------:R-:W2:Y:S01]  /*d1fe0*/  LDL.LU.64 R232, [R1+0x3db8] ;  /* 0x003db80001e87983 */ /* 0x000ea20000300a00 */
[----:B------:R-:W-:Y:S02]  /*d1ff0*/  LOP3.LUT R216, R216, 0xffdfffff, RZ, 0xc0, !PT ;  /* 0xffdfffffd8d87812 */ /* 0x000fe400078ec0ff */
[C---:B------:R-:W-:Y:S01]  /*d2000*/  LOP3.LUT P3, RZ, R241.reuse, 0x400, RZ, 0xc0, !PT ;  /* 0x00000400f1ff7812 */ /* 0x040fe2000786c0ff */
[----:B------:R-:W2:Y:S01]  /*d2010*/  LDL.LU.64 R6, [R1+0x3dc0] ;  /* 0x003dc00001067983 */ /* 0x000ea20000300a00 */
[----:B------:R-:W-:-:S07]  /*d2020*/  LOP3.LUT P4, RZ, R241, 0x800, RZ, 0xc0, !PT ;  /* 0x00000800f1ff7812 */ /* 0x000fce000788c0ff */
[----:B------:R-:W-:Y:S02]  /*d2030*/  @P6 LOP3.LUT R216, R216, 0x200000, RZ, 0xfc, !PT ;  /* 0x00200000d8d86812 */ /* 0x000fe400078efcff */
[C---:B------:R-:W-:Y:S02]  /*d2040*/  LOP3.LUT P6, RZ, R241.reuse, 0x4000, RZ, 0xc0, !PT ;  /* 0x00004000f1ff7812 */ /* 0x040fe400078cc0ff */
[----:B------:R-:W-:Y:S01]  /*d2050*/  LOP3.LUT P5, RZ, R241, 0x1000, RZ, 0xc0, !PT ;  /* 0x00001000f1ff7812 */ /* 0x000fe200078ac0ff */
[----:B---3--:R4:W-:Y:S01]  /*d2060*/  @P3 STG.E.U8 desc[UR52][R230.64], R0 ;  /* 0x00000000e6003986 */ /* 0x0089e2000c101134 */
[----:B------:R-:W-:Y:S02]  /*d2070*/  LOP3.LUT R216, R216, 0xffbfffff, RZ, 0xc0, !PT ;  /* 0xffbfffffd8d87812 */ /* 0x000fe400078ec0ff */
[----:B----4-:R-:W-:Y:S01]  /*d2080*/  PRMT R0, R15, 0x7770, RZ ;  /* 0x000077700f007816 */ /* 0x010fe200000000ff */
[----:B------:R-:W3:Y:S06]  /*d2090*/  LDL.LU.64 R230, [R1+0x3dc8] ;  /* 0x003dc80001e67983 */ /* 0x000eec0000300a00 */
[----:B------:R-:W-:-:S02]  /*d20a0*/  @P6 LOP3.LUT R216, R216, 0x400000, RZ, 0xfc, !PT ;  /* 0x00400000d8d86812 */ /* 0x000fc400078efcff */
[----:B------:R-:W-:Y:S01]  /*d20b0*/  LOP3.LUT P6, RZ, R241, 0x2000, RZ, 0xc0, !PT ;  /* 0x00002000f1ff7812 */ /* 0x000fe200078cc0ff */
[----:B------:R0:W-:Y:S02]  /*d20c0*/  @P4 STG.E.U8 desc[UR52][R228.64], R0 ;  /* 0x00000000e4004986 */ /* 0x0001e4000c101134 */
[C---:B0-----:R-:W-:Y:S02]  /*d20d0*/  PRMT R0, R15.reuse, 0x7771, RZ ;  /* 0x000077710f007816 */ /* 0x041fe400000000ff */
[----:B------:R-:W4:Y:S04]  /*d20e0*/  LDL.LU.64 R228, [R1+0x3dd0] ;  /* 0x003dd00001e47983 */ /* 0x000f280000300a00 */
[----:B------:R0:W-:Y:S02]  /*d20f0*/  @P5 STG.E.U8 desc[UR52][R4.64], R0 ;  /* 0x0000000004005986 */ /* 0x0001e4000c101134 */
[----:B0-----:R-:W-:-:S02]  /*d2100*/  PRMT R0, R15, 0x7772, RZ ;  /* 0x000077720f007816 */ /* 0x001fc400000000ff */
        /* <DEDUP_REMOVED lines=8> */
[----:B------:R-:W-:-:S03]  /*d2190*/  PRMT R0, R225, 0x7770, RZ ;  /* 0x00007770e1007816 */ /* 0x000fc600000000ff */
[----:B------:R-:W4:Y:S06]  /*d21a0*/  LDL.LU R15, [R1+0x264] ;  /* 0x00026400010f7983 */ /* 0x000f2c0000300800 */
[----:B--2---:R0:W-:Y:S04]  /*d21b0*/  @P6 STG.E.U8 desc[UR52][R16.64], R0 ;  /* 0x0000000010006986 */ /* 0x0041e8000c101134 */
[----:B0-----:R-:W2:Y:S01]  /*d21c0*/  LDL.LU.64 R16, [R1+0x3df0] ;  /* 0x003df00001107983 */ /* 0x001ea20000300a00 */
        /* <DEDUP_REMOVED lines=34> */
[----:B------:R0:W-:Y:S02]  /*d23f0*/  @P4 STG.E.U8 desc[UR52][R18.64], R0 ;  /* 0x0000000012004986 */ /* 0x0001e4000c101134 */
[----:B0-----:R-:W-:-:S05]  /*d2400*/  PRMT R0, R15, 0x7770, RZ ;  /* 0x000077700f007816 */ /* 0x001fca00000000ff */
[----:B--2---:R0:W-:Y:S04]  /*d2410*/  @P5 STG.E.U8 desc[UR52][R16.64], R0 ;  /* 0x0000000010005986 */ /* 0x0041e8000c101134 */
[----:B0-----:R-:W2:Y:S04]  /*d2420*/  LDL.LU.64 R16, [R1+0x3df8] ;  /* 0x003df80001107983 */ /* 0x001ea80000300a00 */
        /* <DEDUP_REMOVED lines=9> */
[C---:B------:R-:W-:Y:S02]  /*d24c0*/  LOP3.LUT P3, RZ, R241.reuse, 0x20000000, RZ, 0xc0, !PT ;  /* 0x20000000f1ff7812 */ /* 0x040fe4000786c0ff */
[C---:B------:R-:W-:Y:S02]  /*d24d0*/  LOP3.LUT P4, RZ, R241.reuse, 0x40000000, RZ, 0xc0, !PT ;  /* 0x40000000f1ff7812 */ /* 0x040fe4000788c0ff */
[----:B------:R-:W-:-:S03]  /*d24e0*/  LOP3.LUT P5, RZ, R241, 0x80000000, RZ, 0xc0, !PT ;  /* 0x80000000f1ff7812 */ /* 0x000fc600078ac0ff */
[----:B--2---:R0:W-:Y:S04]  /*d24f0*/  @P2 STG.E.U8 desc[UR52][R16.64], R0 ;  /* 0x0000000010002986 */ /* 0x0041e8000c101134 */
[----:B0-----:R-:W2:Y:S01]  /*d2500*/  LDL.LU.64 R16, [R1+0x3e28] ;  /* 0x003e280001107983 */ /* 0x001ea20000300a00 */
[----:B---3--:R-:W-:-:S03]  /*d2510*/  LOP3.LUT P6, RZ, R242, 0x100, RZ, 0xc0, !PT ;  /* 0x00000100f2ff7812 */ /* 0x008fc600078cc0ff */
[----:B------:R-:W3:Y:S04]  /*d2520*/  LDL.LU R225, [R1+0x268] ;  /* 0x0002680001e17983 */ /* 0x000ee80000300800 */
[----:B------:R-:W3:Y:S04]  /*d2530*/  LDL.LU.64 R238, [R1+0x3e30] ;  /* 0x003e300001ee7983 */ /* 0x000ee80000300a00 */
[----:B------:R-:W3:Y:S02]  /*d2540*/  LDL.LU.64 R236, [R1+0x3e38] ;  /* 0x003e380001ec7983 */ /* 0x000ee40000300a00 */
[----:B------:R-:W-:-:S02]  /*d2550*/  @P6 LOP3.LUT R216, R216, 0x80, RZ, 0xfc, !PT ;  /* 0x00000080d8d86812 */ /* 0x000fc400078efcff */
[----:B------:R-:W-:Y:S01]  /*d2560*/  LOP3.LUT P6, RZ, R242, 0x80, RZ, 0xc0, !PT ;  /* 0x00000080f2ff7812 */ /* 0x000fe200078cc0ff */
[----:B------:R-:W3:Y:S01]  /*d2570*/  LDL.LU.64 R234, [R1+0x3e40] ;  /* 0x003e400001ea7983 */ /* 0x000ee20000300a00 */
[----:B------:R-:W-:-:S03]  /*d2580*/  LOP3.LUT R216, R216, 0xfffffeff, RZ, 0xc0, !PT ;  /* 0xfffffeffd8d87812 */ /* 0x000fc600078ec0ff */
[----:B------:R-:W3:Y:S08]  /*d2590*/  LDL.LU.64 R20, [R1+0x3e48] ;  /* 0x003e480001147983 */ /* 0x000ef00000300a00 */
[----:B------:R-:W-:Y:S02]  /*d25a0*/  @P6 LOP3.LUT R216, R216, 0x100, RZ, 0xfc, !PT ;  /* 0x00000100d8d86812 */ /* 0x000fe400078efcff */
[----:B------:R-:W-:-:S02]  /*d25b0*/  LOP3.LUT P6, RZ, R242, 0x40, RZ, 0xc0, !PT ;  /* 0x00000040f2ff7812 */ /* 0x000fc400078cc0ff */
        /* <DEDUP_REMOVED lines=10> */
[----:B------:R-:W-:-:S09]  /*d2660*/  PRMT R0, R15, 0x7772, RZ ;  /* 0x000077720f007816 */ /* 0x000fd200000000ff */
[----:B------:R-:W-:Y:S02]  /*d2670*/  @P6 LOP3.LUT R216, R216, 0x1000, RZ, 0xfc, !PT ;  /* 0x00001000d8d86812 */ /* 0x000fe400078efcff */
[----:B------:R-:W-:Y:S02]  /*d2680*/  LOP3.LUT P6, RZ, R242, 0x4, RZ, 0xc0, !PT ;  /* 0x00000004f2ff7812 */ /* 0x000fe400078cc0ff */
[----:B------:R-:W-:Y:S01]  /*d2690*/  LOP3.LUT R216, R216, 0xffffdfff, RZ, 0xc0, !PT ;  /* 0xffffdfffd8d87812 */ /* 0x000fe200078ec0ff */
[----:B----4-:R0:W-:Y:S10]  /*d26a0*/  @P3 STG.E.U8 desc[UR52][R230.64], R0 ;  /* 0x00000000e6003986 */ /* 0x0101f4000c101134 */
[----:B------:R-:W-:-:S02]  /*d26b0*/  @P6 LOP3.LUT R216, R216, 0x2000, RZ, 0xfc, !PT ;  /* 0x00002000d8d86812 */ /* 0x000fc400078efcff */
[----:B------:R-:W-:Y:S02]  /*d26c0*/  LOP3.LUT P6, RZ, R242, 0x2, RZ, 0xc0, !PT ;  /* 0x00000002f2ff7812 */ /* 0x000fe400078cc0ff */
[----:B0-----:R-:W-:Y:S02]  /*d26d0*/  PRMT R0, R15, 0x7773, RZ ;  /* 0x000077730f007816 */ /* 0x001fe400000000ff */
[----:B------:R-:W4:Y:S01]  /*d26e0*/  LDL.LU R15, [R1+0x27c] ;  /* 0x00027c00010f7983 */ /* 0x000f220000300800 */
[----:B------:R-:W-:-:S03]  /*d26f0*/  LOP3.LUT R216, R216, 0xffffbfff, RZ, 0xc0, !PT ;  /* 0xffffbfffd8d87812 */ /* 0x000fc600078ec0ff */
[----:B------:R-:W4:Y:S04]  /*d2700*/  LDL.LU.64 R232, [R1+0x3e50] ;  /* 0x003e500001e87983 */ /* 0x000f280000300a00 */
[----:B------:R0:W-:Y:S01]  /*d2710*/  @P4 STG.E.U8 desc[UR52][R228.64], R0 ;  /* 0x00000000e4004986 */ /* 0x0001e2000c101134 */
[----:B------:R-:W-:Y:S02]  /*d2720*/  @P6 LOP3.LUT R216, R216, 0x4000, RZ, 0xfc, !PT ;  /* 0x00004000d8d86812 */ /* 0x000fe400078efcff */
[----:B------:R-:W-:Y:S01]  /*d2730*/  LOP3.LUT P6, RZ, R242, 0x1, RZ, 0xc0, !PT ;  /* 0x00000001f2ff7812 */ /* 0x000fe200078cc0ff */
[----:B------:R-:W4:Y:S04]  /*d2740*/  LDL.LU.64 R6, [R1+0x3e58] ;  /* 0x003e580001067983 */ /* 0x000f280000300a00 */
[----:B------:R-:W4:Y:S01]  /*d2750*/  LDL.LU.64 R230, [R1+0x3e60] ;  /* 0x003e600001e67983 */ /* 0x000f220000300a00 */
        /* <DEDUP_REMOVED lines=30> */
[----:B------:R-:W-:Y:S02]  /*d2940*/  LOP3.LUT P2, RZ, R242, 0x800, RZ, 0xc0, !PT ;  /* 0x00000800f2ff7812 */ /* 0x000fe4000784c0ff */
[----:B----4-:R-:W-:-:S05]  /*d2950*/  PRMT R0, R15, 0x7770, RZ ;  /* 0x000077700f007816 */ /* 0x010fca00000000ff */
        /* <DEDUP_REMOVED lines=22> */
[----:B------:R-:W3:Y:S04]  /*d2ac0*/  LDL.LU.64 R228, [R1+0x3ea0] ;  /* 0x003ea00001e47983 */ /* 0x000ee80000300a00 */
[----:B------:R-:W2:Y:S04]  /*d2ad0*/  LDL.LU R15, [R1+0x250] ;  /* 0x00025000010f7983 */ /* 0x000ea80000300800 */
[----:B------:R-:W3:Y:S04]  /*d2ae0*/  LDL.LU.64 R4, [R1+0x3ea8] ;  /* 0x003ea80001047983 */ /* 0x000ee80000300a00 */
[----:B------:R-:W3:Y:S04]  /*d2af0*/  LDL.LU.64 R226, [R1+0x3eb0] ;  /* 0x003eb00001e27983 */ /* 0x000ee80000300a00 */
[----:B------:R-:W3:Y:S04]  /*d2b00*/  LDL.LU.64 R18, [R1+0x3eb8] ;  /* 0x003eb80001127983 */ /* 0x000ee80000300a00 */
[----:B------:R-:W3:Y:S01]  /*d2b10*/  LDL.LU R21, [R1+0x240] ;  /* 0x0002400001157983 */ /* 0x000ee20000300800 */
        /* <DEDUP_REMOVED lines=34> */
[C---:B------:R-:W-:Y:S01]  /*d2d40*/  LOP3.LUT P6, RZ, R242.reuse, 0x100000, RZ, 0xc0, !PT ;  /* 0x00100000f2ff7812 */ /* 0x040fe200078cc0ff */
[----:B----4-:R0:W-:Y:S01]  /*d2d50*/  @P3 STG.E.U8 desc[UR52][R230.64], R0 ;  /* 0x00000000e6003986 */ /* 0x0101e2000c101134 */
[----:B------:R-:W-:Y:S02]  /*d2d60*/  LOP3.LUT P5, RZ, R242, 0x40000, RZ, 0xc0, !PT ;  /* 0x00040000f2ff7812 */ /* 0x000fe400078ac0ff */
[----:B------:R-:W-:Y:S02]  /*d2d70*/  LOP3.LUT R216, R216, 0xffffffbf, RZ, 0xc0, !PT ;  /* 0xffffffbfd8d87812 */ /* 0x000fe400078ec0ff */
[----:B0-----:R-:W-:-:S07]  /*d2d80*/  PRMT R0, R15, 0x7772, RZ ;  /* 0x000077720f007816 */ /* 0x001fce00000000ff */
[----:B------:R-:W-:Y:S02]  /*d2d90*/  @P6 LOP3.LUT R216, R216, 0x40, RZ, 0xfc, !PT ;  /* 0x00000040d8d86812 */ /* 0x000fe400078efcff */
[----:B------:R-:W-:Y:S01]  /*d2da0*/  LOP3.LUT P6, RZ, R242, 0x80000, RZ, 0xc0, !PT ;  /* 0x00080000f2ff7812 */ /* 0x000fe200078cc0ff */
[----:B---3--:R0:W-:Y:S02]  /*d2db0*/  @P4 STG.E.U8 desc[UR52][R228.64], R0 ;  /* 0x00000000e4004986 */ /* 0x0081e4000c101134 */
[----:B0-----:R-:W-:Y:S02]  /*d2dc0*/  PRMT R0, R15, 0x7773, RZ ;  /* 0x000077730f007816 */ /* 0x001fe400000000ff */
[----:B------:R-:W3:Y:S04]  /*d2dd0*/  LDL.LU R15, [R1+0x244] ;  /* 0x00024400010f7983 */ /* 0x000ee80000300800 */
[----:B------:R-:W4:Y:S04]  /*d2de0*/  LDL.LU.64 R6, [R1+0x3ef0] ;  /* 0x003ef00001067983 */ /* 0x000f280000300a00 */
[----:B------:R0:W-:Y:S04]  /*d2df0*/  @P5 STG.E.U8 desc[UR52][R4.64], R0 ;  /* 0x0000000004005986 */ /* 0x0001e8000c101134 */
[----:B------:R-:W4:Y:S04]  /*d2e00*/  LDL.LU.64 R230, [R1+0x3ef8] ;  /* 0x003ef80001e67983 */ /* 0x000f280000300a00 */
[----:B------:R-:W4:Y:S01]  /*d2e10*/  LDL.LU.64 R228, [R1+0x3f00] ;  /* 0x003f000001e47983 */ /* 0x000f220000300a00 */
[----:B0-----:R-:W-:-:S03]  /*d2e20*/  PRMT R0, R21, 0x7770, RZ ;  /* 0x0000777015007816 */ /* 0x001fc600000000ff */
        /* <DEDUP_REMOVED lines=78> */
[----:B------:R-:W2:Y:S01]  /*d3310*/  LDL.LU R20, [R1+0x24c] ;  /* 0x00024c0001147983 */ /* 0x000ea20000300800 */
[----:B------:R-:W-:-:S03]  /*d3320*/  LOP3.LUT R217, R217, 0xefffffff, RZ, 0xc0, !PT ;  /* 0xefffffffd9d97812 */ /* 0x000fc600078ec0ff */
[----:B------:R-:W2:Y:S04]  /*d3330*/  LDL.LU.64 R236, [R1+0x3f70] ;  /* 0x003f700001ec7983 */ /* 0x000ea80000300a00 */
[----:B------:R-:W2:Y:S04]  /*d3340*/  LDL.LU.64 R234, [R1+0x3f78] ;  /* 0x003f780001ea7983 */ /* 0x000ea80000300a00 */
[----:B------:R-:W-:Y:S01]  /*d3350*/  @P6 LOP3.LUT R217, R217, 0x10000000, RZ, 0xfc, !PT ;  /* 0x10000000d9d96812 */ /* 0x000fe200078efcff */
[----:B------:R-:W2:Y:S01]  /*d3360*/  LDL.LU.64 R232, [R1+0x3f80] ;  /* 0x003f800001e87983 */ /* 0x000ea20000300a00 */
[----:B------:R-:W-:-:S02]  /*d3370*/  LOP3.LUT P6, RZ, R243, 0x100, RZ, 0xc0, !PT ;  /* 0x00000100f3ff7812 */ /* 0x000fc400078cc0ff */
[----:B------:R-:W-:Y:S01]  /*d3380*/  LOP3.LUT R217, R217, 0xdfffffff, RZ, 0xc0, !PT ;  /* 0xdfffffffd9d97812 */ /* 0x000fe200078ec0ff */
[----:B------:R-:W2:Y:S01]  /*d3390*/  LDL.LU.64 R6, [R1+0x3f88] ;  /* 0x003f880001067983 */ /* 0x000ea20000300a00 */
[C---:B------:R-:W-:Y:S02]  /*d33a0*/  LOP3.LUT P3, RZ, R243.reuse, 0x8, RZ, 0xc0, !PT ;  /* 0x00000008f3ff7812 */ /* 0x040fe4000786c0ff */
[----:B------:R-:W-:Y:S02]  /*d33b0*/  LOP3.LUT P4, RZ, R243, 0x10, RZ, 0xc0, !PT ;  /* 0x00000010f3ff7812 */ /* 0x000fe4000788c0ff */
[----:B---3--:R-:W-:-:S05]  /*d33c0*/  PRMT R0, R15, 0x7770, RZ ;  /* 0x000077700f007816 */ /* 0x008fca00000000ff */
[----:B------:R-:W-:Y:S02]  /*d33d0*/  @P6 LOP3.LUT R217, R217, 0x20000000, RZ, 0xfc, !PT ;  /* 0x20000000d9d96812 */ /* 0x000fe400078efcff */
[C---:B------:R-:W-:Y:S02]  /*d33e0*/  LOP3.LUT P6, RZ, R243.reuse, 0x80, RZ, 0xc0, !PT ;  /* 0x00000080f3ff7812 */ /* 0x040fe400078cc0ff */
[----:B------:R-:W-:Y:S01]  /*d33f0*/  LOP3.LUT P5, RZ, R243, 0x20, RZ, 0xc0, !PT ;  /* 0x00000020f3ff7812 */ /* 0x000fe200078ac0ff */
[----:B------:R0:W-:Y:S01]  /*d3400*/  @P3 STG.E.U8 desc[UR52][R230.64], R0 ;  /* 0x00000000e6003986 */ /* 0x0001e2000c101134 */
        /* <DEDUP_REMOVED lines=52> */
[----:B0-----:R-:W-:Y:S02]  /*d3750*/  PRMT R0, R244, 0x7773, RZ ;  /* 0x00007773f4007816 */ /* 0x001fe400000000ff */
[----:B------:R-:W3:Y:S04]  /*d3760*/  LDL.LU R244, [R1+0x5208] ;  /* 0x0052080001f47983 */ /* 0x000ee80000300800 */
        /* <DEDUP_REMOVED lines=15> */
[----:B------:R-:W-:Y:S02]  /*d3860*/  LOP3.LUT R217, R217, 0xffff7fff, RZ, 0xc0, !PT ;  /* 0xffff7fffd9d97812 */ /* 0x000fe400078ec0ff */
[C---:B------:R-:W-:Y:S02]  /*d3870*/  LOP3.LUT P3, RZ, R243.reuse, 0x400000, RZ, 0xc0, !PT ;  /* 0x00400000f3ff7812 */ /* 0x040fe4000786c0ff */
[C---:B------:R-:W-:Y:S02]  /*d3880*/  LOP3.LUT P4, RZ, R243.reuse, 0x800000, RZ, 0xc0, !PT ;  /* 0x00800000f3ff7812 */ /* 0x040fe4000788c0ff */
[----:B------:R-:W-:Y:S02]  /*d3890*/  LOP3.LUT P5, RZ, R243, 0x1000000, RZ, 0xc0, !PT ;  /* 0x01000000f3ff7812 */ /* 0x000fe400078ac0ff */
[----:B---3--:R-:W-:Y:S01]  /*d38a0*/  LOP3.LUT P6, RZ, R244, 0x2, RZ, 0xc0, !PT ;  /* 0x00000002f4ff7812 */ /* 0x008fe200078cc0ff */
[----:B--2---:R0:W-:Y:S04]  /*d38b0*/  @P2 STG.E.U8 desc[UR52][R16.64], R0 ;  /* 0x0000000010002986 */ /* 0x0041e8000c101134 */
[----:B0-----:R-:W2:Y:S08]  /*d38c0*/  LDL.LU.64 R16, [R1+0x3ff0] ;  /* 0x003ff00001107983 */ /* 0x001eb00000300a00 */
[----:B------:R-:W-:-:S02]  /*d38d0*/  @P6 LOP3.LUT R217, R217, 0x8000, RZ, 0xfc, !PT ;  /* 0x00008000d9d96812 */ /* 0x000fc400078efcff */
[----:B------:R-:W-:Y:S01]  /*d38e0*/  LOP3.LUT P6, RZ, R244, 0x1, RZ, 0xc0, !PT ;  /* 0x00000001f4ff7812 */ /* 0x000fe200078cc0ff */
[----:B------:R-:W3:Y:S01]  /*d38f0*/  LDL.LU.64 R22, [R1+0x3ff8] ;  /* 0x003ff80001167983 */ /* 0x000ee20000300a00 */
[----:B------:R-:W-:-:S03]  /*d3900*/  LOP3.LUT R217, R217, 0xfffeffff, RZ, 0xc0, !PT ;  /* 0xfffeffffd9d97812 */ /* 0x000fc600078ec0ff */
[----:B------:R-:W3:Y:S04]  /*d3910*/  LDL.LU.64 R238, [R1+0x4000] ;  /* 0x0040000001ee7983 */ /* 0x000ee80000300a00 */
[----:B------:R-:W3:Y:S04]  /*d3920*/  LDL.LU.64 R236, [R1+0x4008] ;  /* 0x0040080001ec7983 */ /* 0x000ee80000300a00 */
[----:B------:R-:W-:Y:S01]  /*d3930*/  @P6 LOP3.LUT R217, R217, 0x10000, RZ, 0xfc, !PT ;  /* 0x00010000d9d96812 */ /* 0x000fe200078efcff */
[----:B------:R-:W3:Y:S01]  /*d3940*/  LDL.LU R225, [R1+0x238] ;  /* 0x0002380001e17983 */ /* 0x000ee20000300800 */
[----:B------:R-:W-:-:S02]  /*d3950*/  LOP3.LUT P6, RZ, R243, 0x80000000, RZ, 0xc0, !PT ;  /* 0x80000000f3ff7812 */ /* 0x000fc400078cc0ff */
[----:B------:R-:W-:Y:S01]  /*d3960*/  LOP3.LUT R217, R217, 0xfffdffff, RZ, 0xc0, !PT ;  /* 0xfffdffffd9d97812 */ /* 0x000fe200078ec0ff */
[----:B------:R-:W3:Y:S01]  /*d3970*/  LDL.LU.64 R234, [R1+0x4010] ;  /* 0x0040100001ea7983 */ /* 0x000ee20000300a00 */
[----:B------:R-:W-:-:S03]  /*d3980*/  PRMT R0, R15, 0x7773, RZ ;  /* 0x000077730f007816 */ /* 0x000fc600000000ff */
[----:B------:R-:W3:Y:S06]  /*d3990*/  LDL.LU.64 R232, [R1+0x4018] ;  /* 0x0040180001e87983 */ /* 0x000eec0000300a00 */
[----:B------:R-:W-:Y:S01]  /*d39a0*/  @P6 LOP3.LUT R217, R217, 0x20000, RZ, 0xfc, !PT ;  /* 0x00020000d9d96812 */ /* 0x000fe200078efcff */
[----:B----4-:R0:W-:Y:S01]  /*d39b0*/  @P3 STG.E.U8 desc[UR52][R230.64], R0 ;  /* 0x00000000e6003986 */ /* 0x0101e2000c101134 */
[----:B------:R-:W-:Y:S02]  /*d39c0*/  LOP3.LUT P6, RZ, R243, 0x40000000, RZ, 0xc0, !PT ;  /* 0x40000000f3ff7812 */ /* 0x000fe400078cc0ff */
[----:B------:R-:W-:Y:S01]  /*d39d0*/  LOP3.LUT R217, R217, 0xfffbffff, RZ, 0xc0, !PT ;  /* 0xfffbffffd9d97812 */ /* 0x000fe200078ec0ff */
[----:B------:R-:W4:Y:S04]  /*d39e0*/  LDL.LU R15, [R1+0x228] ;  /* 0x00022800010f7983 */ /* 0x000f280000300800 */
[----:B------:R-:W4:Y:S01]  /*d39f0*/  LDL.LU.64 R6, [R1+0x4020] ;  /* 0x0040200001067983 */ /* 0x000f220000300a00 */
[----:B0-----:R-:W-:-:S03]  /*d3a00*/  PRMT R0, R20, 0x7770, RZ ;  /* 0x0000777014007816 */ /* 0x001fc600000000ff */
[----:B------:R-:W4:Y:S02]  /*d3a10*/  LDL.LU.64 R230, [R1+0x4028] ;  /* 0x0040280001e67983 */ /* 0x000f240000300a00 */
        /* <DEDUP_REMOVED lines=15> */
[----:B0-----:R-:W4:Y:S01]  /*d3b10*/  LDL.LU.64 R228, [R1+0x4030] ;  /* 0x0040300001e47983 */ /* 0x001f220000300a00 */
[----:B------:R-:W-:-:S05]  /*d3b20*/  PRMT R0, R20, 0x7771, RZ ;  /* 0x0000777114007816 */ /* 0x000fca00000000ff */
[----:B------:R0:W-:Y:S02]  /*d3b30*/  @P5 STG.E.U8 desc[UR52][R4.64], R0 ;  /* 0x0000000004005986 */ /* 0x0001e4000c101134 */
[C---:B0-----:R-:W-:Y:S02]  /*d3b40*/  PRMT R0, R20.reuse, 0x7772, RZ ;  /* 0x0000777214007816 */ /* 0x041fe400000000ff */
        /* <DEDUP_REMOVED lines=76> */
[C---:B------:R-:W-:Y:S01]  /*d4010*/  LOP3.LUT P6, RZ, R244.reuse, 0x20000, RZ, 0xc0, !PT ;  /* 0x00020000f4ff7812 */ /* 0x040fe200078cc0ff */
[----:B------:R-:W2:Y:S01]  /*d4020*/  LDL.LU.64 R234, [R1+0x40a0] ;  /* 0x0040a00001ea7983 */ /* 0x000ea20000300a00 */
[----:B------:R-:W-:Y:S02]  /*d4030*/  LOP3.LUT P3, RZ, R244, 0x200, RZ, 0xc0, !PT ;  /* 0x00000200f4ff7812 */ /* 0x000fe4000786c0ff */
[----:B------:R-:W-:Y:S02]  /*d4040*/  LOP3.LUT R217, R217, 0xffffefff, RZ, 0xc0, !PT ;  /* 0xffffefffd9d97812 */ /* 0x000fe400078ec0ff */
[----:B------:R-:W-:-:S07]  /*d4050*/  PRMT R0, R20, 0x7772, RZ ;  /* 0x0000777214007816 */ /* 0x000fce00000000ff */
[----:B------:R-:W-:Y:S02]  /*d4060*/  @P6 LOP3.LUT R217, R217, 0x1000, RZ, 0xfc, !PT ;  /* 0x00001000d9d96812 */ /* 0x000fe400078efcff */
[----:B------:R-:W-:Y:S01]  /*d4070*/  LOP3.LUT P6, RZ, R244, 0x10000, RZ, 0xc0, !PT ;  /* 0x00010000f4ff7812 */ /* 0x000fe200078cc0ff */
[----:B---3--:R0:W-:Y:S01]  /*d4080*/  @P3 STG.E.U8 desc[UR52][R230.64], R0 ;  /* 0x00000000e6003986 */ /* 0x0081e2000c101134 */
[----:B------:R-:W-:Y:S02]  /*d4090*/  LOP3.LUT R217, R217, 0xffffdfff, RZ, 0xc0, !PT ;  /* 0xffffdfffd9d97812 */ /* 0x000fe400078ec0ff */
[----:B0-----:R-:W-:Y:S02]  /*d40a0*/  PRMT R0, R20, 0x7773, RZ ;  /* 0x0000777314007816 */ /* 0x001fe400000000ff */
[----:B------:R-:W3:Y:S07]  /*d40b0*/  LDL.LU.64 R20, [R1+0x40a8] ;  /* 0x0040a80001147983 */ /* 0x000eee0000300a00 */
[----:B------:R-:W-:-:S02]  /*d40c0*/  @P6 LOP3.LUT R217, R217, 0x2000, RZ, 0xfc, !PT ;  /* 0x00002000d9d96812 */ /* 0x000fc400078efcff */
[C---:B------:R-:W-:Y:S01]  /*d40d0*/  LOP3.LUT P6, RZ, R244.reuse, 0x8000, RZ, 0xc0, !PT ;  /* 0x00008000f4ff7812 */ /* 0x040fe200078cc0ff */
[----:B------:R-:W3:Y:S01]  /*d40e0*/  LDL.LU.64 R232, [R1+0x40b0] ;  /* 0x0040b00001e87983 */ /* 0x000ee20000300a00 */
[C---:B------:R-:W-:Y:S02]  /*d40f0*/  LOP3.LUT P4, RZ, R244.reuse, 0x1000, RZ, 0xc0, !PT ;  /* 0x00001000f4ff7812 */ /* 0x040fe4000788c0ff */
[----:B------:R-:W-:Y:S01]  /*d4100*/  LOP3.LUT P5, RZ, R244, 0x2000, RZ, 0xc0, !PT ;  /* 0x00002000f4ff7812 */ /* 0x000fe200078ac0ff */
[----:B------:R-:W3:Y:S01]  /*d4110*/  LDL.LU.64 R6, [R1+0x40b8] ;  /* 0x0040b80001067983 */ /* 0x000ee20000300a00 */
[----:B------:R-:W-:-:S03]  /*d4120*/  LOP3.LUT R217, R217, 0xffffbfff, RZ, 0xc0, !PT ;  /* 0xffffbfffd9d97812 */ /* 0x000fc600078ec0ff */
[----:B------:R-:W3:Y:S04]  /*d4130*/  LDL.LU.64 R230, [R1+0x40c0] ;  /* 0x0040c00001e67983 */ /* 0x000ee80000300a00 */
[----:B------:R-:W-:Y:S02]  /*d4140*/  @P6 LOP3.LUT R217, R217, 0x4000, RZ, 0xfc, !PT ;  /* 0x00004000d9d96812 */ /* 0x000fe400078efcff */
        /* <DEDUP_REMOVED lines=28> */
[----:B------:R-:W-:Y:S01]  /*d4310*/  LOP3.LUT P0, RZ, R244, 0x800000, RZ, 0xc0, !PT ;  /* 0x00800000f4ff7812 */ /* 0x000fe2000780c0ff */
[----:B------:R-:W2:Y:S08]  /*d4320*/  LDL.LU R245, [R1+0x5204] ;  /* 0x0052040001f57983 */ /* 0x000eb00000300800 */
[----:B---3--:R0:W-:Y:S01]  /*d4330*/  @P6 STG.E.U8 desc[UR52][R20.64], R0 ;  /* 0x0000000014006986 */ /* 0x0081e2000c101134 */
[----:B------:R-:W-:-:S02]  /*d4340*/  LOP3.LUT P6, RZ, R217, 0x100, RZ, 0xc0, !PT ;  /* 0x00000100d9ff7812 */ /* 0x000fc400078cc0ff */
        /* <DEDUP_REMOVED lines=10> */
[----:B0-----:R-:W-:Y:S02]  /*d43f0*/  PRMT R0, R246, 0x7773, RZ ;  /* 0x00007773f6007816 */ /* 0x001fe400000000ff */
[C---:B------:R-:W-:Y:S01]  /*d4400*/  LOP3.LUT P4, RZ, R244.reuse, 0x8000000, RZ, 0xc0, !PT ;  /* 0x08000000f4ff7812 */ /* 0x040fe2000788c0ff */
[----:B------:R-:W3:Y:S04]  /*d4410*/  LDL.LU R246, [R1+0x5200] ;  /* 0x0052000001f67983 */ /* 0x000ee80000300800 */
[----:B----4-:R0:W-:Y:S01]  /*d4420*/  @P1 STG.E.U8 desc[UR52][R228.64], R0 ;  /* 0x00000000e4001986 */ /* 0x0101e2000c101134 */
[----:B------:R-:W-:-:S02]  /*d4430*/  LOP3.LUT P5, RZ, R244, 0x10000000, RZ, 0xc0, !PT ;  /* 0x10000000f4ff7812 */ /* 0x000fc400078ac0ff */
[----:B0-----:R-:W-:-:S05]  /*d4440*/  PRMT R0, R247, 0x7770, RZ ;  /* 0x00007770f7007816 */ /* 0x001fca00000000ff */
[----:B------:R0:W-:Y:S02]  /*d4450*/  @P2 STG.E.U8 desc[UR52][R4.64], R0 ;  /* 0x0000000004002986 */ /* 0x0001e4000c101134 */
[----:B0-----:R-:W-:-:S05]  /*d4460*/  PRMT R0, R247, 0x7771, RZ ;  /* 0x00007771f7007816 */ /* 0x001fca00000000ff */
[----:B------:R0:W-:Y:S02]  /*d4470*/  @P3 STG.E.U8 desc[UR52][R226.64], R0 ;  /* 0x00000000e2003986 */ /* 0x0001e4000c101134 */
[----:B0-----:R-:W-:-:S05]  /*d4480*/  PRMT R0, R247, 0x7772, RZ ;  /* 0x00007772f7007816 */ /* 0x001fca00000000ff */
[----:B------:R0:W-:Y:S02]  /*d4490*/  @P4 STG.E.U8 desc[UR52][R18.64], R0 ;  /* 0x0000000012004986 */ /* 0x0001e4000c101134 */
[----:B0-----:R-:W-:Y:S02]  /*d44a0*/  PRMT R0, R247, 0x7773, RZ ;  /* 0x00007773f7007816 */ /* 0x001fe400000000ff */
[----:B------:R-:W4:Y:S04]  /*d44b0*/  LDL.LU R247, [R1+0x51fc] ;  /* 0x0051fc0001f77983 */ /* 0x000f280000300800 */
[----:B--2---:R0:W-:Y:S04]  /*d44c0*/  @P5 STG.E.U8 desc[UR52][R16.64], R0 ;  /* 0x0000000010005986 */ /* 0x0041e8000c101134 */
[----:B0-----:R-:W2:Y:S04]  /*d44d0*/  LDL.LU.64 R16, [R1+0x40f0] ;  /* 0x0040f00001107983 */ /* 0x001ea80000300a00 */
[----:B------:R-:W3:Y:S04]  /*d44e0*/  LDL.LU.64 R230, [R1+0x40f8] ;  /* 0x0040f80001e67983 */ /* 0x000ee80000300a00 */
[----:B------:R-:W4:Y:S04]  /*d44f0*/  LDL.LU.64 R228, [R1+0x4100] ;  /* 0x0041000001e47983 */ /* 0x000f280000300a00 */
[----:B------:R-:W4:Y:S04]  /*d4500*/  LDL.LU.64 R4, [R1+0x4108] ;  /* 0x0041080001047983 */ /* 0x000f280000300a00 */
[----:B------:R-:W4:Y:S01]  /*d4510*/  LDL.LU.64 R226, [R1+0x4110] ;  /* 0x0041100001e27983 */ /* 0x000f220000300a00 */
[----:B------:R-:W-:-:S03]  /*d4520*/  LOP3.LUT P2, RZ, R244, 0x20000000, RZ, 0xc0, !PT ;  /* 0x20000000f4ff7812 */ /* 0x000fc6000784c0ff */
[----:B------:R-:W4:Y:S01]  /*d4530*/  LDL.LU.64 R18, [R1+0x4118] ;  /* 0x0041180001127983 */ /* 0x000f220000300a00 */
[----:B------:R-:W-:Y:S02]  /*d4540*/  PRMT R0, R248, 0x7770, RZ ;  /* 0x00007770f8007816 */ /* 0x000fe400000000ff */
[----:B------:R-:W-:Y:S02]  /*d4550*/  LOP3.LUT R218, R218, 0x7fffffff, RZ, 0xc0, !PT ;  /* 0x7fffffffdada7812 */ /* 0x000fe400078ec0ff */
[----:B------:R-:W-:Y:S02]  /*d4560*/  LOP3.LUT R217, R217, 0xfffffffe, RZ, 0xc0, !PT ;  /* 0xfffffffed9d97812 */ /* 0x000fe400078ec0ff */
        /* <DEDUP_REMOVED lines=8> */
[----:B------:R-:W-:Y:S01]  /*d45f0*/  LOP3.LUT R217, R217, 0xfffffffb, RZ, 0xc0, !PT ;  /* 0xfffffffbd9d97812 */ /* 0x000fe200078ec0ff */
[----:B--2---:R0:W-:Y:S04]  /*d4600*/  @P2 STG.E.U8 desc[UR52][R16.64], R0 ;  /* 0x0000000010002986 */ /* 0x0041e8000c101134 */
[----:B0-----:R-:W2:Y:S04]  /*d4610*/  LDL.LU.64 R16, [R1+0x4120] ;  /* 0x0041200001107983 */ /* 0x001ea80000300a00 */
[----:B------:R-:W2:Y:S02]  /*d4620*/  LDL.LU.64 R238, [R1+0x4128] ;  /* 0x0041280001ee7983 */ /* 0x000ea40000300a00 */
        /* <DEDUP_REMOVED lines=13> */
[----:B------:R-:W-:Y:S02]  /*d4700*/  LOP3.LUT P6, RZ, R245, 0x8, RZ, 0xc0, !PT ;  /* 0x00000008f5ff7812 */ /* 0x000fe400078cc0ff */
[----:B------:R-:W-:Y:S01]  /*d4710*/  LOP3.LUT R217, R217, 0xffffffdf, RZ, 0xc0, !PT ;  /* 0xffffffdfd9d97812 */ /* 0x000fe200078ec0ff */
[----:B---3--:R0:W-:Y:S01]  /*d4720*/  @P3 STG.E.U8 desc[UR52][R230.64], R0 ;  /* 0x00000000e6003986 */ /* 0x0081e2000c101134 */
[----:B------:R-:W-:-:S09]  /*d4730*/  LOP3.LUT P5, RZ, R245, 0x1, RZ, 0xc0, !PT ;  /* 0x00000001f5ff7812 */ /* 0x000fd200078ac0ff */
[----:B------:R-:W-:Y:S02]  /*d4740*/  @P6 LOP3.LUT R217, R217, 0x20, RZ, 0xfc, !PT ;  /* 0x00000020d9d96812 */ /* 0x000fe400078efcff */
[----:B0-----:R-:W-:Y:S02]  /*d4750*/  PRMT R0, R248, 0x7772, RZ ;  /* 0x00007772f8007816 */ /* 0x001fe400000000ff */
[----:B------:R-:W-:-:S03]  /*d4760*/  LOP3.LUT P6, RZ, R245, 0x4, RZ, 0xc0, !PT ;  /* 0x00000004f5ff7812 */ /* 0x000fc600078cc0ff */
[----:B----4-:R0:W-:Y:S01]  /*d4770*/  @P4 STG.E.U8 desc[UR52][R228.64], R0 ;  /* 0x00000000e4004986 */ /* 0x0101e2000c101134 */
[----:B------:R-:W-:Y:S02]  /*d4780*/  LOP3.LUT R217, R217, 0xffffffbf, RZ, 0xc0, !PT ;  /* 0xffffffbfd9d97812 */ /* 0x000fe400078ec0ff */
[----:B0-----:R-:W-:Y:S02]  /*d4790*/  PRMT R0, R248, 0x7773, RZ ;  /* 0x00007773f8007816 */ /* 0x001fe400000000ff */
[----:B------:R-:W3:Y:S04]  /*d47a0*/  LDL.LU R248, [R1+0x51f8] ;  /* 0x0051f80001f87983 */ /* 0x000ee80000300800 */
[----:B------:R-:W4:Y:S01]  /*d47b0*/  LDL.LU.64 R232, [R1+0x4148] ;  /* 0x0041480001e87983 */ /* 0x000f220000300a00 */
[----:B------:R-:W-:-:S02]  /*d47c0*/  @P6 LOP3.LUT R217, R217, 0x40, RZ, 0xfc, !PT ;  /* 0x00000040d9d96812 */ /* 0x000fc400078efcff */
[----:B------:R-:W-:Y:S01]  /*d47d0*/  LOP3.LUT P6, RZ, R245, 0x2, RZ, 0xc0, !PT ;  /* 0x00000002f5ff7812 */ /* 0x000fe200078cc0ff */
[----:B------:R-:W3:Y:S04]  /*d47e0*/  LDL.LU.64 R6, [R1+0x4150] ;  /* 0x0041500001067983 */ /* 0x000ee80000300a00 */
[----:B------:R0:W-:Y:S04]  /*d47f0*/  @P5 STG.E.U8 desc[UR52][R4.64], R0 ;  /* 0x0000000004005986 */ /* 0x0001e8000c101134 */
[----:B------:R-:W3:Y:S04]  /*d4800*/  LDL.LU.64 R230, [R1+0x4158] ;  /* 0x0041580001e67983 */ /* 0x000ee80000300a00 */
[----:B------:R-:W3:Y:S01]  /*d4810*/  LDL.LU.64 R228, [R1+0x4160] ;  /* 0x0041600001e47983 */ /* 0x000ee20000300a00 */
[----:B0-----:R-:W-:-:S03]  /*d4820*/  PRMT R0, R2, 0x7770, RZ ;  /* 0x0000777002007816 */ /* 0x001fc600000000ff */
[----:B------:R-:W3:Y:S04]  /*d4830*/  LDL.LU.64 R4, [R1+0x4168] ;  /* 0x0041680001047983 */ /* 0x000ee80000300a00 */
[----:B------:R0:W-:Y:S01]  /*d4840*/  @P6 STG.E.U8 desc[UR52][R226.64], R0 ;  /* 0x00000000e2006986 */ /* 0x0001e2000c101134 */
[C---:B------:R-:W-:Y:S02]  /*d4850*/  LOP3.LUT P6, RZ, R217.reuse, 0x40, RZ, 0xc0, !PT ;  /* 0x00000040d9ff7812 */ /* 0x040fe400078cc0ff */
[----:B0-----:R-:W-:Y:S01]  /*d4860*/  PRMT R0, R2, 0x7771, RZ ;  /* 0x0000777102007816 */ /* 0x001fe200000000ff */
[----:B------:R-:W3:Y:S10]  /*d4870*/  LDL.LU.64 R226, [R1+0x4170] ;  /* 0x0041700001e27983 */ /* 0x000ef40000300a00 */
[----:B------:R0:W-:Y:S01]  /*d4880*/  @P6 STG.E.U8 desc[UR52][R18.64], R0 ;  /* 0x0000000012006986 */ /* 0x0001e2000c101134 */
[----:B------:R-:W-:-:S03]  /*d4890*/  LOP3.LUT P6, RZ, R217, 0x20, RZ, 0xc0, !PT ;  /* 0x00000020d9ff7812 */ /* 0x000fc600078cc0ff */
[----:B0-----:R-:W3:Y:S01]  /*d48a0*/  LDL.LU.64 R18, [R1+0x4178] ;  /* 0x0041780001127983 */ /* 0x001ee20000300a00 */
[----:B------:R-:W-:-:S09]  /*d48b0*/  PRMT R0, R2, 0x7772, RZ ;  /* 0x0000777202007816 */ /* 0x000fd200000000ff */
[----:B--2---:R0:W-:Y:S04]  /*d48c0*/  @P6 STG.E.U8 desc[UR52][R16.64], R0 ;  /* 0x0000000010006986 */ /* 0x0041e8000c101134 */
[----:B0-----:R-:W2:Y:S01]  /*d48d0*/  LDL.LU.64 R16, [R1+0x4180] ;  /* 0x0041800001107983 */ /* 0x001ea20000300a00 */
[----:B------:R-:W-:Y:S02]  /*d48e0*/  LOP3.LUT P6, RZ, R217, 0x10, RZ, 0xc0, !PT ;  /* 0x00000010d9ff7812 */ /* 0x000fe400078cc0ff */
[----:B------:R-:W-:Y:S02]  /*d48f0*/  PRMT R0, R2, 0x7773, RZ ;  /* 0x0000777302007816 */ /* 0x000fe400000000ff */
[----:B------:R-:W-:Y:S01]  /*d4900*/  LOP3.LUT P0, RZ, R245, 0x400, RZ, 0xc0, !PT ;  /* 0x00000400f5ff7812 */ /* 0x000fe2000780c0ff */
[----:B------:R-:W2:Y:S08]  /*d4910*/  LDL.LU R2, [R1+0x51f4] ;  /* 0x0051f40001027983 */ /* 0x000eb00000300800 */
        /* <DEDUP_REMOVED lines=14> */
[----:B----4-:R0:W-:Y:S01]  /*d4a00*/  @P6 STG.E.U8 desc[UR52][R232.64], R0 ;  /* 0x00000000e8006986 */ /* 0x0101e2000c101134 */
[----:B------:R-:W-:-:S02]  /*d4a10*/  LOP3.LUT P6, RZ, R218, 0x80000000, RZ, 0xc0, !PT ;  /* 0x80000000daff7812 */ /* 0x000fc400078cc0ff */
[----:B0-----:R-:W-:-:S11]  /*d4a20*/  PRMT R0, R8, 0x7770, RZ ;  /* 0x0000777008007816 */ /* 0x001fd600000000ff */
[----:B---3--:R0:W-:Y:S01]  /*d4a30*/  @P6 STG.E.U8 desc[UR52][R6.64], R0 ;  /* 0x0000000006006986 */ /* 0x0081e2000c101134 */
[----:B------:R-:W-:Y:S02]  /*d4a40*/  LOP3.LUT P2, RZ, R245, 0x1000, RZ, 0xc0, !PT ;  /* 0x00001000f5ff7812 */ /* 0x000fe4000784c0ff */
[----:B0-----:R-:W-:-:S05]  /*d4a50*/  PRMT R0, R8, 0x7771, RZ ;  /* 0x0000777108007816 */ /* 0x001fca00000000ff */
[----:B------:R0:W-:Y:S01]  /*d4a60*/  @P0 STG.E.U8 desc[UR52][R230.64], R0 ;  /* 0x00000000e6000986 */ /* 0x0001e2000c101134 */
[----:B------:R-:W-:Y:S02]  /*d4a70*/  LOP3.LUT P3, RZ, R245, 0x2000, RZ, 0xc0, !PT ;  /* 0x00002000f5ff7812 */ /* 0x000fe4000786c0ff */
[----:B0-----:R-:W-:-:S05]  /*d4a80*/  PRMT R0, R8, 0x7772, RZ ;  /* 0x0000777208007816 */ /* 0x001fca00000000ff */
[----:B------:R0:W-:Y:S01]  /*d4a90*/  @P1 STG.E.U8 desc[UR52][R228.64], R0 ;  /* 0x00000000e4001986 */ /* 0x0001e2000c101134 */
[C---:B------:R-:W-:Y:S02]  /*d4aa0*/  LOP3.LUT P4, RZ, R245.reuse, 0x4000, RZ, 0xc0, !PT ;  /* 0x00004000f5ff7812 */ /* 0x040fe4000788c0ff */
[----:B0-----:R-:W-:Y:S02]  /*d4ab0*/  PRMT R0, R8, 0x7773, RZ ;  /* 0x0000777308007816 */ /* 0x001fe400000000ff */
[----:B------:R-:W-:Y:S01]  /*d4ac0*/  LOP3.LUT P5, RZ, R245, 0x8000, RZ, 0xc0, !PT ;  /* 0x00008000f5ff7812 */ /* 0x000fe200078ac0ff */
[----:B------:R-:W3:Y:S04]  /*d4ad0*/  LDL.LU R8, [R1+0x51ec] ;  /* 0x0051ec0001087983 */ /* 0x000ee80000300800 */
        /* <DEDUP_REMOVED lines=11> */
[----:B------:R-:W3:Y:S01]  /*d4b90*/  LDL.LU.64 R226, [R1+0x41a8] ;  /* 0x0041a80001e27983 */ /* 0x000ee20000300a00 */
[----:B------:R-:W-:-:S03]  /*d4ba0*/  LOP3.LUT P2, RZ, R245, 0x10000, RZ, 0xc0, !PT ;  /* 0x00010000f5ff7812 */ /* 0x000fc6000784c0ff */
[----:B------:R-:W3:Y:S01]  /*d4bb0*/  LDL.LU.64 R18, [R1+0x41b0] ;  /* 0x0041b00001127983 */ /* 0x000ee20000300a00 */
[----:B------:R-:W-:-:S03]  /*d4bc0*/  PRMT R0, R13, 0x7773, RZ ;  /* 0x000077730d007816 */ /* 0x000fc600000000ff */
[----:B------:R-:W3:Y:S01]  /*d4bd0*/  LDL.LU R13, [R1+0x51e8] ;  /* 0x0051e800010d7983 */ /* 0x000ee20000300800 */
        /* <DEDUP_REMOVED lines=16> */
[----:B------:R-:W2:Y:S04]  /*d4ce0*/  LDL.LU.64 R238, [R1+0x41c0] ;  /* 0x0041c00001ee7983 */ /* 0x000ea80000300a00 */
[----:B------:R-:W2:Y:S01]  /*d4cf0*/  LDL.LU.64 R236, [R1+0x41c8] ;  /* 0x0041c80001ec7983 */ /* 0x000ea20000300a00 */
        /* <DEDUP_REMOVED lines=8> */
[----:B------:R-:W-:Y:S01]  /*d4d80*/  @P6 LOP3.LUT R218, R218, 0x10000000, RZ, 0xfc, !PT ;  /* 0x10000000dada6812 */ /* 0x000fe200078efcff */
[----:B------:R-:W2:Y:S01]  /*d4d90*/  LDL.LU.64 R6, [R1+0x41e8] ;  /* 0x0041e80001067983 */ /* 0x000ea20000300a00 */
        /* <DEDUP_REMOVED lines=12> */
[----:B0-----:R-:W-:-:S05]  /*d4e60*/  PRMT R0, R249, 0x7772, RZ ;  /* 0x00007772f9007816 */ /* 0x001fca00000000ff */
[----:B------:R0:W-:Y:S02]  /*d4e70*/  @P5 STG.E.U8 desc[UR52][R4.64], R0 ;  /* 0x0000000004005986 */ /* 0x0001e4000c101134 */
[----:B0-----:R-:W-:Y:S02]  /*d4e80*/  PRMT R0, R249, 0x7773, RZ ;  /* 0x00007773f9007816 */ /* 0x001fe400000000ff */
[----:B------:R-:W3:Y:S04]  /*d4e90*/  LDL.LU R249, [R1+0x51e4] ;  /* 0x0051e40001f97983 */ /* 0x000ee80000300800 */
[----:B------:R-:W4:Y:S04]  /*d4ea0*/  LDL.LU.64 R230, [R1+0x41f0] ;  /* 0x0041f00001e67983 */ /* 0x000f280000300a00 */
[----:B------:R0:W-:Y:S01]  /*d4eb0*/  @P6 STG.E.U8 desc[UR52][R226.64], R0 ;  /* 0x00000000e2006986 */ /* 0x0001e2000c101134 */
[----:B------:R-:W-:-:S03]  /*d4ec0*/  LOP3.LUT P6, RZ, R218, 0x40000000, RZ, 0xc0, !PT ;  /* 0x40000000daff7812 */ /* 0x000fc600078cc0ff */
[----:B------:R-:W3:Y:S04]  /*d4ed0*/  LDL.LU.64 R228, [R1+0x41f8] ;  /* 0x0041f80001e47983 */ /* 0x000ee80000300a00 */
[----:B------:R-:W3:Y:S01]  /*d4ee0*/  LDL.LU.64 R4, [R1+0x4200] ;  /* 0x0042000001047983 */ /* 0x000ee20000300a00 */
[----:B0-----:R-:W-:-:S03]  /*d4ef0*/  PRMT R0, R250, 0x7770, RZ ;  /* 0x00007770fa007816 */ /* 0x001fc600000000ff */
[----:B------:R-:W3:Y:S04]  /*d4f00*/  LDL.LU.64 R226, [R1+0x4208] ;  /* 0x0042080001e27983 */ /* 0x000ee80000300a00 */
        /* <DEDUP_REMOVED lines=8> */
[----:B------:R0:W-:Y:S01]  /*d4f90*/  @P6 STG.E.U8 desc[UR52][R238.64], R0 ;  /* 0x00000000ee006986 */ /* 0x0001e2000c101134 */
[----:B------:R-:W-:Y:S02]  /*d4fa0*/  LOP3.LUT P6, RZ, R218, 0x8000000, RZ, 0xc0, !PT ;  /* 0x08000000daff7812 */ /* 0x000fe400078cc0ff */
[----:B0-----:R-:W-:Y:S02]  /*d4fb0*/  PRMT R0, R250, 0x7773, RZ ;  /* 0x00007773fa007816 */ /* 0x001fe400000000ff */
        /* <DEDUP_REMOVED lines=14> */
[----:B0-----:R-:W-:Y:S02]  /*d50a0*/  PRMT R0, R251, 0x7773, RZ ;  /* 0x00007773fb007816 */ /* 0x001fe400000000ff */
[----:B------:R-:W-:Y:S01]  /*d50b0*/  LOP3.LUT P2, RZ, R245, 0x80000000, RZ, 0xc0, !PT ;  /* 0x80000000f5ff7812 */ /* 0x000fe2000784c0ff */
[----:B------:R-:W2:Y:S06]  /*d50c0*/  LDL.LU R251, [R1+0x51dc] ;  /* 0x0051dc0001fb7983 */ /* 0x000eac0000300800 */
[----:B------:R0:W-:Y:S01]  /*d50d0*/  @P6 STG.E.U8 desc[UR52][R6.64], R0 ;  /* 0x0000000006006986 */ /* 0x0001e2000c101134 */
[----:B------:R-:W-:-:S02]  /*d50e0*/  LOP3.LUT P3, RZ, R246, 0x1, RZ, 0xc0, !PT ;  /* 0x00000001f6ff7812 */ /* 0x000fc4000786c0ff */
[----:B0-----:R-:W-:-:S05]  /*d50f0*/  PRMT R0, R252, 0x7770, RZ ;  /* 0x00007770fc007816 */ /* 0x001fca00000000ff */
[----:B----4-:R0:W-:Y:S01]  /*d5100*/  @P0 STG.E.U8 desc[UR52][R230.64], R0 ;  /* 0x00000000e6000986 */ /* 0x0101e2000c101134 */
[----:B------:R-:W-:Y:S02]  /*d5110*/  LOP3.LUT P4, RZ, R246, 0x2, RZ, 0xc0, !PT ;  /* 0x00000002f6ff7812 */ /* 0x000fe4000788c0ff */
[----:B0-----:R-:W-:-:S05]  /*d5120*/  PRMT R0, R252, 0x7771, RZ ;  /* 0x00007771fc007816 */ /* 0x001fca00000000ff */
[----:B---3--:R0:W-:Y:S01]  /*d5130*/  @P1 STG.E.U8 desc[UR52][R228.64], R0 ;  /* 0x00000000e4001986 */ /* 0x0081e2000c101134 */
[----:B------:R-:W-:Y:S02]  /*d5140*/  LOP3.LUT P5, RZ, R246, 0x4, RZ, 0xc0, !PT ;  /* 0x00000004f6ff7812 */ /* 0x000fe400078ac0ff */
[----:B0-----:R-:W-:-:S05]  /*d5150*/  PRMT R0, R252, 0x7772, RZ ;  /* 0x00007772fc007816 */ /* 0x001fca00000000ff */
[----:B------:R0:W-:Y:S02]  /*d5160*/  @P2 STG.E.U8 desc[UR52][R4.64], R0 ;  /* 0x0000000004002986 */ /* 0x0001e4000c101134 */
        /* <DEDUP_REMOVED lines=33> */
[----:B------:R-:W2:Y:S01]  /*d5380*/  LDL.LU.64 R238, [R1+0x4258] ;  /* 0x0042580001ee7983 */ /* 0x000ea20000300a00 */
[----:B------:R-:W-:-:S03]  /*d5390*/  @P6 LOP3.LUT R218, R218, 0x80000, RZ, 0xfc, !PT ;  /* 0x00080000dada6812 */ /* 0x000fc600078efcff */
[----:B------:R-:W2:Y:S01]  /*d53a0*/  LDL.LU.64 R236, [R1+0x4260] ;  /* 0x0042600001ec7983 */ /* 0x000ea20000300a00 */
[----:B------:R-:W-:Y:S02]  /*d53b0*/  LOP3.LUT P6, RZ, R246, 0x400, RZ, 0xc0, !PT ;  /* 0x00000400f6ff7812 */ /* 0x000fe400078cc0ff */
[----:B------:R-:W-:Y:S01]  /*d53c0*/  LOP3.LUT R218, R218, 0xffefffff, RZ, 0xc0, !PT ;  /* 0xffefffffdada7812 */ /* 0x000fe200078ec0ff */
[----:B------:R-:W2:Y:S01]  /*d53d0*/  LDL.LU.64 R234, [R1+0x4268] ;  /* 0x0042680001ea7983 */ /* 0x000ea20000300a00 */
[----:B------:R-:W-:-:S03]  /*d53e0*/  LOP3.LUT P3, RZ, R246, 0x10, RZ, 0xc0, !PT ;  /* 0x00000010f6ff7812 */ /* 0x000fc6000786c0ff */
[----:B------:R-:W2:Y:S01]  /*d53f0*/  LDL.LU.64 R20, [R1+0x4270] ;  /* 0x0042700001147983 */ /* 0x000ea20000300a00 */
[C---:B------:R-:W-:Y:S02]  /*d5400*/  LOP3.LUT P4, RZ, R246.reuse, 0x20, RZ, 0xc0, !PT ;  /* 0x00000020f6ff7812 */ /* 0x040fe4000788c0ff */
[----:B------:R-:W-:Y:S01]  /*d5410*/  LOP3.LUT P5, RZ, R246, 0x40, RZ, 0xc0, !PT ;  /* 0x00000040f6ff7812 */ /* 0x000fe200078ac0ff */
[----:B------:R-:W2:Y:S02]  /*d5420*/  LDL.LU.64 R232, [R1+0x4278] ;  /* 0x0042780001e87983 */ /* 0x000ea40000300a00 */
[----:B------:R-:W-:Y:S02]  /*d5430*/  @P6 LOP3.LUT R218, R218, 0x100000, RZ, 0xfc, !PT ;  /* 0x00100000dada6812 */ /* 0x000fe400078efcff */
[----:B------:R-:W-:Y:S01]  /*d5440*/  LOP3.LUT P6, RZ, R246, 0x200, RZ, 0xc0, !PT ;  /* 0x00000200f6ff7812 */ /* 0x000fe200078cc0ff */
[----:B------:R-:W2:Y:S01]  /*d5450*/  LDL.LU.64 R6, [R1+0x4280] ;  /* 0x0042800001067983 */ /* 0x000ea20000300a00 */
[----:B------:R-:W-:-:S11]  /*d5460*/  LOP3.LUT R218, R218, 0xffdfffff, RZ, 0xc0, !PT ;  /* 0xffdfffffdada7812 */ /* 0x000fd600078ec0ff */
[----:B------:R-:W-:Y:S02]  /*d5470*/  @P6 LOP3.LUT R218, R218, 0x200000, RZ, 0xfc, !PT ;  /* 0x00200000dada6812 */ /* 0x000fe400078efcff */
[----:B------:R-:W-:Y:S01]  /*d5480*/  LOP3.LUT P6, RZ, R246, 0x100, RZ, 0xc0, !PT ;  /* 0x00000100f6ff7812 */ /* 0x000fe200078cc0ff */
[----:B----4-:R0:W-:Y:S01]  /*d5490*/  @P3 STG.E.U8 desc[UR52][R230.64], R0 ;  /* 0x00000000e6003986 */ /* 0x0101e2000c101134 */
[----:B------:R-:W-:Y:S02]  /*d54a0*/  LOP3.LUT R218, R218, 0xffbfffff, RZ, 0xc0, !PT ;  /* 0xffbfffffdada7812 */ /* 0x000fe400078ec0ff */
[----:B0-----:R-:W-:Y:S01]  /*d54b0*/  PRMT R0, R11, 0x7770, RZ ;  /* 0x000077700b007816 */ /* 0x001fe200000000ff */
[----:B------:R-:W4:Y:S08]  /*d54c0*/  LDL.LU.64 R230, [R1+0x4288] ;  /* 0x0042880001e67983 */ /* 0x000f300000300a00 */
[----:B------:R-:W-:-:S02]  /*d54d0*/  @P6 LOP3.LUT R218, R218, 0x400000, RZ, 0xfc, !PT ;  /* 0x00400000dada6812 */ /* 0x000fc400078efcff */
[----:B------:R-:W-:Y:S01]  /*d54e0*/  LOP3.LUT P6, RZ, R246, 0x80, RZ, 0xc0, !PT ;  /* 0x00000080f6ff7812 */ /* 0x000fe200078cc0ff */
[----:B---3--:R0:W-:Y:S02]  /*d54f0*/  @P4 STG.E.U8 desc[UR52][R228.64], R0 ;  /* 0x00000000e4004986 */ /* 0x0081e4000c101134 */
[C---:B0-----:R-:W-:Y:S02]  /*d5500*/  PRMT R0, R11.reuse, 0x7771, RZ ;  /* 0x000077710b007816 */ /* 0x041fe400000000ff */
[----:B------:R-:W3:Y:S04]  /*d5510*/  LDL.LU.64 R228, [R1+0x4290] ;  /* 0x0042900001e47983 */ /* 0x000ee80000300a00 */
[----:B------:R0:W-:Y:S02]  /*d5520*/  @P5 STG.E.U8 desc[UR52][R4.64], R0 ;  /* 0x0000000004005986 */ /* 0x0001e4000c101134 */
[----:B0-----:R-:W-:-:S02]  /*d5530*/  PRMT R0, R11, 0x7772, RZ ;  /* 0x000077720b007816 */ /* 0x001fc400000000ff */
[----:B------:R-:W3:Y:S04]  /*d5540*/  LDL.LU.64 R4, [R1+0x4298] ;  /* 0x0042980001047983 */ /* 0x000ee80000300a00 */
[----:B------:R0:W-:Y:S01]  /*d5550*/  @P6 STG.E.U8 desc[UR52][R226.64], R0 ;  /* 0x00000000e2006986 */ /* 0x0001e2000c101134 */
[C---:B------:R-:W-:Y:S02]  /*d5560*/  LOP3.LUT P6, RZ, R218.reuse, 0x400000, RZ, 0xc0, !PT ;  /* 0x00400000daff7812 */ /* 0x040fe400078cc0ff */
[----:B0-----:R-:W-:Y:S02]  /*d5570*/  PRMT R0, R11, 0x7773, RZ ;  /* 0x000077730b007816 */ /* 0x001fe400000000ff */
[----:B------:R-:W3:Y:S09]  /*d5580*/  LDL.LU R11, [R1+0x51d0] ;  /* 0x0051d000010b7983 */ /* 0x000ef20000300800 */
[----:B------:R0:W-:Y:S01]  /*d5590*/  @P6 STG.E.U8 desc[UR52][R18.64], R0 ;  /* 0x0000000012006986 */ /* 0x0001e2000c101134 */
[----:B------:R-:W-:-:S03]  /*d55a0*/  LOP3.LUT P6, RZ, R218, 0x200000, RZ, 0xc0, !PT ;  /* 0x00200000daff7812 */ /* 0x000fc600078cc0ff */
[----:B------:R-:W3:Y:S01]  /*d55b0*/  LDL.LU.64 R226, [R1+0x42a0] ;  /* 0x0042a00001e27983 */ /* 0x000ee20000300a00 */
[----:B0-----:R-:W-:-:S03]  /*d55c0*/  PRMT R0, R10, 0x7770, RZ ;  /* 0x000077700a007816 */ /* 0x001fc600000000ff */
[----:B------:R-:W3:Y:S06]  /*d55d0*/  LDL.LU.64 R18, [R1+0x42a8] ;  /* 0x0042a80001127983 */ /* 0x000eec0000300a00 */
        /* <DEDUP_REMOVED lines=23> */
[C---:B------:R-:W-:Y:S02]  /*d5750*/  LOP3.LUT P2, RZ, R246.reuse, 0x40000, RZ, 0xc0, !PT ;  /* 0x00040000f6ff7812 */ /* 0x040fe4000784c0ff */
[----:B0-----:R-:W-:Y:S02]  /*d5760*/  PRMT R0, R9, 0x7773, RZ ;  /* 0x0000777309007816 */ /* 0x001fe400000000ff */
[C---:B------:R-:W-:Y:S01]  /*d5770*/  LOP3.LUT P3, RZ, R246.reuse, 0x80000, RZ, 0xc0, !PT ;  /* 0x00080000f6ff7812 */ /* 0x040fe2000786c0ff */
[----:B------:R-:W2:Y:S04]  /*d5780*/  LDL.LU R9, [R1+0x51c8] ;  /* 0x0051c80001097983 */ /* 0x000ea80000300800 */
[----:B----4-:R0:W-:Y:S01]  /*d5790*/  @P0 STG.E.U8 desc[UR52][R230.64], R0 ;  /* 0x00000000e6000986 */ /* 0x0101e2000c101134 */
[----:B------:R-:W-:-:S02]  /*d57a0*/  LOP3.LUT P4, RZ, R246, 0x100000, RZ, 0xc0, !PT ;  /* 0x00100000f6ff7812 */ /* 0x000fc4000788c0ff */
[----:B0-----:R-:W-:-:S05]  /*d57b0*/  PRMT R0, R24, 0x7770, RZ ;  /* 0x0000777018007816 */ /* 0x001fca00000000ff */
[----:B---3--:R0:W-:Y:S01]  /*d57c0*/  @P1 STG.E.U8 desc[UR52][R228.64], R0 ;  /* 0x00000000e4001986 */ /* 0x0081e2000c101134 */
[----:B------:R-:W-:Y:S02]  /*d57d0*/  LOP3.LUT P5, RZ, R246, 0x200000, RZ, 0xc0, !PT ;  /* 0x00200000f6ff7812 */ /* 0x000fe400078ac0ff */
[----:B0-----:R-:W-:-:S05]  /*d57e0*/  PRMT R0, R24, 0x7771, RZ ;  /* 0x0000777118007816 */ /* 0x001fca00000000ff */
[----:B------:R0:W-:Y:S02]  /*d57f0*/  @P2 STG.E.U8 desc[UR52][R4.64], R0 ;  /* 0x0000000004002986 */ /* 0x0001e4000c101134 */
[C---:B0-----:R-:W-:Y:S02]  /*d5800*/  PRMT R0, R24.reuse, 0x7772, RZ ;  /* 0x0000777218007816 */ /* 0x041fe400000000ff */
[----:B------:R-:W-:-:S03]  /*d5810*/  PRMT R24, R24, 0x7773, RZ ;  /* 0x0000777318187816 */ /* 0x000fc600000000ff */
[----:B------:R0:W-:Y:S04]  /*d5820*/  @P3 STG.E.U8 desc[UR52][R226.64], R0 ;  /* 0x00000000e2003986 */ /* 0x0001e8000c101134 */
[----:B------:R-:W-:Y:S01]  /*d5830*/  @P4 STG.E.U8 desc[UR52][R18.64], R24 ;  /* 0x0000001812004986 */ /* 0x000fe2000c101134 */
[----:B0-----:R-:W-:-:S05]  /*d5840*/  PRMT R0, R28, 0x7770, RZ ;  /* 0x000077701c007816 */ /* 0x001fca00000000ff */
        /* <DEDUP_REMOVED lines=31> */
[----:B------:R-:W-:-:S03]  /*d5a40*/  LOP3.LUT P3, RZ, R246, 0x800000, RZ, 0xc0, !PT ;  /* 0x00800000f6ff7812 */ /* 0x000fc6000786c0ff */
[----:B------:R-:W2:Y:S04]  /*d5a50*/  LDL.LU.64 R20, [R1+0x4308] ;  /* 0x0043080001147983 */ /* 0x000ea80000300a00 */
[----:B------:R-:W-:Y:S01]  /*d5a60*/  @P6 LOP3.LUT R218, R218, 0x1000, RZ, 0xfc, !PT ;  /* 0x00001000dada6812 */ /* 0x000fe200078efcff */
[----:B------:R-:W2:Y:S01]  /*d5a70*/  LDL.LU.64 R232, [R1+0x4310] ;  /* 0x0043100001e87983 */ /* 0x000ea20000300a00 */
[----:B------:R-:W-:Y:S02]  /*d5a80*/  LOP3.LUT P6, RZ, R246, 0x10000000, RZ, 0xc0, !PT ;  /* 0x10000000f6ff7812 */ /* 0x000fe400078cc0ff */
[----:B------:R-:W-:Y:S01]  /*d5a90*/  LOP3.LUT R218, R218, 0xffffdfff, RZ, 0xc0, !PT ;  /* 0xffffdfffdada7812 */ /* 0x000fe200078ec0ff */
[----:B------:R-:W2:Y:S01]  /*d5aa0*/  LDL.LU.64 R6, [R1+0x4318] ;  /* 0x0043180001067983 */ /* 0x000ea20000300a00 */
[----:B------:R-:W-:-:S09]  /*d5ab0*/  LOP3.LUT P4, RZ, R246, 0x1000000, RZ, 0xc0, !PT ;  /* 0x01000000f6ff7812 */ /* 0x000fd2000788c0ff */
[----:B------:R-:W-:Y:S02]  /*d5ac0*/  @P6 LOP3.LUT R218, R218, 0x2000, RZ, 0xfc, !PT ;  /* 0x00002000dada6812 */ /* 0x000fe400078efcff */
[C---:B------:R-:W-:Y:S02]  /*d5ad0*/  LOP3.LUT P6, RZ, R246.reuse, 0x8000000, RZ, 0xc0, !PT ;  /* 0x08000000f6ff7812 */ /* 0x040fe400078cc0ff */
[----:B------:R-:W-:Y:S02]  /*d5ae0*/  LOP3.LUT P5, RZ, R246, 0x2000000, RZ, 0xc0, !PT ;  /* 0x02000000f6ff7812 */ /* 0x000fe400078ac0ff */
[----:B------:R-:W-:Y:S02]  /*d5af0*/  LOP3.LUT R218, R218, 0xffffbfff, RZ, 0xc0, !PT ;  /* 0xffffbfffdada7812 */ /* 0x000fe400078ec0ff */
[C---:B------:R-:W-:Y:S02]  /*d5b00*/  PRMT R0, R28.reuse, 0x7772, RZ ;  /* 0x000077721c007816 */ /* 0x040fe400000000ff */
[----:B------:R-:W-:-:S03]  /*d5b10*/  PRMT R28, R28, 0x7773, RZ ;  /* 0x000077731c1c7816 */ /* 0x000fc600000000ff */
[----:B---3--:R0:W-:Y:S02]  /*d5b20*/  @P3 STG.E.U8 desc[UR52][R230.64], R0 ;  /* 0x00000000e6003986 */ /* 0x0081e4000c101134 */
[----:B------:R-:W-:Y:S02]  /*d5b30*/  @P6 LOP3.LUT R218, R218, 0x4000, RZ, 0xfc, !PT ;  /* 0x00004000dada6812 */ /* 0x000fe400078efcff */
[----:B------:R-:W-:Y:S01]  /*d5b40*/  LOP3.LUT P6, RZ, R246, 0x4000000, RZ, 0xc0, !PT ;  /* 0x04000000f6ff7812 */ /* 0x000fe200078cc0ff */
[----:B----4-:R1:W-:Y:S01]  /*d5b50*/  @P4 STG.E.U8 desc[UR52][R228.64], R28 ;  /* 0x0000001ce4004986 */ /* 0x0103e2000c101134 */
[----:B0-----:R-:W-:-:S03]  /*d5b60*/  PRMT R0, R25, 0x7770, RZ ;  /* 0x0000777019007816 */ /* 0x001fc600000000ff */
[----:B------:R-:W3:Y:S04]  /*d5b70*/  LDL.LU.64 R230, [R1+0x4320] ;  /* 0x0043200001e67983 */ /* 0x000ee80000300a00 */
[----:B------:R0:W-:Y:S04]  /*d5b80*/  @P5 STG.E.U8 desc[UR52][R4.64], R0 ;  /* 0x0000000004005986 */ /* 0x0001e8000c101134 */
[----:B-1----:R-:W4:Y:S01]  /*d5b90*/  LDL.LU.64 R228, [R1+0x4328] ;  /* 0x0043280001e47983 */ /* 0x002f220000300a00 */
[----:B0-----:R-:W-:-:S03]  /*d5ba0*/  PRMT R0, R25, 0x7771, RZ ;  /* 0x0000777119007816 */ /* 0x001fc600000000ff */
[----:B------:R-:W4:Y:S04]  /*d5bb0*/  LDL.LU.64 R4, [R1+0x4330] ;  /* 0x0043300001047983 */ /* 0x000f280000300a00 */
[----:B------:R0:W-:Y:S01]  /*d5bc0*/  @P6 STG.E.U8 desc[UR52][R226.64], R0 ;  /* 0x00000000e2006986 */ /* 0x0001e2000c101134 */
[C---:B------:R-:W-:Y:S02]  /*d5bd0*/  LOP3.LUT P6, RZ, R218.reuse, 0x4000, RZ, 0xc0, !PT ;  /* 0x00004000daff7812 */ /* 0x040fe400078cc0ff */
[----:B0-----:R-:W-:Y:S01]  /*d5be0*/  PRMT R0, R25, 0x7772, RZ ;  /* 0x0000777219007816 */ /* 0x001fe200000000ff */
[----:B------:R-:W4:Y:S10]  /*d5bf0*/  LDL.LU.64 R226, [R1+0x4338] ;  /* 0x0043380001e27983 */ /* 0x000f340000300a00 */
[----:B------:R0:W-:Y:S01]  /*d5c00*/  @P6 STG.E.U8 desc[UR52][R18.64], R0 ;  /* 0x0000000012006986 */ /* 0x0001e2000c101134 */
[----:B------:R-:W-:-:S02]  /*d5c10*/  LOP3.LUT P6, RZ, R218, 0x2000, RZ, 0xc0, !PT ;  /* 0x00002000daff7812 */ /* 0x000fc400078cc0ff */
[----:B------:R-:W-:Y:S01]  /*d5c20*/  PRMT R25, R25, 0x7773, RZ ;  /* 0x0000777319197816 */ /* 0x000fe200000000ff */
[----:B0-----:R-:W4:Y:S10]  /*d5c30*/  LDL.LU.64 R18, [R1+0x4340] ;  /* 0x0043400001127983 */ /* 0x001f340000300a00 */
        /* <DEDUP_REMOVED lines=12> */
[----:B------:R-:W-:-:S11]  /*d5d00*/  PRMT R29, R29, 0x7773, RZ ;  /* 0x000077731d1d7816 */ /* 0x000fd600000000ff */
[----:B------:R-:W-:Y:S01]  /*d5d10*/  @P6 STG.E.U8 desc[UR52][R20.64], R29 ;  /* 0x0000001d14006986 */ /* 0x000fe2000c101134 */
[----:B------:R-:W-:Y:S02]  /*d5d20*/  LOP3.LUT P6, RZ, R218, 0x100, RZ, 0xc0, !PT ;  /* 0x00000100daff7812 */ /* 0x000fe400078cc0ff */
[----:B0-----:R-:W-:Y:S02]  /*d5d30*/  PRMT R0, R26, 0x7770, RZ ;  /* 0x000077701a007816 */ /* 0x001fe400000000ff */
[----:B------:R-:W-:-:S09]  /*d5d40*/  LOP3.LUT P0, RZ, R247, 0x8, RZ, 0xc0, !PT ;  /* 0x00000008f7ff7812 */ /* 0x000fd2000780c0ff */
[----:B------:R0:W-:Y:S01]  /*d5d50*/  @P6 STG.E.U8 desc[UR52][R232.64], R0 ;  /* 0x00000000e8006986 */ /* 0x0001e2000c101134 */
[----:B------:R-:W-:Y:S02]  /*d5d60*/  LOP3.LUT P6, RZ, R218, 0x80, RZ, 0xc0, !PT ;  /* 0x00000080daff7812 */ /* 0x000fe400078cc0ff */
[C---:B------:R-:W-:Y:S02]  /*d5d70*/  LOP3.LUT P1, RZ, R247.reuse, 0x10, RZ, 0xc0, !PT ;  /* 0x00000010f7ff7812 */ /* 0x040fe4000782c0ff */
[----:B------:R-:W-:Y:S02]  /*d5d80*/  LOP3.LUT P2, RZ, R247, 0x20, RZ, 0xc0, !PT ;  /* 0x00000020f7ff7812 */ /* 0x000fe4000784c0ff */
[----:B0-----:R-:W-:-:S07]  /*d5d90*/  PRMT R0, R26, 0x7771, RZ ;  /* 0x000077711a007816 */ /* 0x001fce00000000ff */
[----:B------:R0:W-:Y:S01]  /*d5da0*/  @P6 STG.E.U8 desc[UR52][R6.64], R0 ;  /* 0x0000000006006986 */ /* 0x0001e2000c101134 */
[----:B------:R-:W-:Y:S02]  /*d5db0*/  LOP3.LUT P3, RZ, R247, 0x40, RZ, 0xc0, !PT ;  /* 0x00000040f7ff7812 */ /* 0x000fe4000786c0ff */
[C---:B0-----:R-:W-:Y:S02]  /*d5dc0*/  PRMT R0, R26.reuse, 0x7772, RZ ;  /* 0x000077721a007816 */ /* 0x041fe400000000ff */
[----:B------:R-:W-:-:S03]  /*d5dd0*/  PRMT R26, R26, 0x7773, RZ ;  /* 0x000077731a1a7816 */ /* 0x000fc600000000ff */
[----:B---3--:R0:W-:Y:S01]  /*d5de0*/  @P0 STG.E.U8 desc[UR52][R230.64], R0 ;  /* 0x00000000e6000986 */ /* 0x0081e2000c101134 */
[C---:B------:R-:W-:Y:S02]  /*d5df0*/  LOP3.LUT P4, RZ, R247.reuse, 0x80, RZ, 0xc0, !PT ;  /* 0x00000080f7ff7812 */ /* 0x040fe4000788c0ff */
[----:B------:R-:W-:Y:S01]  /*d5e00*/  LOP3.LUT P5, RZ, R247, 0x100, RZ, 0xc0, !PT ;  /* 0x00000100f7ff7812 */ /* 0x000fe200078ac0ff */
[----:B----4-:R-:W-:Y:S01]  /*d5e10*/  @P1 STG.E.U8 desc[UR52][R228.64], R26 ;  /* 0x0000001ae4001986 */ /* 0x010fe2000c101134 */
[----:B0-----:R-:W-:-:S05]  /*d5e20*/  PRMT R0, R30, 0x7770, RZ ;  /* 0x000077701e007816 */ /* 0x001fca00000000ff */
[----:B------:R0:W-:Y:S02]  /*d5e30*/  @P2 STG.E.U8 desc[UR52][R4.64], R0 ;  /* 0x0000000004002986 */ /* 0x0001e4000c101134 */
[----:B0-----:R-:W-:-:S05]  /*d5e40*/  PRMT R0, R30, 0x7771, RZ ;  /* 0x000077711e007816 */ /* 0x001fca00000000ff */
[----:B------:R0:W-:Y:S02]  /*d5e50*/  @P3 STG.E.U8 desc[UR52][R226.64], R0 ;  /* 0x00000000e2003986 */ /* 0x0001e4000c101134 */
[C---:B0-----:R-:W-:Y:S02]  /*d5e60*/  PRMT R0, R30.reuse, 0x7772, RZ ;  /* 0x000077721e007816 */ /* 0x041fe400000000ff */
[----:B------:R-:W-:-:S03]  /*d5e70*/  PRMT R30, R30, 0x7773, RZ ;  /* 0x000077731e1e7816 */ /* 0x000fc600000000ff */
[----:B------:R-:W-:Y:S04]  /*d5e80*/  @P4 STG.E.U8 desc[UR52][R18.64], R0 ;  /* 0x0000000012004986 */ /* 0x000fe8000c101134 */
        /* <DEDUP_REMOVED lines=27> */
[----:B------:R-:W2:Y:S01]  /*d6040*/  LDL.LU.64 R236, [R1+0x4390] ;  /* 0x0043900001ec7983 */ /* 0x000ea20000300a00 */
[C---:B------:R-:W-:Y:S02]  /*d6050*/  LOP3.LUT P6, RZ, R247.reuse, 0x10000, RZ, 0xc0, !PT ;  /* 0x00010000f7ff7812 */ /* 0x040fe400078cc0ff */
[----:B------:R-:W-:Y:S01]  /*d6060*/  LOP3.LUT R218, R218, 0xffffffef, RZ, 0xc0, !PT ;  /* 0xffffffefdada7812 */ /* 0x000fe200078ec0ff */
[----:B------:R-:W2:Y:S04]  /*d6070*/  LDL.LU.64 R234, [R1+0x4398] ;  /* 0x0043980001ea7983 */ /* 0x000ea80000300a00 */
[----:B------:R-:W2:Y:S01]  /*d6080*/  LDL.LU.64 R20, [R1+0x43a0] ;  /* 0x0043a00001147983 */ /* 0x000ea20000300a00 */
[C---:B------:R-:W-:Y:S02]  /*d6090*/  LOP3.LUT P3, RZ, R247.reuse, 0x400, RZ, 0xc0, !PT ;  /* 0x00000400f7ff7812 */ /* 0x040fe4000786c0ff */
[----:B------:R-:W-:Y:S01]  /*d60a0*/  LOP3.LUT P4, RZ, R247, 0x800, RZ, 0xc0, !PT ;  /* 0x00000800f7ff7812 */ /* 0x000fe2000788c0ff */
[----:B------:R-:W2:Y:S02]  /*d60b0*/  LDL.LU.64 R232, [R1+0x43a8] ;  /* 0x0043a80001e87983 */ /* 0x000ea40000300a00 */
[----:B------:R-:W-:-:S02]  /*d60c0*/  @P6 LOP3.LUT R218, R218, 0x10, RZ, 0xfc, !PT ;  /* 0x00000010dada6812 */ /* 0x000fc400078efcff */
[----:B------:R-:W-:Y:S01]  /*d60d0*/  LOP3.LUT P6, RZ, R247, 0x8000, RZ, 0xc0, !PT ;  /* 0x00008000f7ff7812 */ /* 0x000fe200078cc0ff */
[----:B------:R-:W2:Y:S01]  /*d60e0*/  LDL.LU.64 R6, [R1+0x43b0] ;  /* 0x0043b00001067983 */ /* 0x000ea20000300a00 */
[----:B------:R-:W-:-:S11]  /*d60f0*/  LOP3.LUT R218, R218, 0xffffffdf, RZ, 0xc0, !PT ;  /* 0xffffffdfdada7812 */ /* 0x000fd600078ec0ff */
[----:B------:R-:W-:Y:S02]  /*d6100*/  @P6 LOP3.LUT R218, R218, 0x20, RZ, 0xfc, !PT ;  /* 0x00000020dada6812 */ /* 0x000fe400078efcff */
[----:B------:R-:W-:Y:S02]  /*d6110*/  LOP3.LUT P6, RZ, R247, 0x4000, RZ, 0xc0, !PT ;  /* 0x00004000f7ff7812 */ /* 0x000fe400078cc0ff */
[----:B------:R-:W-:Y:S02]  /*d6120*/  LOP3.LUT R218, R218, 0xffffffbf, RZ, 0xc0, !PT ;  /* 0xffffffbfdada7812 */ /* 0x000fe400078ec0ff */
[----:B------:R-:W-:Y:S02]  /*d6130*/  PRMT R0, R27, 0x7771, RZ ;  /* 0x000077711b007816 */ /* 0x000fe400000000ff */
[----:B------:R-:W-:-:S03]  /*d6140*/  LOP3.LUT P5, RZ, R247, 0x1000, RZ, 0xc0, !PT ;  /* 0x00001000f7ff7812 */ /* 0x000fc600078ac0ff */
[----:B---3--:R0:W-:Y:S04]  /*d6150*/  @P3 STG.E.U8 desc[UR52][R230.64], R0 ;  /* 0x00000000e6003986 */ /* 0x0081e8000c101134 */
[----:B------:R-:W-:Y:S02]  /*d6160*/  @P6 LOP3.LUT R218, R218, 0x40, RZ, 0xfc, !PT ;  /* 0x00000040dada6812 */ /* 0x000fe400078efcff */
[----:B------:R-:W-:Y:S02]  /*d6170*/  LOP3.LUT P6, RZ, R247, 0x2000, RZ, 0xc0, !PT ;  /* 0x00002000f7ff7812 */ /* 0x000fe400078cc0ff */
[C---:B0-----:R-:W-:Y:S01]  /*d6180*/  PRMT R0, R27.reuse, 0x7772, RZ ;  /* 0x000077721b007816 */ /* 0x041fe200000000ff */
[----:B------:R-:W3:Y:S01]  /*d6190*/  LDL.LU.64 R230, [R1+0x43b8] ;  /* 0x0043b80001e67983 */ /* 0x000ee20000300a00 */
[----:B------:R-:W-:-:S03]  /*d61a0*/  PRMT R27, R27, 0x7773, RZ ;  /* 0x000077731b1b7816 */ /* 0x000fc600000000ff */
[----:B----4-:R0:W-:Y:S04]  /*d61b0*/  @P4 STG.E.U8 desc[UR52][R228.64], R0 ;  /* 0x00000000e4004986 */ /* 0x0101e8000c101134 */
[----:B------:R1:W-:Y:S01]  /*d61c0*/  @P5 STG.E.U8 desc[UR52][R4.64], R27 ;  /* 0x0000001b04005986 */ /* 0x0003e2000c101134 */
[----:B0-----:R-:W-:-:S03]  /*d61d0*/  PRMT R0, R31, 0x7770, RZ ;  /* 0x000077701f007816 */ /* 0x001fc600000000ff */
[----:B------:R-:W4:Y:S04]  /*d61e0*/  LDL.LU.64 R228, [R1+0x43c0] ;  /* 0x0043c00001e47983 */ /* 0x000f280000300a00 */
[----:B------:R0:W-:Y:S01]  /*d61f0*/  @P6 STG.E.U8 desc[UR52][R226.64], R0 ;  /* 0x00000000e2006986 */ /* 0x0001e2000c101134 */
[----:B------:R-:W-:-:S03]  /*d6200*/  LOP3.LUT P6, RZ, R218, 0x40, RZ, 0xc0, !PT ;  /* 0x00000040daff7812 */ /* 0x000fc600078cc0ff */
[----:B-1----:R-:W4:Y:S01]  /*d6210*/  LDL.LU.64 R4, [R1+0x43c8] ;  /* 0x0043c80001047983 */ /* 0x002f220000300a00 */
        /* <DEDUP_REMOVED lines=10> */
[----:B------:R-:W-:-:S09]  /*d62c0*/  PRMT R0, R32, 0x7770, RZ ;  /* 0x0000777020007816 */ /* 0x000fd200000000ff */
[----:B------:R-:W-:Y:S01]  /*d62d0*/  @P6 STG.E.U8 desc[UR52][R238.64], R31 ;  /* 0x0000001fee006986 */ /* 0x000fe2000c101134 */
[----:B------:R-:W-:-:S13]  /*d62e0*/  LOP3.LUT P6, RZ, R218, 0x8, RZ, 0xc0, !PT ;  /* 0x00000008daff7812 */ /* 0x000fda00078cc0ff */
        /* <DEDUP_REMOVED lines=8> */
[----:B------:R-:W-:Y:S02]  /*d6370*/  PRMT R32, R32, 0x7773, RZ ;  /* 0x0000777320207816 */ /* 0x000fe400000000ff */
[----:B------:R-:W-:-:S09]  /*d6380*/  LOP3.LUT P0, RZ, R247, 0x400000, RZ, 0xc0, !PT ;  /* 0x00400000f7ff7812 */ /* 0x000fd2000780c0ff */
[----:B------:R-:W-:Y:S01]  /*d6390*/  @P6 STG.E.U8 desc[UR52][R232.64], R32 ;  /* 0x00000020e8006986 */ /* 0x000fe2000c101134 */
[----:B------:R-:W-:Y:S02]  /*d63a0*/  LOP3.LUT P6, RZ, R219, 0x80000000, RZ, 0xc0, !PT ;  /* 0x80000000dbff7812 */ /* 0x000fe400078cc0ff */
[----:B0-----:R-:W-:Y:S02]  /*d63b0*/  PRMT R0, R36, 0x7770, RZ ;  /* 0x0000777024007816 */ /* 0x001fe400000000ff */
[C---:B------:R-:W-:Y:S02]  /*d63c0*/  LOP3.LUT P1, RZ, R247.reuse, 0x800000, RZ, 0xc0, !PT ;  /* 0x00800000f7ff7812 */ /* 0x040fe4000782c0ff */
[C---:B------:R-:W-:Y:S02]  /*d63d0*/  LOP3.LUT P2, RZ, R247.reuse, 0x1000000, RZ, 0xc0, !PT ;  /* 0x01000000f7ff7812 */ /* 0x040fe4000784c0ff */
[----:B------:R-:W-:-:S05]  /*d63e0*/  LOP3.LUT P3, RZ, R247, 0x2000000, RZ, 0xc0, !PT ;  /* 0x02000000f7ff7812 */ /* 0x000fca000786c0ff */
[----:B------:R0:W-:Y:S01]  /*d63f0*/  @P6 STG.E.U8 desc[UR52][R6.64], R0 ;  /* 0x0000000006006986 */ /* 0x0001e2000c101134 */
[----:B------:R-:W-:Y:S02]  /*d6400*/  LOP3.LUT P4, RZ, R247, 0x4000000, RZ, 0xc0, !PT ;  /* 0x04000000f7ff7812 */ /* 0x000fe4000788c0ff */
[----:B0-----:R-:W-:-:S05]  /*d6410*/  PRMT R0, R36, 0x7771, RZ ;  /* 0x0000777124007816 */ /* 0x001fca00000000ff */
[----:B---3--:R0:W-:Y:S01]  /*d6420*/  @P0 STG.E.U8 desc[UR52][R230.64], R0 ;  /* 0x00000000e6000986 */ /* 0x0081e2000c101134 */
[----:B------:R-:W-:Y:S02]  /*d6430*/  LOP3.LUT P5, RZ, R247, 0x8000000, RZ, 0xc0, !PT ;  /* 0x08000000f7ff7812 */ /* 0x000fe400078ac0ff */
[C---:B0-----:R-:W-:Y:S02]  /*d6440*/  PRMT R0, R36.reuse, 0x7772, RZ ;  /* 0x0000777224007816 */ /* 0x041fe400000000ff */
[----:B------:R-:W-:-:S03]  /*d6450*/  PRMT R36, R36, 0x7773, RZ ;  /* 0x0000777324247816 */ /* 0x000fc600000000ff */
[----:B----4-:R0:W-:Y:S04]  /*d6460*/  @P1 STG.E.U8 desc[UR52][R228.64], R0 ;  /* 0x00000000e4001986 */ /* 0x0101e8000c101134 */
[----:B------:R-:W-:Y:S01]  /*d6470*/  @P2 STG.E.U8 desc[UR52][R4.64], R36 ;  /* 0x0000002404002986 */ /* 0x000fe2000c101134 */
        /* <DEDUP_REMOVED lines=53> */
[----:B------:R-:W3:Y:S04]  /*d67d0*/  LDL.LU.64 R230, [R1+0x4450] ;  /* 0x0044500001e67983 */ /* 0x000ee80000300a00 */
[----:B----4-:R0:W-:Y:S02]  /*d67e0*/  @P4 STG.E.U8 desc[UR52][R228.64], R0 ;  /* 0x00000000e4004986 */ /* 0x0101e4000c101134 */
[----:B0-----:R-:W-:-:S02]  /*d67f0*/  PRMT R0, R37, 0x7772, RZ ;  /* 0x0000777225007816 */ /* 0x001fc400000000ff */
[----:B------:R-:W4:Y:S01]  /*d6800*/  LDL.LU.64 R228, [R1+0x4458] ;  /* 0x0044580001e47983 */ /* 0x000f220000300a00 */
[----:B------:R-:W-:-:S03]  /*d6810*/  PRMT R37, R37, 0x7773, RZ ;  /* 0x0000777325257816 */ /* 0x000fc600000000ff */
[----:B------:R0:W-:Y:S04]  /*d6820*/  @P5 STG.E.U8 desc[UR52][R4.64], R0 ;  /* 0x0000000004005986 */ /* 0x0001e8000c101134 */
[----:B------:R1:W-:Y:S01]  /*d6830*/  @P6 STG.E.U8 desc[UR52][R226.64], R37 ;  /* 0x00000025e2006986 */ /* 0x0003e2000c101134 */
[C---:B------:R-:W-:Y:S02]  /*d6840*/  LOP3.LUT P6, RZ, R219.reuse, 0x40000000, RZ, 0xc0, !PT ;  /* 0x40000000dbff7812 */ /* 0x040fe400078cc0ff */
[----:B0-----:R-:W-:Y:S01]  /*d6850*/  PRMT R0, R34, 0x7770, RZ ;  /* 0x0000777022007816 */ /* 0x001fe200000000ff */
[----:B------:R-:W4:Y:S04]  /*d6860*/  LDL.LU.64 R4, [R1+0x4460] ;  /* 0x0044600001047983 */ /* 0x000f280000300a00 */
[----:B-1----:R-:W4:Y:S06]  /*d6870*/  LDL.LU.64 R226, [R1+0x4468] ;  /* 0x0044680001e27983 */ /* 0x002f2c0000300a00 */
[----:B------:R0:W-:Y:S01]  /*d6880*/  @P6 STG.E.U8 desc[UR52][R18.64], R0 ;  /* 0x0000000012006986 */ /* 0x0001e2000c101134 */
[----:B------:R-:W-:-:S03]  /*d6890*/  LOP3.LUT P6, RZ, R219, 0x20000000, RZ, 0xc0, !PT ;  /* 0x20000000dbff7812 */ /* 0x000fc600078cc0ff */
[----:B0-----:R-:W4:Y:S01]  /*d68a0*/  LDL.LU.64 R18, [R1+0x4470] ;  /* 0x0044700001127983 */ /* 0x001f220000300a00 */
[----:B------:R-:W-:-:S09]  /*d68b0*/  PRMT R0, R34, 0x7771, RZ ;  /* 0x0000777122007816 */ /* 0x000fd200000000ff */
[----:B--2---:R0:W-:Y:S04]  /*d68c0*/  @P6 STG.E.U8 desc[UR52][R16.64], R0 ;  /* 0x0000000010006986 */ /* 0x0041e8000c101134 */
[----:B0-----:R-:W2:Y:S01]  /*d68d0*/  LDL.LU.64 R16, [R1+0x4478] ;  /* 0x0044780001107983 */ /* 0x001ea20000300a00 */
[----:B------:R-:W-:Y:S02]  /*d68e0*/  LOP3.LUT P6, RZ, R219, 0x10000000, RZ, 0xc0, !PT ;  /* 0x10000000dbff7812 */ /* 0x000fe400078cc0ff */
[C---:B------:R-:W-:Y:S02]  /*d68f0*/  PRMT R0, R34.reuse, 0x7772, RZ ;  /* 0x0000777222007816 */ /* 0x040fe400000000ff */
[----:B------:R-:W-:-:S09]  /*d6900*/  PRMT R34, R34, 0x7773, RZ ;  /* 0x0000777322227816 */ /* 0x000fd200000000ff */
[----:B------:R0:W-:Y:S01]  /*d6910*/  @P6 STG.E.U8 desc[UR52][R238.64], R0 ;  /* 0x00000000ee006986 */ /* 0x0001e2000c101134 */
[----:B------:R-:W-:-:S13]  /*d6920*/  LOP3.LUT P6, RZ, R219, 0x8000000, RZ, 0xc0, !PT ;  /* 0x08000000dbff7812 */ /* 0x000fda00078cc0ff */
[----:B------:R-:W-:Y:S01]  /*d6930*/  @P6 STG.E.U8 desc[UR52][R236.64], R34 ;  /* 0x00000022ec006986 */ /* 0x000fe2000c101134 */
        /* <DEDUP_REMOVED lines=11> */
[----:B------:R-:W-:Y:S02]  /*d69f0*/  LOP3.LUT P1, RZ, R248, 0x400, RZ, 0xc0, !PT ;  /* 0x00000400f8ff7812 */ /* 0x000fe4000782c0ff */
[----:B------:R-:W-:Y:S02]  /*d6a00*/  PRMT R38, R38, 0x7773, RZ ;  /* 0x0000777326267816 */ /* 0x000fe400000000ff */
[----:B------:R-:W-:Y:S02]  /*d6a10*/  LOP3.LUT P2, RZ, R248, 0x800, RZ, 0xc0, !PT ;  /* 0x00000800f8ff7812 */ /* 0x000fe4000784c0ff */
[----:B0-----:R-:W-:-:S05]  /*d6a20*/  PRMT R0, R35, 0x7770, RZ ;  /* 0x0000777023007816 */ /* 0x001fca00000000ff */
[----:B------:R-:W-:Y:S04]  /*d6a30*/  @P6 STG.E.U8 desc[UR52][R6.64], R38 ;  /* 0x0000002606006986 */ /* 0x000fe8000c101134 */
[----:B---3--:R0:W-:Y:S01]  /*d6a40*/  @P0 STG.E.U8 desc[UR52][R230.64], R0 ;  /* 0x00000000e6000986 */ /* 0x0081e2000c101134 */
[C---:B------:R-:W-:Y:S02]  /*d6a50*/  LOP3.LUT P3, RZ, R248.reuse, 0x1000, RZ, 0xc0, !PT ;  /* 0x00001000f8ff7812 */ /* 0x040fe4000786c0ff */
[----:B------:R-:W-:Y:S02]  /*d6a60*/  LOP3.LUT P4, RZ, R248, 0x2000, RZ, 0xc0, !PT ;  /* 0x00002000f8ff7812 */ /* 0x000fe4000788c0ff */
[----:B0-----:R-:W-:-:S05]  /*d6a70*/  PRMT R0, R35, 0x7771, RZ ;  /* 0x0000777123007816 */ /* 0x001fca00000000ff */
[----:B----4-:R0:W-:Y:S01]  /*d6a80*/  @P1 STG.E.U8 desc[UR52][R228.64], R0 ;  /* 0x00000000e4001986 */ /* 0x0101e2000c101134 */
[----:B------:R-:W-:Y:S02]  /*d6a90*/  LOP3.LUT P5, RZ, R248, 0x4000, RZ, 0xc0, !PT ;  /* 0x00004000f8ff7812 */ /* 0x000fe400078ac0ff */
[C---:B0-----:R-:W-:Y:S02]  /*d6aa0*/  PRMT R0, R35.reuse, 0x7772, RZ ;  /* 0x0000777223007816 */ /* 0x041fe400000000ff */
[----:B------:R-:W-:-:S03]  /*d6ab0*/  PRMT R35, R35, 0x7773, RZ ;  /* 0x0000777323237816 */ /* 0x000fc600000000ff */
[----:B------:R0:W-:Y:S04]  /*d6ac0*/  @P2 STG.E.U8 desc[UR52][R4.64], R0 ;  /* 0x0000000004002986 */ /* 0x0001e8000c101134 */
[----:B------:R-:W-:Y:S01]  /*d6ad0*/  @P3 STG.E.U8 desc[UR52][R226.64], R35 ;  /* 0x00000023e2003986 */ /* 0x000fe2000c101134 */
        /* <DEDUP_REMOVED lines=41> */
[----:B------:R-:W-:Y:S01]  /*d6d70*/  LOP3.LUT R219, R219, 0xffdfffff, RZ, 0xc0, !PT ;  /* 0xffdfffffdbdb7812 */ /* 0x000fe200078ec0ff */
[----:B------:R-:W2:Y:S01]  /*d6d80*/  LDL.LU.64 R6, [R1+0x44e0] ;  /* 0x0044e00001067983 */ /* 0x000ea20000300a00 */
[----:B------:R-:W-:-:S09]  /*d6d90*/  LOP3.LUT P5, RZ, R248, 0x40000, RZ, 0xc0, !PT ;  /* 0x00040000f8ff7812 */ /* 0x000fd200078ac0ff */
[----:B------:R-:W-:Y:S02]  /*d6da0*/  @P6 LOP3.LUT R219, R219, 0x200000, RZ, 0xfc, !PT ;  /* 0x00200000dbdb6812 */ /* 0x000fe400078efcff */
[----:B------:R-:W-:Y:S02]  /*d6db0*/  LOP3.LUT P6, RZ, R248, 0x100000, RZ, 0xc0, !PT ;  /* 0x00100000f8ff7812 */ /* 0x000fe400078cc0ff */
[----:B------:R-:W-:Y:S02]  /*d6dc0*/  LOP3.LUT R219, R219, 0xffbfffff, RZ, 0xc0, !PT ;  /* 0xffbfffffdbdb7812 */ /* 0x000fe400078ec0ff */
[----:B------:R-:W-:Y:S02]  /*d6dd0*/  PRMT R39, R39, 0x7773, RZ ;  /* 0x0000777327277816 */ /* 0x000fe400000000ff */
[----:B------:R-:W-:-:S03]  /*d6de0*/  PRMT R0, R40, 0x7770, RZ ;  /* 0x0000777028007816 */ /* 0x000fc600000000ff */
[----:B---3--:R0:W-:Y:S04]  /*d6df0*/  @P3 STG.E.U8 desc[UR52][R230.64], R39 ;  /* 0x00000027e6003986 */ /* 0x0081e8000c101134 */
[----:B------:R-:W-:Y:S01]  /*d6e00*/  @P6 LOP3.LUT R219, R219, 0x400000, RZ, 0xfc, !PT ;  /* 0x00400000dbdb6812 */ /* 0x000fe200078efcff */
[----:B----4-:R1:W-:Y:S01]  /*d6e10*/  @P4 STG.E.U8 desc[UR52][R228.64], R0 ;  /* 0x00000000e4004986 */ /* 0x0103e2000c101134 */
[----:B------:R-:W-:-:S03]  /*d6e20*/  LOP3.LUT P6, RZ, R248, 0x80000, RZ, 0xc0, !PT ;  /* 0x00080000f8ff7812 */ /* 0x000fc600078cc0ff */
[----:B0-----:R-:W3:Y:S01]  /*d6e30*/  LDL.LU.64 R230, [R1+0x44e8] ;  /* 0x0044e80001e67983 */ /* 0x001ee20000300a00 */
[----:B-1----:R-:W-:-:S03]  /*d6e40*/  PRMT R0, R40, 0x7771, RZ ;  /* 0x0000777128007816 */ /* 0x002fc600000000ff */
[----:B------:R-:W4:Y:S04]  /*d6e50*/  LDL.LU.64 R228, [R1+0x44f0] ;  /* 0x0044f00001e47983 */ /* 0x000f280000300a00 */
[----:B------:R0:W-:Y:S02]  /*d6e60*/  @P5 STG.E.U8 desc[UR52][R4.64], R0 ;  /* 0x0000000004005986 */ /* 0x0001e4000c101134 */
[----:B0-----:R-:W-:Y:S02]  /*d6e70*/  PRMT R0, R40, 0x7772, RZ ;  /* 0x0000777228007816 */ /* 0x001fe400000000ff */
[----:B------:R-:W4:Y:S04]  /*d6e80*/  LDL.LU.64 R4, [R1+0x44f8] ;  /* 0x0044f80001047983 */ /* 0x000f280000300a00 */
[----:B------:R0:W-:Y:S01]  /*d6e90*/  @P6 STG.E.U8 desc[UR52][R226.64], R0 ;  /* 0x00000000e2006986 */ /* 0x0001e2000c101134 */
[----:B------:R-:W-:-:S02]  /*d6ea0*/  LOP3.LUT P6, RZ, R219, 0x400000, RZ, 0xc0, !PT ;  /* 0x00400000dbff7812 */ /* 0x000fc400078cc0ff */
[----:B------:R-:W-:Y:S01]  /*d6eb0*/  PRMT R40, R40, 0x7773, RZ ;  /* 0x0000777328287816 */ /* 0x000fe200000000ff */
[----:B0-----:R-:W4:Y:S10]  /*d6ec0*/  LDL.LU.64 R226, [R1+0x4500] ;  /* 0x0045000001e27983 */ /* 0x001f340000300a00 */
        /* <DEDUP_REMOVED lines=25> */
[C---:B0-----:R-:W-:Y:S02]  /*d7060*/  PRMT R0, R41.reuse, 0x7772, RZ ;  /* 0x0000777229007816 */ /* 0x041fe400000000ff */
[----:B------:R-:W-:-:S03]  /*d7070*/  PRMT R41, R41, 0x7773, RZ ;  /* 0x0000777329297816 */ /* 0x000fc600000000ff */
[----:B------:R0:W-:Y:S01]  /*d7080*/  @P6 STG.E.U8 desc[UR52][R6.64], R0 ;  /* 0x0000000006006986 */ /* 0x0001e2000c101134 */
[----:B------:R-:W-:-:S03]  /*d7090*/  LOP3.LUT P3, RZ, R248, 0x80000000, RZ, 0xc0, !PT ;  /* 0x80000000f8ff7812 */ /* 0x000fc6000786c0ff */
[----:B---3--:R-:W-:Y:S01]  /*d70a0*/  @P0 STG.E.U8 desc[UR52][R230.64], R41 ;  /* 0x00000029e6000986 */ /* 0x008fe2000c101134 */
[----:B0-----:R-:W-:-:S05]  /*d70b0*/  PRMT R0, R45, 0x7770, RZ ;  /* 0x000077702d007816 */ /* 0x001fca00000000ff */
[----:B----4-:R0:W-:Y:S01]  /*d70c0*/  @P1 STG.E.U8 desc[UR52][R228.64], R0 ;  /* 0x00000000e4001986 */ /* 0x0101e2000c101134 */
[C---:B------:R-:W-:Y:S02]  /*d70d0*/  LOP3.LUT P4, RZ, R20.reuse, 0x1, RZ, 0xc0, !PT ;  /* 0x0000000114ff7812 */ /* 0x040fe4000788c0ff */
        /* <DEDUP_REMOVED lines=43> */
[C---:B------:R-:W-:Y:S02]  /*d7390*/  LOP3.LUT P6, RZ, R20.reuse, 0x100, RZ, 0xc0, !PT ;  /* 0x0000010014ff7812 */ /* 0x040fe400078cc0ff */
        /* <DEDUP_REMOVED lines=30> */
[----:B------:R-:W-:Y:S01]  /*d7580*/  PRMT R0, R43, 0x7770, RZ ;  /* 0x000077702b007816 */ /* 0x000fe200000000ff */
[----:B------:R-:W2:Y:S10]  /*d7590*/  LDL.LU R15, [R1+0x1604] ;  /* 0x00160400010f7983 */ /* 0x000eb40000300800 */
        /* <DEDUP_REMOVED lines=66> */
[----:B------:R-:W-:-:S11]  /*d79c0*/  LOP3.LUT R219, R219, 0xffffffdf, RZ, 0xc0, !PT ;  /* 0xffffffdfdbdb7812 */ /* 0x000fd600078ec0ff */
[----:B------:R-:W-:Y:S02]  /*d79d0*/  @P6 LOP3.LUT R219, R219, 0x20, RZ, 0xfc, !PT ;  /* 0x00000020dbdb6812 */ /* 0x000fe400078efcff */
[C---:B------:R-:W-:Y:S02]  /*d79e0*/  LOP3.LUT P6, RZ, R20.reuse, 0x4000000, RZ, 0xc0, !PT ;  /* 0x0400000014ff7812 */ /* 0x040fe400078cc0ff */
[----:B------:R-:W-:Y:S02]  /*d79f0*/  LOP3.LUT R219, R219, 0xffffffbf, RZ, 0xc0, !PT ;  /* 0xffffffbfdbdb7812 */ /* 0x000fe400078ec0ff */
[C---:B------:R-:W-:Y:S02]  /*d7a00*/  LOP3.LUT P3, RZ, R20.reuse, 0x400000, RZ, 0xc0, !PT ;  /* 0x0040000014ff7812 */ /* 0x040fe4000786c0ff */
[C---:B------:R-:W-:Y:S02]  /*d7a10*/  LOP3.LUT P4, RZ, R20.reuse, 0x800000, RZ, 0xc0, !PT ;  /* 0x0080000014ff7812 */ /* 0x040fe4000788c0ff */
[----:B------:R-:W-:-:S05]  /*d7a20*/  LOP3.LUT P5, RZ, R20, 0x1000000, RZ, 0xc0, !PT ;  /* 0x0100000014ff7812 */ /* 0x000fca00078ac0ff */
[----:B------:R-:W-:Y:S02]  /*d7a30*/  @P6 LOP3.LUT R219, R219, 0x40, RZ, 0xfc, !PT ;  /* 0x00000040dbdb6812 */ /* 0x000fe400078efcff */
[----:B------:R-:W-:Y:S02]  /*d7a40*/  LOP3.LUT P6, RZ, R20, 0x2000000, RZ, 0xc0, !PT ;  /* 0x0200000014ff7812 */ /* 0x000fe400078cc0ff */
[----:B------:R-:W2:Y:S01]  /*d7a50*/  LDL.LU.64 R20, [R1+0x4600] ;  /* 0x0046000001147983 */ /* 0x000ea20000300a00 */
[----:B------:R-:W-:-:S03]  /*d7a60*/  PRMT R0, R52, 0x7771, RZ ;  /* 0x0000777134007816 */ /* 0x000fc600000000ff */
[----:B------:R-:W2:Y:S04]  /*d7a70*/  LDL.LU.64 R232, [R1+0x4608] ;  /* 0x0046080001e87983 */ /* 0x000ea80000300a00 */
[----:B---3--:R0:W-:Y:S04]  /*d7a80*/  @P3 STG.E.U8 desc[UR52][R230.64], R0 ;  /* 0x00000000e6003986 */ /* 0x0081e8000c101134 */
[----:B------:R-:W3:Y:S01]  /*d7a90*/  LDL.LU.64 R6, [R1+0x4610] ;  /* 0x0046100001067983 */ /* 0x000ee20000300a00 */
[----:B0-----:R-:W-:-:S03]  /*d7aa0*/  PRMT R0, R52, 0x7772, RZ ;  /* 0x0000777234007816 */ /* 0x001fc600000000ff */
        /* <DEDUP_REMOVED lines=38> */
[----:B---3--:R0:W-:Y:S01]  /*d7d10*/  @P6 STG.E.U8 desc[UR52][R6.64], R0 ;  /* 0x0000000006006986 */ /* 0x0081e2000c101134 */
[----:B------:R-:W-:Y:S02]  /*d7d20*/  LOP3.LUT P4, RZ, R15, 0x40, RZ, 0xc0, !PT ;  /* 0x000000400fff7812 */ /* 0x000fe4000788c0ff */
[----:B0-----:R-:W-:-:S05]  /*d7d30*/  PRMT R0, R50, 0x7771, RZ ;  /* 0x0000777132007816 */ /* 0x001fca00000000ff */
[----:B------:R0:W-:Y:S01]  /*d7d40*/  @P0 STG.E.U8 desc[UR52][R230.64], R0 ;  /* 0x00000000e6000986 */ /* 0x0001e2000c101134 */
        /* <DEDUP_REMOVED lines=79> */
[----:B------:R-:W-:Y:S02]  /*d8240*/  LOP3.LUT P6, RZ, R220, 0x8000000, RZ, 0xc0, !PT ;  /* 0x08000000dcff7812 */ /* 0x000fe400078cc0ff */
[----:B0-----:R-:W-:Y:S01]  /*d8250*/  PRMT R0, R56, 0x7770, RZ ;  /* 0x0000777038007816 */ /* 0x001fe200000000ff */
[----:B------:R-:W2:Y:S10]  /*d8260*/  LDL.LU R20, [R1+0x1608] ;  /* 0x0016080001147983 */ /* 0x000eb40000300800 */
[----:B------:R-:W-:Y:S01]  /*d8270*/  @P6 STG.E.U8 desc[UR52][R238.64], R55 ;  /* 0x00000037ee006986 */ /* 0x000fe2000c101134 */
[----:B------:R-:W-:-:S13]  /*d8280*/  LOP3.LUT P6, RZ, R220, 0x4000000, RZ, 0xc0, !PT ;  /* 0x04000000dcff7812 */ /* 0x000fda00078cc0ff */
        /* <DEDUP_REMOVED lines=9> */
[C---:B------:R-:W-:Y:S02]  /*d8320*/  LOP3.LUT P1, RZ, R15.reuse, 0x400000, RZ, 0xc0, !PT ;  /* 0x004000000fff7812 */ /* 0x040fe4000782c0ff */
        /* <DEDUP_REMOVED lines=142> */
[----:B0-----:R-:W2:Y:S06]  /*d8c10*/  LDL.LU.64 R16, [R1+0x2ff0] ;  /* 0x002ff00001107983 */ /* 0x001eac0000300a00 */
        /* <DEDUP_REMOVED lines=14> */
[----:B------:R-:W-:Y:S02]  /*d8d00*/  PRMT R63, R63, 0x7773, RZ ;  /* 0x000077733f3f7816 */ /* 0x000fe400000000ff */
[----:B------:R-:W-:Y:S01]  /*d8d10*/  LOP3.LUT R220, R220, 0xffffbfff, RZ, 0xc0, !PT ;  /* 0xffffbfffdcdc7812 */ /* 0x000fe200078ec0ff */
[----:B---3--:R0:W-:Y:S01]  /*d8d20*/  @P3 STG.E.U8 desc[UR52][R230.64], R0 ;  /* 0x00000000e6003986 */ /* 0x0081e2000c101134 */
[C---:B------:R-:W-:Y:S02]  /*d8d30*/  LOP3.LUT P5, RZ, R20.reuse, 0x20000, RZ, 0xc0, !PT ;  /* 0x0002000014ff7812 */ /* 0x040fe400078ac0ff */
[C---:B------:R-:W-:Y:S01]  /*d8d40*/  LOP3.LUT P0, RZ, R20.reuse, 0x8000000, RZ, 0xc0, !PT ;  /* 0x0800000014ff7812 */ /* 0x040fe2000780c0ff */
[----:B----4-:R-:W-:Y:S01]  /*d8d50*/  @P4 STG.E.U8 desc[UR52][R228.64], R63 ;  /* 0x0000003fe4004986 */ /* 0x010fe2000c101134 */
[----:B------:R-:W-:-:S02]  /*d8d60*/  LOP3.LUT P1, RZ, R20, 0x10000000, RZ, 0xc0, !PT ;  /* 0x1000000014ff7812 */ /* 0x000fc4000782c0ff */
[----:B------:R-:W-:Y:S02]  /*d8d70*/  LOP3.LUT P2, RZ, R20, 0x20000000, RZ, 0xc0, !PT ;  /* 0x2000000014ff7812 */ /* 0x000fe4000784c0ff */
[----:B------:R-:W-:Y:S02]  /*d8d80*/  @P6 LOP3.LUT R220, R220, 0x4000, RZ, 0xfc, !PT ;  /* 0x00004000dcdc6812 */ /* 0x000fe400078efcff */
[C---:B------:R-:W-:Y:S02]  /*d8d90*/  LOP3.LUT P6, RZ, R20.reuse, 0x40000, RZ, 0xc0, !PT ;  /* 0x0004000014ff7812 */ /* 0x040fe400078cc0ff */
[C---:B------:R-:W-:Y:S02]  /*d8da0*/  LOP3.LUT P3, RZ, R20.reuse, 0x40000000, RZ, 0xc0, !PT ;  /* 0x4000000014ff7812 */ /* 0x040fe4000786c0ff */
[----:B------:R-:W-:Y:S02]  /*d8db0*/  LOP3.LUT P4, RZ, R20, 0x80000000, RZ, 0xc0, !PT ;  /* 0x8000000014ff7812 */ /* 0x000fe4000788c0ff */
[----:B------:R-:W3:Y:S01]  /*d8dc0*/  LDL.LU.64 R20, [R1+0x2fb0] ;  /* 0x002fb00001147983 */ /* 0x000ee20000300a00 */
[----:B0-----:R-:W-:-:S03]  /*d8dd0*/  PRMT R0, R64, 0x7770, RZ ;  /* 0x0000777040007816 */ /* 0x001fc600000000ff */
        /* <DEDUP_REMOVED lines=12> */
[----:B------:R-:W-:Y:S02]  /*d8ea0*/  LOP3.LUT P6, RZ, R220, 0x2000, RZ, 0xc0, !PT ;  /* 0x00002000dcff7812 */ /* 0x000fe400078cc0ff */
        /* <DEDUP_REMOVED lines=15> */
[----:B---3--:R-:W-:Y:S01]  /*d8fa0*/  @P6 STG.E.U8 desc[UR52][R20.64], R68 ;  /* 0x0000004414006986 */ /* 0x008fe2000c101134 */
[----:B------:R-:W-:Y:S02]  /*d8fb0*/  LOP3.LUT P6, RZ, R220, 0x100, RZ, 0xc0, !PT ;  /* 0x00000100dcff7812 */ /* 0x000fe400078cc0ff */
[----:B0-----:R-:W-:-:S11]  /*d8fc0*/  PRMT R0, R65, 0x7770, RZ ;  /* 0x0000777041007816 */ /* 0x001fd600000000ff */
[----:B----4-:R0:W-:Y:S01]  /*d8fd0*/  @P6 STG.E.U8 desc[UR52][R232.64], R0 ;  /* 0x00000000e8006986 */ /* 0x0101e2000c101134 */
[----:B------:R-:W-:Y:S02]  /*d8fe0*/  LOP3.LUT P6, RZ, R220, 0x80, RZ, 0xc0, !PT ;  /* 0x00000080dcff7812 */ /* 0x000fe400078cc0ff */
[----:B0-----:R-:W-:-:S11]  /*d8ff0*/  PRMT R0, R65, 0x7771, RZ ;  /* 0x0000777141007816 */ /* 0x001fd600000000ff */
[----:B------:R0:W-:Y:S01]  /*d9000*/  @P6 STG.E.U8 desc[UR52][R6.64], R0 ;  /* 0x0000000006006986 */ /* 0x0001e2000c101134 */
        /* <DEDUP_REMOVED lines=52> */
[C---:B------:R-:W-:Y:S02]  /*d9350*/  LOP3.LUT P6, RZ, R15.reuse, 0x40, RZ, 0xc0, !PT ;  /* 0x000000400fff7812 */ /* 0x040fe400078cc0ff */
        /* <DEDUP_REMOVED lines=27> */
[----:B------:R0:W-:Y:S01]  /*d9510*/  @P6 STG.E.U8 desc[UR52][R20.64], R70 ;  /* 0x0000004614006986 */ /* 0x0001e2000c101134 */
[C---:B------:R-:W-:Y:S02]  /*d9520*/  LOP3.LUT P6, RZ, R220.reuse, 0x8, RZ, 0xc0, !PT ;  /* 0x00000008dcff7812 */ /* 0x040fe400078cc0ff */
[C---:B------:R-:W-:Y:S02]  /*d9530*/  LOP3.LUT P0, RZ, R15.reuse, 0x4000, RZ, 0xc0, !PT ;  /* 0x000040000fff7812 */ /* 0x040fe4000780c0ff */
[C---:B------:R-:W-:Y:S02]  /*d9540*/  LOP3.LUT P1, RZ, R15.reuse, 0x8000, RZ, 0xc0, !PT ;  /* 0x000080000fff7812 */ /* 0x040fe4000782c0ff */
[C---:B------:R-:W-:Y:S02]  /*d9550*/  LOP3.LUT P2, RZ, R15.reuse, 0x10000, RZ, 0xc0, !PT ;  /* 0x000100000fff7812 */ /* 0x040fe4000784c0ff */
[C---:B------:R-:W-:Y:S02]  /*d9560*/  LOP3.LUT P3, RZ, R15.reuse, 0x20000, RZ, 0xc0, !PT ;  /* 0x000200000fff7812 */ /* 0x040fe4000786c0ff */
[----:B------:R-:W-:Y:S01]  /*d9570*/  LOP3.LUT P4, RZ, R15, 0x40000, RZ, 0xc0, !PT ;  /* 0x000400000fff7812 */ /* 0x000fe2000788c0ff */
[----:B0-----:R-:W2:Y:S04]  /*d9580*/  LDL.LU R20, [R1+0x1610] ;  /* 0x0016100001147983 */ /* 0x001ea80000300800 */
        /* <DEDUP_REMOVED lines=12> */
[----:B------:R0:W-:Y:S02]  /*d9650*/  @P6 STG.E.U8 desc[UR52][R6.64], R0 ;  /* 0x0000000006006986 */ /* 0x0001e4000c101134 */
        /* <DEDUP_REMOVED lines=67> */
[----:B------:R-:W-:Y:S02]  /*d9a90*/  LOP3.LUT P6, RZ, R221, 0x40000000, RZ, 0xc0, !PT ;  /* 0x40000000ddff7812 */ /* 0x000fe400078cc0ff */
        /* <DEDUP_REMOVED lines=174> */
[----:B------:R-:W2:Y:S04]  /*da580*/  LDL.LU.64 R236, [R1+0x17d8] ;  /* 0x0017d80001ec7983 */ /* 0x000ea80000300a00 */
[----:B------:R-:W2:Y:S04]  /*da590*/  LDL.LU.64 R234, [R1+0x17d0] ;  /* 0x0017d00001ea7983 */ /* 0x000ea80000300a00 */
[----:B------:R-:W-:Y:S02]  /*da5a0*/  @P6 LOP3.LUT R221, R221, 0x1000, RZ, 0xfc, !PT ;  /* 0x00001000dddd6812 */ /* 0x000fe400078efcff */
[----:B------:R-:W-:-:S02]  /*da5b0*/  LOP3.LUT P6, RZ, R15, 0x1, RZ, 0xc0, !PT ;  /* 0x000000010fff7812 */ /* 0x000fc400078cc0ff */
        /* <DEDUP_REMOVED lines=10> */
[C---:B------:R-:W-:Y:S02]  /*da660*/  PRMT R0, R81.reuse, 0x7772, RZ ;  /* 0x0000777251007816 */ /* 0x040fe400000000ff */
[----:B------:R-:W-:Y:S01]  /*da670*/  PRMT R81, R81, 0x7773, RZ ;  /* 0x0000777351517816 */ /* 0x000fe200000000ff */
[----:B------:R-:W2:Y:S04]  /*da680*/  LDL.LU.64 R232, [R1+0x17c0] ;  /* 0x0017c00001e87983 */ /* 0x000ea80000300a00 */
[----:B---3--:R0:W-:Y:S04]  /*da690*/  @P3 STG.E.U8 desc[UR52][R230.64], R0 ;  /* 0x00000000e6003986 */ /* 0x0081e8000c101134 */
[----:B----4-:R1:W-:Y:S04]  /*da6a0*/  @P4 STG.E.U8 desc[UR52][R228.64], R81 ;  /* 0x00000051e4004986 */ /* 0x0103e8000c101134 */
[----:B------:R-:W3:Y:S01]  /*da6b0*/  LDL.LU.64 R6, [R1+0x17b8] ;  /* 0x0017b80001067983 */ /* 0x000ee20000300a00 */
[----:B0-----:R-:W-:-:S03]  /*da6c0*/  PRMT R0, R85, 0x7770, RZ ;  /* 0x0000777055007816 */ /* 0x001fc600000000ff */
[----:B------:R-:W4:Y:S04]  /*da6d0*/  LDL.LU.64 R230, [R1+0x17b0] ;  /* 0x0017b00001e67983 */ /* 0x000f280000300a00 */
[----:B------:R0:W-:Y:S04]  /*da6e0*/  @P5 STG.E.U8 desc[UR52][R4.64], R0 ;  /* 0x0000000004005986 */ /* 0x0001e8000c101134 */
[----:B-1----:R-:W4:Y:S01]  /*da6f0*/  LDL.LU.64 R228, [R1+0x17a8] ;  /* 0x0017a80001e47983 */ /* 0x002f220000300a00 */
[----:B0-----:R-:W-:-:S03]  /*da700*/  PRMT R0, R85, 0x7771, RZ ;  /* 0x0000777155007816 */ /* 0x001fc600000000ff */
[----:B------:R-:W4:Y:S04]  /*da710*/  LDL.LU.64 R4, [R1+0x17a0] ;  /* 0x0017a00001047983 */ /* 0x000f280000300a00 */
[----:B------:R0:W-:Y:S01]  /*da720*/  @P6 STG.E.U8 desc[UR52][R226.64], R0 ;  /* 0x00000000e2006986 */ /* 0x0001e2000c101134 */
[----:B------:R-:W-:Y:S02]  /*da730*/  LOP3.LUT P6, RZ, R221, 0x4000, RZ, 0xc0, !PT ;  /* 0x00004000ddff7812 */ /* 0x000fe400078cc0ff */
        /* <DEDUP_REMOVED lines=28> */
[----:B---3--:R0:W-:Y:S01]  /*da900*/  @P6 STG.E.U8 desc[UR52][R6.64], R0 ;  /* 0x0000000006006986 */ /* 0x0081e2000c101134 */
[----:B------:R-:W-:Y:S02]  /*da910*/  LOP3.LUT P3, RZ, R15, 0x400, RZ, 0xc0, !PT ;  /* 0x000004000fff7812 */ /* 0x000fe4000786c0ff */
[C---:B0-----:R-:W-:Y:S02]  /*da920*/  PRMT R0, R86.reuse, 0x7772, RZ ;  /* 0x0000777256007816 */ /* 0x041fe400000000ff */
[----:B------:R-:W-:-:S03]  /*da930*/  PRMT R86, R86, 0x7773, RZ ;  /* 0x0000777356567816 */ /* 0x000fc600000000ff */
[----:B----4-:R0:W-:Y:S01]  /*da940*/  @P0 STG.E.U8 desc[UR52][R230.64], R0 ;  /* 0x00000000e6000986 */ /* 0x0101e2000c101134 */
[C---:B------:R-:W-:Y:S02]  /*da950*/  LOP3.LUT P4, RZ, R15.reuse, 0x800, RZ, 0xc0, !PT ;  /* 0x000008000fff7812 */ /* 0x040fe4000788c0ff */
[----:B------:R-:W-:Y:S01]  /*da960*/  LOP3.LUT P5, RZ, R15, 0x1000, RZ, 0xc0, !PT ;  /* 0x000010000fff7812 */ /* 0x000fe200078ac0ff */
        /* <DEDUP_REMOVED lines=36> */
[----:B------:R-:W-:Y:S02]  /*dabb0*/  LOP3.LUT P6, RZ, R15, 0x100000, RZ, 0xc0, !PT ;  /* 0x001000000fff7812 */ /* 0x000fe400078cc0ff */
        /* <DEDUP_REMOVED lines=215> */
[----:B------:R-:W2:Y:S01]  /*db930*/  LDL.LU.64 R20, [R1+0x1578] ;  /* 0x0015780001147983 */ /* 0x000ea20000300a00 */
[----:B------:R-:W-:Y:S02]  /*db940*/  PRMT R96, R96, 0x7773, RZ ;  /* 0x0000777360607816 */ /* 0x000fe400000000ff */
[C---:B------:R-:W-:Y:S01]  /*db950*/  PRMT R0, R100.reuse, 0x7770, RZ ;  /* 0x0000777064007816 */ /* 0x040fe200000000ff */
[----:B------:R-:W2:Y:S04]  /*db960*/  LDL.LU.64 R232, [R1+0x1568] ;  /* 0x0015680001e87983 */ /* 0x000ea80000300a00 */
[----:B---3--:R0:W-:Y:S04]  /*db970*/  @P3 STG.E.U8 desc[UR52][R230.64], R96 ;  /* 0x00000060e6003986 */ /* 0x0081e8000c101134 */
[----:B----4-:R1:W-:Y:S04]  /*db980*/  @P4 STG.E.U8 desc[UR52][R228.64], R0 ;  /* 0x00000000e4004986 */ /* 0x0103e8000c101134 */
[----:B------:R-:W3:Y:S04]  /*db990*/  LDL.LU.64 R6, [R1+0x1560] ;  /* 0x0015600001067983 */ /* 0x000ee80000300a00 */
[----:B0-----:R-:W4:Y:S01]  /*db9a0*/  LDL.LU.64 R230, [R1+0x1558] ;  /* 0x0015580001e67983 */ /* 0x001f220000300a00 */
        /* <DEDUP_REMOVED lines=36> */
[----:B---3--:R0:W-:Y:S01]  /*dbbf0*/  @P6 STG.E.U8 desc[UR52][R6.64], R0 ;  /* 0x0000000006006986 */ /* 0x0081e2000c101134 */
[----:B------:R-:W-:-:S03]  /*dbc00*/  LOP3.LUT P3, RZ, R15, 0x8, RZ, 0xc0, !PT ;  /* 0x000000080fff7812 */ /* 0x000fc6000786c0ff */
[----:B----4-:R-:W-:Y:S01]  /*dbc10*/  @P0 STG.E.U8 desc[UR52][R230.64], R101 ;  /* 0x00000065e6000986 */ /* 0x010fe2000c101134 */
[----:B0-----:R-:W-:-:S05]  /*dbc20*/  PRMT R0, R98, 0x7770, RZ ;  /* 0x0000777062007816 */ /* 0x001fca00000000ff */
[----:B------:R0:W-:Y:S01]  /*dbc30*/  @P1 STG.E.U8 desc[UR52][R228.64], R0 ;  /* 0x00000000e4001986 */ /* 0x0001e2000c101134 */
        /* <DEDUP_REMOVED lines=77> */
[C---:B------:R-:W-:Y:S02]  /*dc110*/  LOP3.LUT P6, RZ, R222.reuse, 0x800, RZ, 0xc0, !PT ;  /* 0x00000800deff7812 */ /* 0x040fe400078cc0ff */
[----:B0-----:R-:W-:Y:S01]  /*dc120*/  PRMT R0, R103, 0x7771, RZ ;  /* 0x0000777167007816 */ /* 0x001fe200000000ff */
        /* <DEDUP_REMOVED lines=197> */
[C---:B------:R-:W-:Y:S01]  /*dcd80*/  PRMT R0, R112.reuse, 0x7772, RZ ;  /* 0x0000777270007816 */ /* 0x040fe200000000ff */
[----:B------:R-:W2:Y:S01]  /*dcd90*/  LDL.LU R15, [R1+0x1624] ;  /* 0x00162400010f7983 */ /* 0x000ea20000300800 */
        /* <DEDUP_REMOVED lines=300> */
[----:B------:R-:W-:Y:S01]  /*de060*/  PRMT R123, R123, 0x7773, RZ ;  /* 0x000077737b7b7816 */ /* 0x000fe200000000ff */
[----:B------:R-:W2:Y:S01]  /*de070*/  LDL.LU R15, [R1+0x162c] ;  /* 0x00162c00010f7983 */ /* 0x000ea20000300800 */
        /* <DEDUP_REMOVED lines=81> */
[----:B------:R-:W3:Y:S04]  /*de590*/  LDL.LU.64 R230, [R1+0x1148] ;  /* 0x0011480001e67983 */ /* 0x000ee80000300a00 */
[----:B----4-:R0:W-:Y:S02]  /*de5a0*/  @P4 STG.E.U8 desc[UR52][R228.64], R0 ;  /* 0x00000000e4004986 */ /* 0x0101e4000c101134 */
[C---:B0-----:R-:W-:Y:S02]  /*de5b0*/  PRMT R0, R129.reuse, 0x7772, RZ ;  /* 0x0000777281007816 */ /* 0x041fe400000000ff */
        /* <DEDUP_REMOVED lines=35> */
[----:B---3--:R-:W-:Y:S04]  /*de7f0*/  @P6 STG.E.U8 desc[UR52][R6.64], R130 ;  /* 0x0000008206006986 */ /* 0x008fe8000c101134 */
[----:B------:R0:W-:Y:S01]  /*de800*/  @P0 STG.E.U8 desc[UR52][R230.64], R0 ;  /* 0x00000000e6000986 */ /* 0x0001e2000c101134 */
        /* <DEDUP_REMOVED lines=1219> */
[----:B------:R-:W4:Y:S01]  /*e3440*/  LDL.LU.64 R18, [R1+0x7c8] ;  /* 0x0007c80001127983 */ /* 0x000f220000300a00 */
[----:B------:R-:W-:-:S02]  /*e3450*/  LOP3.LUT P6, RZ, R251, 0x400000, RZ, 0xc0, !PT ;  /* 0x00400000fbff7812 */ /* 0x000fc400078cc0ff */
[----:B------:R-:W-:Y:S02]  /*e3460*/  LOP3.LUT P2, RZ, R250, 0x4, RZ, 0xc0, !PT ;  /* 0x00000004faff7812 */ /* 0x000fe4000784c0ff */
[----:B------:R-:W-:Y:S02]  /*e3470*/  LOP3.LUT R225, R225, 0xffff7fff, RZ, 0xc0, !PT ;  /* 0xffff7fffe1e17812 */ /* 0x000fe400078ec0ff */
        /* <DEDUP_REMOVED lines=22> */
[C---:B------:R-:W-:Y:S02]  /*e35e0*/  LOP3.LUT P6, RZ, R251.reuse, 0x20000000, RZ, 0xc0, !PT ;  /* 0x20000000fbff7812 */ /* 0x040fe400078cc0ff */
[----:B------:R-:W-:Y:S02]  /*e35f0*/  LOP3.LUT P5, RZ, R251, 0x80000000, RZ, 0xc0, !PT ;  /* 0x80000000fbff7812 */ /* 0x000fe400078ac0ff */
[----:B------:R-:W-:Y:S02]  /*e3600*/  PRMT R191, R191, 0x7773, RZ ;  /* 0x00007773bfbf7816 */ /* 0x000fe400000000ff */
[----:B------:R-:W-:-:S07]  /*e3610*/  LOP3.LUT R225, R225, 0xffbfffff, RZ, 0xc0, !PT ;  /* 0xffbfffffe1e17812 */ /* 0x000fce00078ec0ff */
        /* <DEDUP_REMOVED lines=8> */
[----:B------:R-:W2:Y:S01]  /*e36a0*/  LDL.LU.64 R232, [R1+0x798] ;  /* 0x0007980001e87983 */ /* 0x000ea20000300a00 */
[----:B------:R-:W-:-:S03]  /*e36b0*/  PRMT R0, R192, 0x7770, RZ ;  /* 0x00007770c0007816 */ /* 0x000fc600000000ff */
[----:B---3--:R0:W-:Y:S04]  /*e36c0*/  @P4 STG.E.U8 desc[UR52][R230.64], R191 ;  /* 0x000000bfe6004986 */ /* 0x0081e8000c101134 */
[----:B------:R-:W3:Y:S04]  /*e36d0*/  LDL.LU.64 R6, [R1+0x790] ;  /* 0x0007900001067983 */ /* 0x000ee80000300a00 */
[----:B----4-:R1:W-:Y:S04]  /*e36e0*/  @P3 STG.E.U8 desc[UR52][R228.64], R0 ;  /* 0x00000000e4003986 */ /* 0x0103e8000c101134 */
        /* <DEDUP_REMOVED lines=37> */
[C---:B0-----:R-:W-:Y:S02]  /*e3940*/  PRMT R0, R193.reuse, 0x7772, RZ ;  /* 0x00007772c1007816 */ /* 0x041fe400000000ff */
[----:B------:R-:W-:-:S09]  /*e3950*/  PRMT R193, R193, 0x7773, RZ ;  /* 0x00007773c1c17816 */ /* 0x000fd200000000ff */
[----:B---3--:R0:W-:Y:S04]  /*e3960*/  @P6 STG.E.U8 desc[UR52][R6.64], R0 ;  /* 0x0000000006006986 */ /* 0x0081e8000c101134 */
        /* <DEDUP_REMOVED lines=8> */
[----:B------:R0:W-:Y:S04]  /*e39f0*/  @P3 STG.E.U8 desc[UR52][R18.64], R197 ;  /* 0x000000c512003986 */ /* 0x0001e8000c101134 */
[----:B0-----:R-:W3:Y:S01]  /*e3a00*/  LDL.LU.64 R18, [R1+0x758] ;  /* 0x0007580001127983 */ /* 0x001ee20000300a00 */
[C---:B------:R-:W-:Y:S02]  /*e3a10*/  LOP3.LUT P5, RZ, R251.reuse, 0x10000, RZ, 0xc0, !PT ;  /* 0x00010000fbff7812 */ /* 0x040fe400078ac0ff */
[----:B------:R-:W-:Y:S01]  /*e3a20*/  PRMT R0, R194, 0x7770, RZ ;  /* 0x00007770c2007816 */ /* 0x000fe200000000ff */
[----:B------:R-:W4:Y:S01]  /*e3a30*/  LDL.LU.64 R230, [R1+0x750] ;  /* 0x0007500001e67983 */ /* 0x000f220000300a00 */
[----:B------:R-:W-:-:S09]  /*e3a40*/  LOP3.LUT P4, RZ, R251, 0x8000, RZ, 0xc0, !PT ;  /* 0x00008000fbff7812 */ /* 0x000fd2000788c0ff */
[----:B--2---:R0:W-:Y:S04]  /*e3a50*/  @P5 STG.E.U8 desc[UR52][R16.64], R0 ;  /* 0x0000000010005986 */ /* 0x0041e8000c101134 */
[----:B0-----:R-:W2:Y:S04]  /*e3a60*/  LDL.LU.64 R16, [R1+0x748] ;  /* 0x0007480001107983 */ /* 0x001ea80000300a00 */
[----:B------:R-:W2:Y:S04]  /*e3a70*/  LDL.LU.64 R228, [R1+0x740] ;  /* 0x0007400001e47983 */ /* 0x000ea80000300a00 */
[----:B------:R-:W2:Y:S04]  /*e3a80*/  LDL.LU.64 R4, [R1+0x738] ;  /* 0x0007380001047983 */ /* 0x000ea80000300a00 */
[----:B------:R-:W2:Y:S04]  /*e3a90*/  LDL.LU.64 R226, [R1+0x730] ;  /* 0x0007300001e27983 */ /* 0x000ea80000300a00 */
[----:B------:R-:W2:Y:S01]  /*e3aa0*/  LDL.LU.64 R238, [R1+0x728] ;  /* 0x0007280001ee7983 */ /* 0x000ea20000300a00 */
[----:B------:R-:W-:-:S05]  /*e3ab0*/  PRMT R0, R194, 0x7771, RZ ;  /* 0x00007771c2007816 */ /* 0x000fca00000000ff */
[----:B---3--:R0:W-:Y:S04]  /*e3ac0*/  @P4 STG.E.U8 desc[UR52][R18.64], R0 ;  /* 0x0000000012004986 */ /* 0x0081e8000c101134 */
[----:B0-----:R-:W3:Y:S01]  /*e3ad0*/  LDL.LU.64 R18, [R1+0x720] ;  /* 0x0007200001127983 */ /* 0x001ee20000300a00 */
[C---:B------:R-:W-:Y:S02]  /*e3ae0*/  LOP3.LUT P3, RZ, R251.reuse, 0x800, RZ, 0xc0, !PT ;  /* 0x00000800fbff7812 */ /* 0x040fe4000786c0ff */
[----:B------:R-:W-:Y:S01]  /*e3af0*/  LOP3.LUT P5, RZ, R251, 0x40, RZ, 0xc0, !PT ;  /* 0x00000040fbff7812 */ /* 0x000fe200078ac0ff */
[----:B------:R-:W3:Y:S01]  /*e3b00*/  LDL.LU.64 R236, [R1+0x718] ;  /* 0x0007180001ec7983 */ /* 0x000ee20000300a00 */
[----:B------:R-:W-:Y:S02]  /*e3b10*/  LOP3.LUT R225, R225, 0xffffbfff, RZ, 0xc0, !PT ;  /* 0xffffbfffe1e17812 */ /* 0x000fe400078ec0ff */
[C---:B------:R-:W-:Y:S01]  /*e3b20*/  LOP3.LUT P2, RZ, R251.reuse, 0x4000, RZ, 0xc0, !PT ;  /* 0x00004000fbff7812 */ /* 0x040fe2000784c0ff */
[----:B------:R-:W3:Y:S01]  /*e3b30*/  LDL.LU.64 R234, [R1+0x710] ;  /* 0x0007100001ea7983 */ /* 0x000ee20000300a00 */
[----:B------:R-:W-:-:S03]  /*e3b40*/  LOP3.LUT P1, RZ, R251, 0x2000, RZ, 0xc0, !PT ;  /* 0x00002000fbff7812 */ /* 0x000fc6000782c0ff */
[----:B------:R-:W3:Y:S02]  /*e3b50*/  LDL.LU.64 R20, [R1+0x708] ;  /* 0x0007080001147983 */ /* 0x000ee40000300a00 */
[----:B------:R-:W-:-:S04]  /*e3b60*/  @P3 LOP3.LUT R225, R225, 0x4000, RZ, 0xfc, !PT ;  /* 0x00004000e1e13812 */ /* 0x000fc800078efcff */
[----:B------:R-:W-:-:S04]  /*e3b70*/  LOP3.LUT R225, R225, 0xfffffbff, RZ, 0xc0, !PT ;  /* 0xfffffbffe1e17812 */ /* 0x000fc800078ec0ff */
[----:B------:R-:W-:Y:S02]  /*e3b80*/  @P5 LOP3.LUT R225, R225, 0x400, RZ, 0xfc, !PT ;  /* 0x00000400e1e15812 */ /* 0x000fe400078efcff */
[----:B------:R-:W-:Y:S02]  /*e3b90*/  LOP3.LUT P5, RZ, R251, 0x80, RZ, 0xc0, !PT ;  /* 0x00000080fbff7812 */ /* 0x000fe400078ac0ff */
[C---:B------:R-:W-:Y:S02]  /*e3ba0*/  PRMT R0, R194.reuse, 0x7772, RZ ;  /* 0x00007772c2007816 */ /* 0x040fe400000000ff */
[----:B------:R-:W-:Y:S02]  /*e3bb0*/  PRMT R194, R194, 0x7773, RZ ;  /* 0x00007773c2c27816 */ /* 0x000fe400000000ff */
[----:B------:R-:W-:Y:S01]  /*e3bc0*/  LOP3.LUT R225, R225, 0xfffff7ff, RZ, 0xc0, !PT ;  /* 0xfffff7ffe1e17812 */ /* 0x000fe200078ec0ff */
[----:B----4-:R-:W-:Y:S06]  /*e3bd0*/  @P2 STG.E.U8 desc[UR52][R230.64], R0 ;  /* 0x00000000e6002986 */ /* 0x010fec000c101134 */
[----:B------:R-:W-:-:S02]  /*e3be0*/  @P5 LOP3.LUT R225, R225, 0x800, RZ, 0xfc, !PT ;  /* 0x00000800e1e15812 */ /* 0x000fc400078efcff */
[----:B------:R-:W-:Y:S02]  /*e3bf0*/  LOP3.LUT P5, RZ, R251, 0x100, RZ, 0xc0, !PT ;  /* 0x00000100fbff7812 */ /* 0x000fe400078ac0ff */
[----:B------:R-:W-:Y:S02]  /*e3c00*/  LOP3.LUT R225, R225, 0xffffefff, RZ, 0xc0, !PT ;  /* 0xffffefffe1e17812 */ /* 0x000fe400078ec0ff */
[----:B------:R-:W-:-:S09]  /*e3c10*/  LOP3.LUT P6, RZ, R251, 0x8, RZ, 0xc0, !PT ;  /* 0x00000008fbff7812 */ /* 0x000fd200078cc0ff */
[----:B------:R-:W-:Y:S02]  /*e3c20*/  @P5 LOP3.LUT R225, R225, 0x1000, RZ, 0xfc, !PT ;  /* 0x00001000e1e15812 */ /* 0x000fe400078efcff */
[----:B------:R-:W-:Y:S02]  /*e3c30*/  LOP3.LUT P5, RZ, R251, 0x200, RZ, 0xc0, !PT ;  /* 0x00000200fbff7812 */ /* 0x000fe400078ac0ff */
[----:B------:R-:W-:Y:S02]  /*e3c40*/  LOP3.LUT R225, R225, 0xffffdfff, RZ, 0xc0, !PT ;  /* 0xffffdfffe1e17812 */ /* 0x000fe400078ec0ff */
[----:B------:R-:W-:-:S09]  /*e3c50*/  LOP3.LUT P3, RZ, R251, 0x1000, RZ, 0xc0, !PT ;  /* 0x00001000fbff7812 */ /* 0x000fd2000786c0ff */
[----:B------:R-:W-:-:S04]  /*e3c60*/  @P5 LOP3.LUT R225, R225, 0x2000, RZ, 0xfc, !PT ;  /* 0x00002000e1e15812 */ /* 0x000fc800078efcff */
[----:B------:R-:W-:-:S04]  /*e3c70*/  LOP3.LUT R225, R225, 0xfffffeff, RZ, 0xc0, !PT ;  /* 0xfffffeffe1e17812 */ /* 0x000fc800078ec0ff */
[----:B------:R-:W-:Y:S02]  /*e3c80*/  @P6 LOP3.LUT R225, R225, 0x100, RZ, 0xfc, !PT ;  /* 0x00000100e1e16812 */ /* 0x000fe400078efcff */
[----:B------:R-:W-:Y:S02]  /*e3c90*/  LOP3.LUT P6, RZ, R251, 0x10, RZ, 0xc0, !PT ;  /* 0x00000010fbff7812 */ /* 0x000fe400078cc0ff */
[----:B------:R-:W-:Y:S02]  /*e3ca0*/  PRMT R2, R198, 0x7770, RZ ;  /* 0x00007770c6027816 */ /* 0x000fe400000000ff */
[----:B------:R-:W-:-:S09]  /*e3cb0*/  LOP3.LUT R225, R225, 0xfffffdff, RZ, 0xc0, !PT ;  /* 0xfffffdffe1e17812 */ /* 0x000fd200078ec0ff */
[----:B------:R-:W-:Y:S01]  /*e3cc0*/  @P6 LOP3.LUT R225, R225, 0x200, RZ, 0xfc, !PT ;  /* 0x00000200e1e16812 */ /* 0x000fe200078efcff */
[----:B--2---:R0:W-:Y:S04]  /*e3cd0*/  @P1 STG.E.U8 desc[UR52][R16.64], R194 ;  /* 0x000000c210001986 */ /* 0x0041e8000c101134 */
[----:B0-----:R-:W2:Y:S04]  /*e3ce0*/  LDL.LU.64 R16, [R1+0x700] ;  /* 0x0007000001107983 */ /* 0x001ea80000300a00 */
[----:B------:R-:W4:Y:S04]  /*e3cf0*/  LDL.LU.64 R232, [R1+0x6f8] ;  /* 0x0006f80001e87983 */ /* 0x000f280000300a00 */
[----:B------:R-:W4:Y:S04]  /*e3d00*/  LDL.LU.64 R6, [R1+0x6f0] ;  /* 0x0006f00001067983 */ /* 0x000f280000300a00 */
[----:B------:R-:W4:Y:S04]  /*e3d10*/  LDL.LU.64 R230, [R1+0x6e8] ;  /* 0x0006e80001e67983 */ /* 0x000f280000300a00 */
[----:B------:R0:W-:Y:S01]  /*e3d20*/  @P3 STG.E.U8 desc[UR52][R228.64], R2 ;  /* 0x00000002e4003986 */ /* 0x0001e2000c101134 */
[----:B------:R-:W-:-:S03]  /*e3d30*/  LOP3.LUT P3, RZ, R225, 0x4000, RZ, 0xc0, !PT ;  /* 0x00004000e1ff7812 */ /* 0x000fc6000786c0ff */
[----:B0-----:R-:W4:Y:S01]  /*e3d40*/  LDL.LU.64 R228, [R1+0x6e0] ;  /* 0x0006e00001e47983 */ /* 0x001f220000300a00 */
[----:B------:R-:W-:Y:S02]  /*e3d50*/  LOP3.LUT P5, RZ, R251, 0x400, RZ, 0xc0, !PT ;  /* 0x00000400fbff7812 */ /* 0x000fe400078ac0ff */
[----:B------:R-:W-:-:S07]  /*e3d60*/  PRMT R3, R198, 0x7771, RZ ;  /* 0x00007771c6037816 */ /* 0x000fce00000000ff */
[----:B------:R0:W-:Y:S02]  /*e3d70*/  @P3 STG.E.U8 desc[UR52][R4.64], R3 ;  /* 0x0000000304003986 */ /* 0x0001e4000c101134 */
[----:B0-----:R-:W-:-:S05]  /*e3d80*/  PRMT R4, R198, 0x7772, RZ ;  /* 0x00007772c6047816 */ /* 0x001fca00000000ff */
[----:B------:R0:W-:Y:S04]  /*e3d90*/  @P5 STG.E.U8 desc[UR52][R226.64], R4 ;  /* 0x00000004e2005986 */ /* 0x0001e8000c101134 */
[----:B0-----:R-:W4:Y:S01]  /*e3da0*/  LDL.LU.64 R226, [R1+0x6d8] ;  /* 0x0006d80001e27983 */ /* 0x001f220000300a00 */
[----:B------:R-:W-:Y:S02]  /*e3db0*/  LOP3.LUT P5, RZ, R225, 0x2000, RZ, 0xc0, !PT ;  /* 0x00002000e1ff7812 */ /* 0x000fe400078ac0ff */
[----:B------:R-:W-:Y:S02]  /*e3dc0*/  PRMT R198, R198, 0x7773, RZ ;  /* 0x00007773c6c67816 */ /* 0x000fe400000000ff */
[----:B------:R-:W-:-:S09]  /*e3dd0*/  PRMT R0, R195, 0x7770, RZ ;  /* 0x00007770c3007816 */ /* 0x000fd200000000ff */
[----:B------:R-:W-:Y:S01]  /*e3de0*/  @P5 STG.E.U8 desc[UR52][R238.64], R198 ;  /* 0x000000c6ee005986 */ /* 0x000fe2000c101134 */
[----:B------:R-:W-:-:S13]  /*e3df0*/  LOP3.LUT P5, RZ, R225, 0x1000, RZ, 0xc0, !PT ;  /* 0x00001000e1ff7812 */ /* 0x000fda00078ac0ff */
[----:B---3--:R0:W-:Y:S04]  /*e3e00*/  @P5 STG.E.U8 desc[UR52][R18.64], R0 ;  /* 0x0000000012005986 */ /* 0x0081e8000c101134 */
[----:B0-----:R-:W3:Y:S01]  /*e3e10*/  LDL.LU.64 R18, [R1+0x6d0] ;  /* 0x0006d00001127983 */ /* 0x001ee20000300a00 */
[----:B------:R-:W-:Y:S02]  /*e3e20*/  LOP3.LUT P5, RZ, R225, 0x800, RZ, 0xc0, !PT ;  /* 0x00000800e1ff7812 */ /* 0x000fe400078ac0ff */
[----:B------:R-:W-:Y:S02]  /*e3e30*/  PRMT R5, R195, 0x7771, RZ ;  /* 0x00007771c3057816 */ /* 0x000fe400000000ff */
[----:B------:R-:W-:Y:S02]  /*e3e40*/  LOP3.LUT P6, RZ, R251, 0x20, RZ, 0xc0, !PT ;  /* 0x00000020fbff7812 */ /* 0x000fe400078cc0ff */
[----:B------:R-:W-:-:S07]  /*e3e50*/  PRMT R2, R195, 0x7772, RZ ;  /* 0x00007772c3027816 */ /* 0x000fce00000000ff */
[----:B------:R-:W-:Y:S01]  /*e3e60*/  @P5 STG.E.U8 desc[UR52][R236.64], R5 ;  /* 0x00000005ec005986 */ /* 0x000fe2000c101134 */
[----:B------:R-:W-:Y:S02]  /*e3e70*/  LOP3.LUT P5, RZ, R225, 0x400, RZ, 0xc0, !PT ;  /* 0x00000400e1ff7812 */ /* 0x000fe400078ac0ff */
[----:B------:R-:W-:Y:S02]  /*e3e80*/  PRMT R195, R195, 0x7773, RZ ;  /* 0x00007773c3c37816 */ /* 0x000fe400000000ff */
[----:B------:R-:W-:-:S09]  /*e3e90*/  PRMT R3, R199, 0x7770, RZ ;  /* 0x00007770c7037816 */ /* 0x000fd200000000ff */
[----:B------:R0:W-:Y:S04]  /*e3ea0*/  @P5 STG.E.U8 desc[UR52][R234.64], R2 ;  /* 0x00000002ea005986 */ /* 0x0001e8000c101134 */
[----:B------:R-:W-:Y:S01]  /*e3eb0*/  @P6 STG.E.U8 desc[UR52][R20.64], R195 ;  /* 0x000000c314006986 */ /* 0x000fe2000c101134 */
[----:B------:R-:W-:Y:S02]  /*e3ec0*/  LOP3.LUT P6, RZ, R225, 0x200, RZ, 0xc0, !PT ;  /* 0x00000200e1ff7812 */ /* 0x000fe400078cc0ff */
[C---:B------:R-:W-:Y:S02]  /*e3ed0*/  LOP3.LUT P4, RZ, R251.reuse, 0x4, RZ, 0xc0, !PT ;  /* 0x00000004fbff7812 */ /* 0x040fe4000788c0ff */
[----:B------:R-:W-:Y:S02]  /*e3ee0*/  LOP3.LUT P0, RZ, R251, 0x2, RZ, 0xc0, !PT ;  /* 0x00000002fbff7812 */ /* 0x000fe4000780c0ff */
[----:B------:R-:W-:-:S02]  /*e3ef0*/  PRMT R4, R199, 0x7771, RZ ;  /* 0x00007771c7047816 */ /* 0x000fc400000000ff */
[C---:B------:R-:W-:Y:S02]  /*e3f00*/  PRMT R0, R199.reuse, 0x7772, RZ ;  /* 0x00007772c7007816 */ /* 0x040fe400000000ff */
[----:B------:R-:W-:Y:S02]  /*e3f10*/  PRMT R199, R199, 0x7773, RZ ;  /* 0x00007773c7c77816 */ /* 0x000fe400000000ff */
[----:B------:R-:W-:Y:S02]  /*e3f20*/  LOP3.LUT P2, RZ, R251, 0x1, RZ, 0xc0, !PT ;  /* 0x00000001fbff7812 */ /* 0x000fe4000784c0ff */
[----:B0-----:R-:W-:Y:S02]  /*e3f30*/  PRMT R2, R200, 0x7770, RZ ;  /* 0x00007770c8027816 */ /* 0x001fe400000000ff */
[----:B------:R-:W-:Y:S02]  /*e3f40*/  LOP3.LUT P1, RZ, R252, 0x80000000, RZ, 0xc0, !PT ;  /* 0x80000000fcff7812 */ /* 0x000fe4000782c0ff */
[----:B------:R-:W-:Y:S01]  /*e3f50*/  PRMT R5, R200, 0x7771, RZ ;  /* 0x00007771c8057816 */ /* 0x000fe200000000ff */
[----:B--2---:R0:W-:Y:S01]  /*e3f60*/  @P6 STG.E.U8 desc[UR52][R16.64], R3 ;  /* 0x0000000310006986 */ /* 0x0041e2000c101134 */
[----:B------:R-:W-:-:S03]  /*e3f70*/  LOP3.LUT P6, RZ, R225, 0x100, RZ, 0xc0, !PT ;  /* 0x00000100e1ff7812 */ /* 0x000fc600078cc0ff */
[----:B0-----:R-:W2:Y:S10]  /*e3f80*/  LDL.LU.64 R16, [R1+0x6c8] ;  /* 0x0006c80001107983 */ /* 0x001eb40000300a00 */
[----:B----4-:R-:W-:Y:S04]  /*e3f90*/  @P6 STG.E.U8 desc[UR52][R232.64], R4 ;  /* 0x00000004e8006986 */ /* 0x010fe8000c101134 */
[----:B------:R-:W-:Y:S04]  /*e3fa0*/  @P4 STG.E.U8 desc[UR52][R6.64], R0 ;  /* 0x0000000006004986 */ /* 0x000fe8000c101134 */
[----:B------:R0:W-:Y:S04]  /*e3fb0*/  @P0 STG.E.U8 desc[UR52][R230.64], R199 ;  /* 0x000000c7e6000986 */ /* 0x0001e8000c101134 */
[----:B0-----:R-:W4:Y:S04]  /*e3fc0*/  LDL.LU.64 R230, [R1+0x6c0] ;  /* 0x0006c00001e67983 */ /* 0x001f280000300a00 */
[----:B------:R0:W-:Y:S04]  /*e3fd0*/  @P2 STG.E.U8 desc[UR52][R228.64], R2 ;  /* 0x00000002e4002986 */ /* 0x0001e8000c101134 */
[----:B0-----:R-:W4:Y:S04]  /*e3fe0*/  LDL.LU.64 R228, [R1+0x6b8] ;  /* 0x0006b80001e47983 */ /* 0x001f280000300a00 */
[----:B------:R0:W-:Y:S04]  /*e3ff0*/  @P1 STG.E.U8 desc[UR52][R226.64], R5 ;  /* 0x00000005e2001986 */ /* 0x0001e8000c101134 */
[----:B0-----:R-:W4:Y:S01]  /*e4000*/  LDL.LU.64 R226, [R1+0x6b0] ;  /* 0x0006b00001e27983 */ /* 0x001f220000300a00 */
[----:B------:R-:W-:-:S03]  /*e4010*/  LOP3.LUT P3, RZ, R252, 0x40000000, RZ, 0xc0, !PT ;  /* 0x40000000fcff7812 */ /* 0x000fc6000786c0ff */
[----:B------:R-:W4:Y:S01]  /*e4020*/  LDL.LU.64 R20, [R1+0x6a8] ;  /* 0x0006a80001147983 */ /* 0x000f220000300a00 */
[----:B------:R-:W-:-:S09]  /*e4030*/  PRMT R3, R200, 0x7772, RZ ;  /* 0x00007772c8037816 */ /* 0x000fd200000000ff */
[----:B---3--:R0:W-:Y:S04]  /*e4040*/  @P3 STG.E.U8 desc[UR52][R18.64], R3 ;  /* 0x0000000312003986 */ /* 0x0081e8000c101134 */
[----:B0-----:R-:W3:Y:S04]  /*e4050*/  LDL.LU.64 R18, [R1+0x6a0] ;  /* 0x0006a00001127983 */ /* 0x001ee80000300a00 */
[----:B------:R-:W3:Y:S01]  /*e4060*/  LDL.LU.64 R232, [R1+0x698] ;  /* 0x0006980001e87983 */ /* 0x000ee20000300a00 */
[C---:B------:R-:W-:Y:S02]  /*e4070*/  LOP3.LUT P5, RZ, R252.reuse, 0x20000000, RZ, 0xc0, !PT ;  /* 0x20000000fcff7812 */ /* 0x040fe400078ac0ff */
[----:B------:R-:W-:Y:S01]  /*e4080*/  LOP3.LUT P4, RZ, R252, 0x10000000, RZ, 0xc0, !PT ;  /* 0x10000000fcff7812 */ /* 0x000fe2000788c0ff */
[----:B------:R-:W3:Y:S01]  /*e4090*/  LDL.LU.64 R234, [R1+0x690] ;  /* 0x0006900001ea7983 */ /* 0x000ee20000300a00 */
[----:B------:R-:W-:-:S02]  /*e40a0*/  PRMT R200, R200, 0x7773, RZ ;  /* 0x00007773c8c87816 */ /* 0x000fc400000000ff */
[----:B------:R-:W-:Y:S02]  /*e40b0*/  PRMT R0, R204, 0x7770, RZ ;  /* 0x00007770cc007816 */ /* 0x000fe400000000ff */
[----:B------:R-:W-:Y:S02]  /*e40c0*/  LOP3.LUT P2, RZ, R252, 0x8000000, RZ, 0xc0, !PT ;  /* 0x08000000fcff7812 */ /* 0x000fe4000784c0ff */
[----:B------:R-:W-:Y:S02]  /*e40d0*/  PRMT R4, R204, 0x7771, RZ ;  /* 0x00007771cc047816 */ /* 0x000fe400000000ff */
[----:B------:R-:W-:-:S04]  /*e40e0*/  LOP3.LUT P6, RZ, R252, 0x2000000, RZ, 0xc0, !PT ;  /* 0x02000000fcff7812 */ /* 0x000fc800078cc0ff */
[----:B------:R-:W-:Y:S02]  /*e40f0*/  P2R R5, PR, RZ, 0x40 ;  /* 0x00000040ff057803 */ /* 0x000fe40000000000 */
[----:B------:R-:W-:Y:S02]  /*e4100*/  LOP3.LUT P6, RZ, R252, 0x4000000, RZ, 0xc0, !PT ;  /* 0x04000000fcff7812 */ /* 0x000fe400078cc0ff */
[----:B------:R-:W-:Y:S02]  /*e4110*/  PRMT R2, R204, 0x7772, RZ ;  /* 0x00007772cc027816 */ /* 0x000fe400000000ff */
[----:B------:R-:W-:-:S04]  /*e4120*/  LOP3.LUT P1, RZ, R252, 0x10000, RZ, 0xc0, !PT ;  /* 0x00010000fcff7812 */ /* 0x000fc8000782c0ff */
[----:B------:R-:W-:Y:S02]  /*e4130*/  P2R R13, PR, RZ, 0x2 ;  /* 0x00000002ff0d7803 */ /* 0x000fe40000000000 */
[----:B------:R-:W-:-:S04]  /*e4140*/  LOP3.LUT P1, RZ, R252, 0x40000, RZ, 0xc0, !PT ;  /* 0x00040000fcff7812 */ /* 0x000fc8000782c0ff */
[----:B------:R-:W-:Y:S02]  /*e4150*/  P2R R8, PR, RZ, 0x2 ;  /* 0x00000002ff087803 */ /* 0x000fe40000000000 */
[----:B------:R-:W-:Y:S02]  /*e4160*/  LOP3.LUT P1, RZ, R252, 0x100000, RZ, 0xc0, !PT ;  /* 0x00100000fcff7812 */ /* 0x000fe4000782c0ff */
[----:B------:R-:W-:Y:S02]  /*e4170*/  PRMT R204, R204, 0x7773, RZ ;  /* 0x00007773cccc7816 */ /* 0x000fe400000000ff */
[----:B------:R-:W-:Y:S02]  /*e4180*/  P2R R7, PR, RZ, 0x2 ;  /* 0x00000002ff077803 */ /* 0x000fe40000000000 */
[----:B------:R-:W-:-:S04]  /*e4190*/  LOP3.LUT P1, RZ, R252, 0x400000, RZ, 0xc0, !PT ;  /* 0x00400000fcff7812 */ /* 0x000fc8000782c0ff */
[----:B------:R-:W-:Y:S02]  /*e41a0*/  P2R R6, PR, RZ, 0x2 ;  /* 0x00000002ff067803 */ /* 0x000fe40000000000 */
[----:B------:R-:W-:Y:S02]  /*e41b0*/  LOP3.LUT P1, RZ, R252, 0x1000000, RZ, 0xc0, !PT ;  /* 0x01000000fcff7812 */ /* 0x000fe4000782c0ff */
[----:B------:R-:W-:Y:S01]  /*e41c0*/  PRMT R3, R201, 0x7770, RZ ;  /* 0x00007770c9037816 */ /* 0x000fe200000000ff */
[----:B--2---:R-:W-:Y:S04]  /*e41d0*/  @P5 STG.E.U8 desc[UR52][R16.64], R200 ;  /* 0x000000c810005986 */ /* 0x004fe8000c101134 */
[----:B----4-:R0:W-:Y:S04]  /*e41e0*/  @P4 STG.E.U8 desc[UR52][R230.64], R0 ;  /* 0x00000000e6004986 */ /* 0x0101e8000c101134 */
[----:B0-----:R-:W2:Y:S04]  /*e41f0*/  LDL.LU.64 R230, [R1+0x688] ;  /* 0x0006880001e67983 */ /* 0x001ea80000300a00 */
[----:B------:R-:W4:Y:S04]  /*e4200*/  LDL.LU.64 R238, [R1+0x680] ;  /* 0x0006800001ee7983 */ /* 0x000f280000300a00 */
[----:B------:R0:W-:Y:S04]  /*e4210*/  @P2 STG.E.U8 desc[UR52][R228.64], R4 ;  /* 0x00000004e4002986 */ /* 0x0001e8000c101134 */
[----:B0-----:R-:W4:Y:S04]  /*e4220*/  LDL.LU.64 R228, [R1+0x678] ;  /* 0x0006780001e47983 */ /* 0x001f280000300a00 */
[----:B------:R0:W-:Y:S04]  /*e4230*/  @P6 STG.E.U8 desc[UR52][R226.64], R2 ;  /* 0x00000002e2006986 */ /* 0x0001e8000c101134 */
[----:B0-----:R-:W4:Y:S01]  /*e4240*/  LDL.LU.64 R226, [R1+0x670] ;  /* 0x0006700001e27983 */ /* 0x001f220000300a00 */
[----:B------:R-:W-:-:S03]  /*e4250*/  ISETP.NE.AND P6, PT, R5, RZ, PT ;  /* 0x000000ff0500720c */ /* 0x000fc60003fc5270 */
[----:B------:R-:W4:Y:S10]  /*e4260*/  LDL.LU.64 R236, [R1+0x668] ;  /* 0x0006680001ec7983 */ /* 0x000f340000300a00 */
[----:B------:R0:W-:Y:S04]  /*e4270*/  @P6 STG.E.U8 desc[UR52][R20.64], R204 ;  /* 0x000000cc14006986 */ /* 0x0001e8000c101134 */
[----:B0-----:R-:W4:Y:S04]  /*e4280*/  LDL.LU.64 R20, [R1+0x660] ;  /* 0x0006600001147983 */ /* 0x001f280000300a00 */
[----:B---3--:R0:W-:Y:S04]  /*e4290*/  @P1 STG.E.U8 desc[UR52][R18.64], R3 ;  /* 0x0000000312001986 */ /* 0x0081e8000c101134 */
[----:B0-----:R-:W3:Y:S01]  /*e42a0*/  LDL.LU.64 R18, [R1+0x658] ;  /* 0x0006580001127983 */ /* 0x001ee20000300a00 */
[----:B------:R-:W-:-:S02]  /*e42b0*/  ISETP.NE.AND P1, PT, R6, RZ, PT ;  /* 0x000000ff0600720c */ /* 0x000fc40003f25270 */
[C---:B------:R-:W-:Y:S02]  /*e42c0*/  PRMT R5, R201.reuse, 0x7771, RZ ;  /* 0x00007771c9057816 */ /* 0x040fe400000000ff */
[----:B------:R-:W-:-:S09]  /*e42d0*/  PRMT R0, R201, 0x7772, RZ ;  /* 0x00007772c9007816 */ /* 0x000fd200000000ff */
[----:B------:R0:W-:Y:S01]  /*e42e0*/  @P1 STG.E.U8 desc[UR52][R232.64], R5 ;  /* 0x00000005e8001986 */ /* 0x0001e2000c101134 */
[----:B------:R-:W-:-:S03]  /*e42f0*/  ISETP.NE.AND P1, PT, R7, RZ, PT ;  /* 0x000000ff0700720c */ /* 0x000fc60003f25270 */
[----:B0-----:R-:W3:Y:S10]  /*e4300*/  LDL.LU.64 R232, [R1+0x650] ;  /* 0x0006500001e87983 */ /* 0x001ef40000300a00 */
[----:B------:R0:W-:Y:S01]  /*e4310*/  @P1 STG.E.U8 desc[UR52][R234.64], R0 ;  /* 0x00000000ea001986 */ /* 0x0001e2000c101134 */
[----:B------:R-:W-:-:S02]  /*e4320*/  ISETP.NE.AND P1, PT, R8, RZ, PT ;  /* 0x000000ff0800720c */ /* 0x000fc40003f25270 */
[----:B------:R-:W-:Y:S02]  /*e4330*/  PRMT R201, R201, 0x7773, RZ ;  /* 0x00007773c9c97816 */ /* 0x000fe400000000ff */
[----:B------:R-:W-:-:S04]  /*e4340*/  LOP3.LUT P5, RZ, R252, 0x200, RZ, 0xc0, !PT ;  /* 0x00000200fcff7812 */ /* 0x000fc800078ac0ff */
[----:B------:R-:W-:Y:S01]  /*e4350*/  P2R R16, PR, RZ, 0x20 ;  /* 0x00000020ff107803 */ /* 0x000fe20000000000 */
[----:B0-----:R-:W3:Y:S01]  /*e4360*/  LDL.LU.64 R234, [R1+0x648] ;  /* 0x0006480001ea7983 */ /* 0x001ee20000300a00 */
[----:B------:R-:W-:-:S04]  /*e4370*/  LOP3.LUT P5, RZ, R252, 0x800, RZ, 0xc0, !PT ;  /* 0x00000800fcff7812 */ /* 0x000fc800078ac0ff */
[----:B------:R-:W-:Y:S02]  /*e4380*/  P2R R15, PR, RZ, 0x20 ;  /* 0x00000020ff0f7803 */ /* 0x000fe40000000000 */
[----:B------:R-:W-:-:S04]  /*e4390*/  LOP3.LUT P5, RZ, R252, 0x1000, RZ, 0xc0, !PT ;  /* 0x00001000fcff7812 */ /* 0x000fc800078ac0ff */
[----:B------:R-:W-:Y:S02]  /*e43a0*/  P2R R14, PR, RZ, 0x20 ;  /* 0x00000020ff0e7803 */ /* 0x000fe40000000000 */
[----:B------:R-:W-:Y:S02]  /*e43b0*/  LOP3.LUT P5, RZ, R252, 0x4000, RZ, 0xc0, !PT ;  /* 0x00004000fcff7812 */ /* 0x000fe400078ac0ff */
[C---:B------:R-:W-:Y:S02]  /*e43c0*/  PRMT R2, R205.reuse, 0x7770, RZ ;  /* 0x00007770cd027816 */ /* 0x040fe400000000ff */
[C---:B------:R-:W-:Y:S02]  /*e43d0*/  PRMT R4, R205.reuse, 0x7771, RZ ;  /* 0x00007771cd047816 */ /* 0x040fe400000000ff */
[C---:B------:R-:W-:Y:S02]  /*e43e0*/  PRMT R3, R205.reuse, 0x7772, RZ ;  /* 0x00007772cd037816 */ /* 0x040fe400000000ff */
[----:B------:R-:W-:-:S02]  /*e43f0*/  PRMT R205, R205, 0x7773, RZ ;  /* 0x00007773cdcd7816 */ /* 0x000fc400000000ff */
[----:B------:R-:W-:Y:S02]  /*e4400*/  PRMT R0, R202, 0x7770, RZ ;  /* 0x00007770ca007816 */ /* 0x000fe400000000ff */
[----:B------:R-:W-:Y:S02]  /*e4410*/  LOP3.LUT P4, RZ, R252, 0x80, RZ, 0xc0, !PT ;  /* 0x00000080fcff7812 */ /* 0x000fe4000788c0ff */
[----:B------:R-:W-:Y:S01]  /*e4420*/  PRMT R5, R202, 0x7771, RZ ;  /* 0x00007771ca057816 */ /* 0x000fe200000000ff */
[----:B--2---:R0:W-:Y:S04]  /*e4430*/  @P1 STG.E.U8 desc[UR52][R230.64], R201 ;  /* 0x000000c9e6001986 */ /* 0x0041e8000c101134 */
[----:B0-----:R-:W2:Y:S01]  /*e4440*/  LDL.LU.64 R230, [R1+0x640] ;  /* 0x0006400001e67983 */ /* 0x001ea20000300a00 */
[----:B------:R-:W-:-:S13]  /*e4450*/  ISETP.NE.AND P1, PT, R13, RZ, PT ;  /* 0x000000ff0d00720c */ /* 0x000fda0003f25270 */
[----:B----4-:R-:W-:Y:S04]  /*e4460*/  @P1 STG.E.U8 desc[UR52][R238.64], R2 ;  /* 0x00000002ee001986 */ /* 0x010fe8000c101134 */
[----:B------:R0:W-:Y:S04]  /*e4470*/  @P5 STG.E.U8 desc[UR52][R228.64], R4 ;  /* 0x00000004e4005986 */ /* 0x0001e8000c101134 */
[----:B0-----:R-:W4:Y:S01]  /*e4480*/  LDL.LU.64 R228, [R1+0x638] ;  /* 0x0006380001e47983 */ /* 0x001f220000300a00 */
[----:B------:R-:W-:-:S13]  /*e4490*/  ISETP.NE.AND P5, PT, R14, RZ, PT ;  /* 0x000000ff0e00720c */ /* 0x000fda0003fa5270 */
[----:B------:R0:W-:Y:S01]  /*e44a0*/  @P5 STG.E.U8 desc[UR52][R226.64], R3 ;  /* 0x00000003e2005986 */ /* 0x0001e2000c101134 */
[----:B------:R-:W-:-:S03]  /*e44b0*/  ISETP.NE.AND P5, PT, R15, RZ, PT ;  /* 0x000000ff0f00720c */ /* 0x000fc60003fa5270 */
[----:B0-----:R-:W4:Y:S10]  /*e44c0*/  LDL.LU.64 R226, [R1+0x630] ;  /* 0x0006300001e27983 */ /* 0x001f340000300a00 */
[----:B------:R-:W-:Y:S01]  /*e44d0*/  @P5 STG.E.U8 desc[UR52][R236.64], R205 ;  /* 0x000000cdec005986 */ /* 0x000fe2000c101134 */
[----:B------:R-:W-:-:S13]  /*e44e0*/  ISETP.NE.AND P5, PT, R16, RZ, PT ;  /* 0x000000ff1000720c */ /* 0x000fda0003fa5270 */
[----:B------:R0:W-:Y:S04]  /*e44f0*/  @P5 STG.E.U8 desc[UR52][R20.64], R0 ;  /* 0x0000000014005986 */ /* 0x0001e8000c101134 */
[----:B0-----:R-:W4:Y:S04]  /*e4500*/  LDL.LU.64 R20, [R1+0x628] ;  /* 0x0006280001147983 */ /* 0x001f280000300a00 */
[----:B---3--:R0:W-:Y:S04]  /*e4510*/  @P4 STG.E.U8 desc[UR52][R18.64], R5 ;  /* 0x0000000512004986 */ /* 0x0081e8000c101134 */
[----:B0-----:R-:W3:Y:S01]  /*e4520*/  LDL.LU.64 R18, [R1+0x620] ;  /* 0x0006200001127983 */ /* 0x001ee20000300a00 */
[----:B------:R-:W-:-:S02]  /*e4530*/  LOP3.LUT P3, RZ, R252, 0x40, RZ, 0xc0, !PT ;  /* 0x00000040fcff7812 */ /* 0x000fc4000786c0ff */
[----:B------:R-:W-:Y:S02]  /*e4540*/  PRMT R2, R202, 0x7772, RZ ;  /* 0x00007772ca027816 */ /* 0x000fe400000000ff */
[C---:B------:R-:W-:Y:S02]  /*e4550*/  LOP3.LUT P0, RZ, R252.reuse, 0x10, RZ, 0xc0, !PT ;  /* 0x00000010fcff7812 */ /* 0x040fe4000780c0ff */
[----:B------:R-:W-:-:S07]  /*e4560*/  LOP3.LUT P2, RZ, R252, 0x8, RZ, 0xc0, !PT ;  /* 0x00000008fcff7812 */ /* 0x000fce000784c0ff */
[----:B------:R0:W-:Y:S01]  /*e4570*/  @P3 STG.E.U8 desc[UR52][R232.64], R2 ;  /* 0x00000002e8003986 */ /* 0x0001e2000c101134 */
[----:B------:R-:W-:-:S03]  /*e4580*/  PRMT R202, R202, 0x7773, RZ ;  /* 0x00007773caca7816 */ /* 0x000fc600000000ff */
[----:B0-----:R-:W3:Y:S01]  /*e4590*/  LDL.LU.64 R232, [R1+0x618] ;  /* 0x0006180001e87983 */ /* 0x001ee20000300a00 */
[----:B------:R-:W-:-:S03]  /*e45a0*/  PRMT R3, R206, 0x7770, RZ ;  /* 0x00007770ce037816 */ /* 0x000fc600000000ff */
[----:B------:R0:W-:Y:S01]  /*e45b0*/  @P0 STG.E.U8 desc[UR52][R234.64], R202 ;  /* 0x000000caea000986 */ /* 0x0001e2000c101134 */
[----:B------:R-:W-:-:S03]  /*e45c0*/  LOP3.LUT P6, RZ, R252, 0x4, RZ, 0xc0, !PT ;  /* 0x00000004fcff7812 */ /* 0x000fc600078cc0ff */
[----:B0-----:R-:W3:Y:S01]  /*e45d0*/  LDL.LU.64 R234, [R1+0x610] ;  /* 0x0006100001ea7983 */ /* 0x001ee20000300a00 */
[C---:B------:R-:W-:Y:S02]  /*e45e0*/  PRMT R4, R206.reuse, 0x7771, RZ ;  /* 0x00007771ce047816 */ /* 0x040fe400000000ff */
[C---:B------:R-:W-:Y:S02]  /*e45f0*/  PRMT R0, R206.reuse, 0x7772, RZ ;  /* 0x00007772ce007816 */ /* 0x040fe400000000ff */
[----:B------:R-:W-:Y:S02]  /*e4600*/  PRMT R206, R206, 0x7773, RZ ;  /* 0x00007773cece7816 */ /* 0x000fe400000000ff */
[----:B------:R-:W-:Y:S02]  /*e4610*/  LOP3.LUT P1, RZ, R252, 0x2, RZ, 0xc0, !PT ;  /* 0x00000002fcff7812 */ /* 0x000fe4000782c0ff */
[----:B------:R-:W-:Y:S01]  /*e4620*/  PRMT R2, R203, 0x7770, RZ ;  /* 0x00007770cb027816 */ /* 0x000fe200000000ff */
[----:B--2---:R0:W-:Y:S04]  /*e4630*/  @P2 STG.E.U8 desc[UR52][R230.64], R3 ;  /* 0x00000003e6002986 */ /* 0x0041e8000c101134 */
[----:B0-----:R-:W2:Y:S01]  /*e4640*/  LDL.LU.64 R230, [R1+0x608] ;  /* 0x0006080001e67983 */ /* 0x001ea20000300a00 */
[----:B------:R-:W-:Y:S01]  /*e4650*/  ISETP.LT.AND P2, PT, R12, UR4, !P6 ;  /* 0x000000040c007c0c */ /* 0x000fe2000f741270 */
[----:B------:R-:W-:-:S12]  /*e4660*/  ULDC UR4, c[0x0][0x228] ;  /* 0x00008a0000047ab9 */ /* 0x000fd80000000800 */
[----:B----4-:R0:W-:Y:S04]  /*e4670*/  @P2 STG.E.U8 desc[UR52][R228.64], R4 ;  /* 0x00000004e4002986 */ /* 0x0101e8000c101134 */
[----:B0-----:R-:W4:Y:S01]  /*e4680*/  LDL.LU.64 R228, [R1+0x600] ;  /* 0x0006000001e47983 */ /* 0x001f220000300a00 */
[----:B------:R-:W-:Y:S01]  /*e4690*/  ISETP.LT.AND P2, PT, R11, UR4, !P6 ;  /* 0x000000040b007c0c */ /* 0x000fe2000f741270 */
[----:B------:R-:W-:-:S12]  /*e46a0*/  ULDC UR4, c[0x0][0x228] ;  /* 0x00008a0000047ab9 */ /* 0x000fd80000000800 */
[----:B------:R0:W-:Y:S04]  /*e46b0*/  @P2 STG.E.U8 desc[UR52][R226.64], R0 ;  /* 0x00000000e2002986 */ /* 0x0001e8000c101134 */
[----:B0-----:R-:W4:Y:S01]  /*e46c0*/  LDL.LU.64 R226, [R1+0x5f8] ;  /* 0x0005f80001e27983 */ /* 0x001f220000300a00 */
[----:B------:R-:W-:Y:S01]  /*e46d0*/  ISETP.LT.AND P6, PT, R10, UR4, !P6 ;  /* 0x000000040a007c0c */ /* 0x000fe2000f7c1270 */
[----:B------:R-:W-:-:S12]  /*e46e0*/  ULDC UR4, c[0x0][0x228] ;  /* 0x00008a0000047ab9 */ /* 0x000fd80000000800 */
[----:B------:R0:W-:Y:S01]  /*e46f0*/  @P6 STG.E.U8 desc[UR52][R20.64], R206 ;  /* 0x000000ce14006986 */ /* 0x0001e2000c101134 */
[----:B------:R-:W-:Y:S01]  /*e4700*/  ISETP.LT.AND P6, PT, R9, UR4, !P1 ;  /* 0x0000000409007c0c */ /* 0x000fe2000cfc1270 */
[----:B------:R-:W-:Y:S02]  /*e4710*/  ULDC UR4, c[0x0][0x228] ;  /* 0x00008a0000047ab9 */ /* 0x000fe40000000800 */
[----:B0-----:R-:W4:Y:S10]  /*e4720*/  LDL.LU.64 R20, [R1+0x5f0] ;  /* 0x0005f00001147983 */ /* 0x001f340000300a00 */
[----:B---3--:R0:W-:Y:S04]  /*e4730*/  @P6 STG.E.U8 desc[UR52][R18.64], R2 ;  /* 0x0000000212006986 */ /* 0x0081e8000c101134 */
[----:B0-----:R-:W3:Y:S01]  /*e4740*/  LDL.LU.64 R18, [R1+0x5e8] ;  /* 0x0005e80001127983 */ /* 0x001ee20000300a00 */
[----:B------:R-:W-:-:S02]  /*e4750*/  ISETP.LT.AND P6, PT, R12, UR4, !P1 ;  /* 0x000000040c007c0c */ /* 0x000fc4000cfc1270 */
[----:B------:R-:W-:Y:S01]  /*e4760*/  PRMT R3, R203, 0x7771, RZ ;  /* 0x00007771cb037816 */ /* 0x000fe200000000ff */
[----:B------:R-:W-:-:S10]  /*e4770*/  ULDC UR4, c[0x0][0x228] ;  /* 0x00008a0000047ab9 */ /* 0x000fd40000000800 */
[----:B------:R0:W-:Y:S01]  /*e4780*/  @P6 STG.E.U8 desc[UR52][R232.64], R3 ;  /* 0x00000003e8006986 */ /* 0x0001e2000c101134 */
[----:B------:R-:W-:Y:S01]  /*e4790*/  ISETP.LT.AND P6, PT, R11, UR4, !P1 ;  /* 0x000000040b007c0c */ /* 0x000fe2000cfc1270 */
[----:B------:R-:W-:Y:S02]  /*e47a0*/  ULDC UR4, c[0x0][0x228] ;  /* 0x00008a0000047ab9 */ /* 0x000fe40000000800 */
[----:B------:R-:W-:Y:S02]  /*e47b0*/  ISETP.LT.AND P1, PT, R10, UR4, !P1 ;  /* 0x000000040a007c0c */ /* 0x000fe4000cf21270 */
[C---:B------:R-:W-:Y:S01]  /*e47c0*/  PRMT R0, R203.reuse, 0x7772, RZ ;  /* 0x00007772cb007816 */ /* 0x040fe200000000ff */
[----:B0-----:R-:W3:Y:S01]  /*e47d0*/  LDL.LU.64 R232, [R1+0x5e0] ;  /* 0x0005e00001e87983 */ /* 0x001ee20000300a00 */
[----:B------:R-:W-:-:S06]  /*e47e0*/  PRMT R203, R203, 0x7773, RZ ;  /* 0x00007773cbcb7816 */ /* 0x000fcc00000000ff */
[----:B------:R0:W-:Y:S01]  /*e47f0*/  @P6 STG.E.U8 desc[UR52][R234.64], R0 ;  /* 0x00000000ea006986 */ /* 0x0001e2000c101134 */
[----:B------:R-:W-:Y:S01]  /*e4800*/  LOP3.LUT P0, RZ, R252, 0x1, RZ, 0xc0, !PT ;  /* 0x00000001fcff7812 */ /* 0x000fe2000780c0ff */
[----:B------:R-:W-:Y:S01]  /*e4810*/  ULDC UR4, c[0x0][0x228] ;  /* 0x00008a0000047ab9 */ /* 0x000fe20000000800 */
[C---:B------:R-:W-:Y:S02]  /*e4820*/  PRMT R2, R207.reuse, 0x7770, RZ ;  /* 0x00007770cf027816 */ /* 0x040fe400000000ff */
[C---:B------:R-:W-:Y:S02]  /*e4830*/  PRMT R3, R207.reuse, 0x7771, RZ ;  /* 0x00007771cf037816 */ /* 0x040fe400000000ff */
[C---:B0-----:R-:W-:Y:S02]  /*e4840*/  PRMT R0, R207.reuse, 0x7772, RZ ;  /* 0x00007772cf007816 */ /* 0x041fe400000000ff */
        /* <DEDUP_REMOVED lines=12> */
[----:B------:R-:W-:Y:S02]  /*e4910*/  ULDC UR4, c[0x0][0x228] ;  /* 0x00008a0000047ab9 */ /* 0x000fe40000000800 */
[----:B------:R-:W4:Y:S01]  /*e4920*/  LDL.LU.64 R234, [R1+0x5c0] ;  /* 0x0005c00001ea7983 */ /* 0x000f220000300a00 */
[----:B------:R-:W-:Y:S02]  /*e4930*/  ISETP.LT.AND P0, PT, R10, UR4, !P0 ;  /* 0x000000040a007c0c */ /* 0x000fe4000c701270 */
[----:B------:R-:W-:Y:S01]  /*e4940*/  LOP3.LUT P5, RZ, R225, 0x80, RZ, 0xc0, !PT ;  /* 0x00000080e1ff7812 */ /* 0x000fe200078ac0ff */
[----:B------:R-:W-:-:S06]  /*e4950*/  ULDC UR4, c[0x0][0x228] ;  /* 0x00008a0000047ab9 */ /* 0x000fcc0000000800 */
[----:B------:R-:W-:Y:S04]  /*e4960*/  @P6 STG.E.U8 desc[UR52][R20.64], R0 ;  /* 0x0000000014006986 */ /* 0x000fe8000c101134 */
[----:B---3--:R0:W-:Y:S04]  /*e4970*/  @P0 STG.E.U8 desc[UR52][R18.64], R207 ;  /* 0x000000cf12000986 */ /* 0x0081e8000c101134 */
[----:B0-----:R-:W3:Y:S01]  /*e4980*/  LDL.LU.64 R18, [R1+0x5b8] ;  /* 0x0005b80001127983 */ /* 0x001ee20000300a00 */
[----:B------:R-:W-:Y:S02]  /*e4990*/  ISETP.LT.AND P0, PT, R9, UR4, !P5 ;  /* 0x0000000409007c0c */ /* 0x000fe4000ef01270 */
[----:B------:R-:W-:Y:S01]  /*e49a0*/  PRMT R2, R208, 0x7770, RZ ;  /* 0x00007770d0027816 */ /* 0x000fe200000000ff */
[----:B------:R-:W-:-:S02]  /*e49b0*/  ULDC UR4, c[0x0][0x228] ;  /* 0x00008a0000047ab9 */ /* 0x000fc40000000800 */
[----:B------:R-:W-:Y:S02]  /*e49c0*/  ISETP.LT.AND P6, PT, R12, UR4, !P5 ;  /* 0x000000040c007c0c */ /* 0x000fe4000efc1270 */
[----:B------:R-:W-:Y:S01]  /*e49d0*/  PRMT R3, R208, 0x7771, RZ ;  /* 0x00007771d0037816 */ /* 0x000fe200000000ff */
[----:B------:R-:W-:-:S05]  /*e49e0*/  ULDC UR4, c[0x0][0x228] ;  /* 0x00008a0000047ab9 */ /* 0x000fca0000000800 */
[----:B------:R0:W-:Y:S04]  /*e49f0*/  @P0 STG.E.U8 desc[UR52][R232.64], R2 ;  /* 0x00000002e8000986 */ /* 0x0001e8000c101134 */
[----:B0-----:R-:W3:Y:S01]  /*e4a00*/  LDL.LU.64 R232, [R1+0x5b0] ;  /* 0x0005b00001e87983 */ /* 0x001ee20000300a00 */
[C---:B------:R-:W-:Y:S02]  /*e4a10*/  PRMT R0, R208.reuse, 0x7772, RZ ;  /* 0x00007772d0007816 */ /* 0x040fe400000000ff */
[----:B------:R-:W-:Y:S02]  /*e4a20*/  PRMT R208, R208, 0x7773, RZ ;  /* 0x00007773d0d07816 */ /* 0x000fe400000000ff */
[----:B------:R-:W-:Y:S02]  /*e4a30*/  LOP3.LUT P1, RZ, R252, 0x20, RZ, 0xc0, !PT ;  /* 0x00000020fcff7812 */ /* 0x000fe4000782c0ff */
[----:B------:R-:W-:Y:S01]  /*e4a40*/  PRMT R2, R212, 0x7770, RZ ;  /* 0x00007770d4027816 */ /* 0x000fe200000000ff */
[----:B--2---:R0:W-:Y:S04]  /*e4a50*/  @P6 STG.E.U8 desc[UR52][R230.64], R3 ;  /* 0x00000003e6006986 */ /* 0x0041e8000c101134 */
[----:B0-----:R-:W2:Y:S01]  /*e4a60*/  LDL.LU.64 R230, [R1+0x5a8] ;  /* 0x0005a80001e67983 */ /* 0x001ea20000300a00 */
[----:B------:R-:W-:-:S03]  /*e4a70*/  ISETP.LT.AND P6, PT, R11, UR4, !P5 ;  /* 0x000000040b007c0c */ /* 0x000fc6000efc1270 */
[----:B------:R-:W2:Y:S01]  /*e4a80*/  LDL.LU.64 R20, [R1+0x5a0] ;  /* 0x0005a00001147983 */ /* 0x000ea20000300a00 */
[----:B------:R-:W-:-:S09]  /*e4a90*/  ULDC UR4, c[0x0][0x228] ;  /* 0x00008a0000047ab9 */ /* 0x000fd20000000800 */
[----:B----4-:R0:W-:Y:S04]  /*e4aa0*/  @P6 STG.E.U8 desc[UR52][R228.64], R0 ;  /* 0x00000000e4006986 */ /* 0x0101e8000c101134 */
[----:B0-----:R-:W4:Y:S01]  /*e4ab0*/  LDL.LU.64 R228, [R1+0x598] ;  /* 0x0005980001e47983 */ /* 0x001f220000300a00 */
[----:B------:R-:W-:Y:S01]  /*e4ac0*/  ISETP.LT.AND P5, PT, R10, UR4, !P5 ;  /* 0x000000040a007c0c */ /* 0x000fe2000efa1270 */
[----:B------:R-:W-:-:S12]  /*e4ad0*/  ULDC UR4, c[0x0][0x228] ;  /* 0x00008a0000047ab9 */ /* 0x000fd80000000800 */
[----:B------:R0:W-:Y:S04]  /*e4ae0*/  @P5 STG.E.U8 desc[UR52][R226.64], R208 ;  /* 0x000000d0e2005986 */ /* 0x0001e8000c101134 */
[----:B0-----:R-:W4:Y:S01]  /*e4af0*/  LDL.LU.64 R226, [R1+0x590] ;  /* 0x0005900001e27983 */ /* 0x001f220000300a00 */
[----:B------:R-:W-:Y:S01]  /*e4b00*/  ISETP.LT.AND P5, PT, R9, UR4, !P1 ;  /* 0x0000000409007c0c */ /* 0x000fe2000cfa1270 */
[----:B------:R-:W-:Y:S01]  /*e4b10*/  ULDC UR4, c[0x0][0x228] ;  /* 0x00008a0000047ab9 */ /* 0x000fe20000000800 */
[----:B------:R-:W-:-:S11]  /*e4b20*/  PRMT R3, R212, 0x7771, RZ ;  /* 0x00007771d4037816 */ /* 0x000fd600000000ff */
[----:B------:R-:W-:Y:S01]  /*e4b30*/  @P5 STG.E.U8 desc[UR52][R234.64], R2 ;  /* 0x00000002ea005986 */ /* 0x000fe2000c101134 */
[----:B------:R-:W-:Y:S01]  /*e4b40*/  ISETP.LT.AND P5, PT, R12, UR4, !P1 ;  /* 0x000000040c007c0c */ /* 0x000fe2000cfa1270 */
[----:B------:R-:W-:-:S12]  /*e4b50*/  ULDC UR4, c[0x0][0x228] ;  /* 0x00008a0000047ab9 */ /* 0x000fd80000000800 */
[----:B---3--:R0:W-:Y:S04]  /*e4b60*/  @P5 STG.E.U8 desc[UR52][R18.64], R3 ;  /* 0x0000000312005986 */ /* 0x0081e8000c101134 */
[----:B0-----:R-:W3:Y:S01]  /*e4b70*/  LDL.LU.64 R18, [R1+0x588] ;  /* 0x0005880001127983 */ /* 0x001ee20000300a00 */
[----:B------:R-:W-:Y:S02]  /*e4b80*/  ISETP.LT.AND P5, PT, R11, UR4, !P1 ;  /* 0x000000040b007c0c */ /* 0x000fe4000cfa1270 */
[C---:B------:R-:W-:Y:S01]  /*e4b90*/  PRMT R0, R212.reuse, 0x7772, RZ ;  /* 0x00007772d4007816 */ /* 0x040fe200000000ff */
[----:B------:R-:W-:Y:S01]  /*e4ba0*/  ULDC UR4, c[0x0][0x228] ;  /* 0x00008a0000047ab9 */ /* 0x000fe20000000800 */
[----:B------:R-:W3:Y:S01]  /*e4bb0*/  LDL.LU.64 R234, [R1+0x580] ;  /* 0x0005800001ea7983 */ /* 0x000ee20000300a00 */
[----:B------:R-:W-:-:S08]  /*e4bc0*/  PRMT R212, R212, 0x7773, RZ ;  /* 0x00007773d4d47816 */ /* 0x000fd000000000ff */
[----:B------:R0:W-:Y:S01]  /*e4bd0*/  @P5 STG.E.U8 desc[UR52][R232.64], R0 ;  /* 0x00000000e8005986 */ /* 0x0001e2000c101134 */
[----:B------:R-:W-:Y:S02]  /*e4be0*/  ISETP.LT.AND P5, PT, R10, UR4, !P1 ;  /* 0x000000040a007c0c */ /* 0x000fe4000cfa1270 */
[----:B------:R-:W-:Y:S01]  /*e4bf0*/  LOP3.LUT P0, RZ, R252, 0x100, RZ, 0xc0, !PT ;  /* 0x00000100fcff7812 */ /* 0x000fe2000780c0ff */
[----:B------:R-:W-:Y:S01]  /*e4c00*/  ULDC UR4, c[0x0][0x228] ;  /* 0x00008a0000047ab9 */ /* 0x000fe20000000800 */
[C---:B------:R-:W-:Y:S01]  /*e4c10*/  PRMT R2, R209.reuse, 0x7770, RZ ;  /* 0x00007770d1027816 */ /* 0x040fe200000000ff */
[----:B0-----:R-:W3:Y:S01]  /*e4c20*/  LDL.LU.64 R232, [R1+0x578] ;  /* 0x0005780001e87983 */ /* 0x001ee20000300a00 */
[C---:B------:R-:W-:Y:S02]  /*e4c30*/  PRMT R3, R209.reuse, 0x7771, RZ ;  /* 0x00007771d1037816 */ /* 0x040fe400000000ff */
[C---:B------:R-:W-:Y:S02]  /*e4c40*/  PRMT R0, R209.reuse, 0x7772, RZ ;  /* 0x00007772d1007816 */ /* 0x040fe400000000ff */
[----:B------:R-:W-:-:S03]  /*e4c50*/  PRMT R209, R209, 0x7773, RZ ;  /* 0x00007773d1d17816 */ /* 0x000fc600000000ff */
[----:B--2---:R0:W-:Y:S01]  /*e4c60*/  @P5 STG.E.U8 desc[UR52][R230.64], R212 ;  /* 0x000000d4e6005986 */ /* 0x0041e2000c101134 */
[----:B------:R-:W-:Y:S01]  /*e4c70*/  ISETP.LT.AND P5, PT, R9, UR4, !P0 ;  /* 0x0000000409007c0c */ /* 0x000fe2000c7a1270 */
[----:B------:R-:W-:Y:S02]  /*e4c80*/  ULDC UR4, c[0x0][0x228] ;  /* 0x00008a0000047ab9 */ /* 0x000fe40000000800 */
[----:B0-----:R-:W2:Y:S10]  /*e4c90*/  LDL.LU.64 R230, [R1+0x570] ;  /* 0x0005700001e67983 */ /* 0x001eb40000300a00 */
[----:B------:R-:W-:Y:S01]  /*e4ca0*/  @P5 STG.E.U8 desc[UR52][R20.64], R2 ;  /* 0x0000000214005986 */ /* 0x000fe2000c101134 */
[----:B------:R-:W-:Y:S01]  /*e4cb0*/  ISETP.LT.AND P5, PT, R12, UR4, !P0 ;  /* 0x000000040c007c0c */ /* 0x000fe2000c7a1270 */
[----:B------:R-:W-:-:S12]  /*e4cc0*/  ULDC UR4, c[0x0][0x228] ;  /* 0x00008a0000047ab9 */ /* 0x000fd80000000800 */
[----:B----4-:R0:W-:Y:S04]  /*e4cd0*/  @P5 STG.E.U8 desc[UR52][R228.64], R3 ;  /* 0x00000003e4005986 */ /* 0x0101e8000c101134 */
[----:B0-----:R-:W4:Y:S01]  /*e4ce0*/  LDL.LU.64 R228, [R1+0x568] ;  /* 0x0005680001e47983 */ /* 0x001f220000300a00 */
[----:B------:R-:W-:-:S03]  /*e4cf0*/  ISETP.LT.AND P5, PT, R11, UR4, !P0 ;  /* 0x000000040b007c0c */ /* 0x000fc6000c7a1270 */
[----:B------:R-:W4:Y:S01]  /*e4d00*/  LDL.LU.64 R20, [R1+0x560] ;  /* 0x0005600001147983 */ /* 0x000f220000300a00 */
[----:B------:R-:W-:-:S09]  /*e4d10*/  ULDC UR4, c[0x0][0x228] ;  /* 0x00008a0000047ab9 */ /* 0x000fd20000000800 */
[----:B------:R0:W-:Y:S04]  /*e4d20*/  @P5 STG.E.U8 desc[UR52][R226.64], R0 ;  /* 0x00000000e2005986 */ /* 0x0001e8000c101134 */
[----:B0-----:R-:W4:Y:S01]  /*e4d30*/  LDL.LU.64 R226, [R1+0x558] ;  /* 0x0005580001e27983 */ /* 0x001f220000300a00 */
[----:B------:R-:W-:Y:S02]  /*e4d40*/  ISETP.LT.AND P5, PT, R10, UR4, !P0 ;  /* 0x000000040a007c0c */ /* 0x000fe4000c7a1270 */
[----:B------:R-:W-:Y:S01]  /*e4d50*/  LOP3.LUT P6, RZ, R252, 0x400, RZ, 0xc0, !PT ;  /* 0x00000400fcff7812 */ /* 0x000fe200078cc0ff */
[----:B------:R-:W-:-:S10]  /*e4d60*/  ULDC UR4, c[0x0][0x228] ;  /* 0x00008a0000047ab9 */ /* 0x000fd40000000800 */
[----:B---3--:R0:W-:Y:S04]  /*e4d70*/  @P5 STG.E.U8 desc[UR52][R18.64], R209 ;  /* 0x000000d112005986 */ /* 0x0081e8000c101134 */
[----:B0-----:R-:W3:Y:S01]  /*e4d80*/  LDL.LU.64 R18, [R1+0x550] ;  /* 0x0005500001127983 */ /* 0x001ee20000300a00 */
[----:B------:R-:W-:Y:S02]  /*e4d90*/  ISETP.LT.AND P5, PT, R9, UR4, !P6 ;  /* 0x0000000409007c0c */ /* 0x000fe4000f7a1270 */
[C---:B------:R-:W-:Y:S01]  /*e4da0*/  PRMT R2, R213.reuse, 0x7770, RZ ;  /* 0x00007770d5027816 */ /* 0x040fe200000000ff */
[----:B------:R-:W-:Y:S01]  /*e4db0*/  ULDC UR4, c[0x0][0x228] ;  /* 0x00008a0000047ab9 */ /* 0x000fe20000000800 */
[----:B------:R-:W-:-:S09]  /*e4dc0*/  PRMT R3, R213, 0x7771, RZ ;  /* 0x00007771d5037816 */ /* 0x000fd200000000ff */
[----:B------:R0:W-:Y:S01]  /*e4dd0*/  @P5 STG.E.U8 desc[UR52][R234.64], R2 ;  /* 0x00000002ea005986 */ /* 0x0001e2000c101134 */
[----:B------:R-:W-:Y:S01]  /*e4de0*/  ISETP.LT.AND P5, PT, R12, UR4, !P6 ;  /* 0x000000040c007c0c */ /* 0x000fe2000f7a1270 */
[----:B------:R-:W-:Y:S01]  /*e4df0*/  ULDC UR4, c[0x0][0x228] ;  /* 0x00008a0000047ab9 */ /* 0x000fe20000000800 */
[----:B------:R-:W-:Y:S01]  /*e4e00*/  PRMT R0, R213, 0x7772, RZ ;  /* 0x00007772d5007816 */ /* 0x000fe200000000ff */
[----:B0-----:R-:W3:Y:S10]  /*e4e10*/  LDL.LU.64 R234, [R1+0x548] ;  /* 0x0005480001ea7983 */ /* 0x001ef40000300a00 */
[----:B------:R0:W-:Y:S01]  /*e4e20*/  @P5 STG.E.U8 desc[UR52][R232.64], R3 ;  /* 0x00000003e8005986 */ /* 0x0001e2000c101134 */
[----:B------:R-:W-:Y:S01]  /*e4e30*/  ISETP.LT.AND P5, PT, R11, UR4, !P6 ;  /* 0x000000040b007c0c */ /* 0x000fe2000f7a1270 */
[----:B------:R-:W-:Y:S01]  /*e4e40*/  ULDC UR4, c[0x0][0x228] ;  /* 0x00008a0000047ab9 */ /* 0x000fe20000000800 */
[----:B------:R-:W-:Y:S01]  /*e4e50*/  PRMT R213, R213, 0x7773, RZ ;  /* 0x00007773d5d57816 */ /* 0x000fe200000000ff */
[----:B0-----:R-:W3:Y:S01]  /*e4e60*/  LDL.LU.64 R232, [R1+0x540] ;  /* 0x0005400001e87983 */ /* 0x001ee20000300a00 */
[----:B------:R-:W-:-:S02]  /*e4e70*/  LOP3.LUT P1, RZ, R252, 0x2000, RZ, 0xc0, !PT ;  /* 0x00002000fcff7812 */ /* 0x000fc4000782c0ff */
[C---:B------:R-:W-:Y:S02]  /*e4e80*/  PRMT R2, R210.reuse, 0x7770, RZ ;  /* 0x00007770d2027816 */ /* 0x040fe400000000ff */
[----:B------:R-:W-:-:S05]  /*e4e90*/  PRMT R3, R210, 0x7771, RZ ;  /* 0x00007771d2037816 */ /* 0x000fca00000000ff */
[----:B--2---:R0:W-:Y:S01]  /*e4ea0*/  @P5 STG.E.U8 desc[UR52][R230.64], R0 ;  /* 0x00000000e6005986 */ /* 0x0041e2000c101134 */
[----:B------:R-:W-:Y:S01]  /*e4eb0*/  ISETP.LT.AND P5, PT, R10, UR4, !P6 ;  /* 0x000000040a007c0c */ /* 0x000fe2000f7a1270 */
[----:B------:R-:W-:Y:S02]  /*e4ec0*/  ULDC UR4, c[0x0][0x228] ;  /* 0x00008a0000047ab9 */ /* 0x000fe40000000800 */
[----:B0-----:R-:W2:Y:S10]  /*e4ed0*/  LDL.LU.64 R230, [R1+0x538] ;  /* 0x0005380001e67983 */ /* 0x001eb40000300a00 */
[----:B----4-:R0:W-:Y:S01]  /*e4ee0*/  @P5 STG.E.U8 desc[UR52][R228.64], R213 ;  /* 0x000000d5e4005986 */ /* 0x0101e2000c101134 */
[----:B------:R-:W-:Y:S01]  /*e4ef0*/  ISETP.LT.AND P5, PT, R9, UR4, !P1 ;  /* 0x0000000409007c0c */ /* 0x000fe2000cfa1270 */
[----:B------:R-:W-:-:S02]  /*e4f00*/  ULDC UR4, c[0x0][0x228] ;  /* 0x00008a0000047ab9 */ /* 0x000fc40000000800 */
[----:B0-----:R-:W4:Y:S10]  /*e4f10*/  LDL.LU.64 R228, [R1+0x530] ;  /* 0x0005300001e47983 */ /* 0x001f340000300a00 */
[----:B------:R-:W-:Y:S01]  /*e4f20*/  @P5 STG.E.U8 desc[UR52][R20.64], R2 ;  /* 0x0000000214005986 */ /* 0x000fe2000c101134 */
[----:B------:R-:W-:Y:S01]  /*e4f30*/  ISETP.LT.AND P5, PT, R12, UR4, !P1 ;  /* 0x000000040c007c0c */ /* 0x000fe2000cfa1270 */
[----:B------:R-:W-:-:S12]  /*e4f40*/  ULDC UR4, c[0x0][0x228] ;  /* 0x00008a0000047ab9 */ /* 0x000fd80000000800 */
[----:B------:R0:W-:Y:S04]  /*e4f50*/  @P5 STG.E.U8 desc[UR52][R226.64], R3 ;  /* 0x00000003e2005986 */ /* 0x0001e8000c101134 */
[----:B0-----:R-:W4:Y:S01]  /*e4f60*/  LDL.LU.64 R226, [R1+0x528] ;  /* 0x0005280001e27983 */ /* 0x001f220000300a00 */
[----:B------:R-:W-:Y:S02]  /*e4f70*/  ISETP.LT.AND P5, PT, R11, UR4, !P1 ;  /* 0x000000040b007c0c */ /* 0x000fe4000cfa1270 */
[----:B------:R-:W-:Y:S01]  /*e4f80*/  PRMT R0, R210, 0x7772, RZ ;  /* 0x00007772d2007816 */ /* 0x000fe200000000ff */
[----:B------:R-:W-:-:S10]  /*e4f90*/  ULDC UR4, c[0x0][0x228] ;  /* 0x00008a0000047ab9 */ /* 0x000fd40000000800 */
[----:B---3--:R0:W-:Y:S04]  /*e4fa0*/  @P5 STG.E.U8 desc[UR52][R18.64], R0 ;  /* 0x0000000012005986 */ /* 0x0081e8000c101134 */
[----:B0-----:R-:W3:Y:S01]  /*e4fb0*/  LDL.LU.64 R18, [R1+0x520] ;  /* 0x0005200001127983 */ /* 0x001ee20000300a00 */
[----:B------:R-:W-:Y:S02]  /*e4fc0*/  ISETP.LT.AND P5, PT, R10, UR4, !P1 ;  /* 0x000000040a007c0c */ /* 0x000fe4000cfa1270 */
[----:B------:R-:W-:Y:S02]  /*e4fd0*/  PRMT R210, R210, 0x7773, RZ ;  /* 0x00007773d2d27816 */ /* 0x000fe400000000ff */
[----:B------:R-:W-:Y:S01]  /*e4fe0*/  LOP3.LUT P0, RZ, R252, 0x8000, RZ, 0xc0, !PT ;  /* 0x00008000fcff7812 */ /* 0x000fe2000780c0ff */
[----:B------:R-:W-:Y:S01]  /*e4ff0*/  ULDC UR4, c[0x0][0x228] ;  /* 0x00008a0000047ab9 */ /* 0x000fe20000000800 */
[----:B------:R-:W3:Y:S07]  /*e5000*/  LDL.LU.64 R20, [R1+0x518] ;  /* 0x0005180001147983 */ /* 0x000eee0000300a00 */
[----:B------:R-:W-:Y:S01]  /*e5010*/  @P5 STG.E.U8 desc[UR52][R234.64], R210 ;  /* 0x000000d2ea005986 */ /* 0x000fe2000c101134 */
[----:B------:R-:W-:-:S02]  /*e5020*/  ISETP.LT.AND P5, PT, R9, UR4, !P0 ;  /* 0x0000000409007c0c */ /* 0x000fc4000c7a1270 */
[C---:B------:R-:W-:Y:S01]  /*e5030*/  PRMT R2, R214.reuse, 0x7770, RZ ;  /* 0x00007770d6027816 */ /* 0x040fe200000000ff */
[----:B------:R-:W-:Y:S01]  /*e5040*/  ULDC UR4, c[0x0][0x228] ;  /* 0x00008a0000047ab9 */ /* 0x000fe20000000800 */
[----:B------:R-:W-:-:S09]  /*e5050*/  PRMT R3, R214, 0x7771, RZ ;  /* 0x00007771d6037816 */ /* 0x000fd200000000ff */
[----:B------:R0:W-:Y:S01]  /*e5060*/  @P5 STG.E.U8 desc[UR52][R232.64], R2 ;  /* 0x00000002e8005986 */ /* 0x0001e2000c101134 */
[----:B------:R-:W-:Y:S01]  /*e5070*/  ISETP.LT.AND P5, PT, R12, UR4, !P0 ;  /* 0x000000040c007c0c */ /* 0x000fe2000c7a1270 */
[----:B------:R-:W-:Y:S02]  /*e5080*/  ULDC UR4, c[0x0][0x228] ;  /* 0x00008a0000047ab9 */ /* 0x000fe40000000800 */
[----:B0-----:R-:W3:Y:S01]  /*e5090*/  LDL.LU.64 R232, [R1+0x510] ;  /* 0x0005100001e87983 */ /* 0x001ee20000300a00 */
[C---:B------:R-:W-:Y:S02]  /*e50a0*/  PRMT R0, R214.reuse, 0x7772, RZ ;  /* 0x00007772d6007816 */ /* 0x040fe400000000ff */
[----:B------:R-:W-:Y:S02]  /*e50b0*/  PRMT R214, R214, 0x7773, RZ ;  /* 0x00007773d6d67816 */ /* 0x000fe400000000ff */
[----:B------:R-:W-:Y:S02]  /*e50c0*/  LOP3.LUT P6, RZ, R252, 0x20000, RZ, 0xc0, !PT ;  /* 0x00020000fcff7812 */ /* 0x000fe400078cc0ff */
[----:B------:R-:W-:-:S03]  /*e50d0*/  PRMT R2, R211, 0x7770, RZ ;  /* 0x00007770d3027816 */ /* 0x000fc600000000ff */
        /* <DEDUP_REMOVED lines=8> */
[----:B------:R0:W-:Y:S04]  /*e5160*/  @P5 STG.E.U8 desc[UR52][R226.64], R214 ;  /* 0x000000d6e2005986 */ /* 0x0001e8000c101134 */
[----:B0-----:R-:W4:Y:S01]  /*e5170*/  LDL.LU.64 R226, [R1+0x4f8] ;  /* 0x0004f80001e27983 */ /* 0x001f220000300a00 */
[----:B------:R-:W-:Y:S01]  /*e5180*/  ISETP.LT.AND P5, PT, R9, UR4, !P6 ;  /* 0x0000000409007c0c */ /* 0x000fe2000f7a1270 */
[----:B------:R-:W-:-:S12]  /*e5190*/  ULDC UR4, c[0x0][0x228] ;  /* 0x00008a0000047ab9 */ /* 0x000fd80000000800 */
        /* <DEDUP_REMOVED lines=9> */
[----:B------:R-:W-:Y:S02]  /*e5230*/  PRMT R211, R211, 0x7773, RZ ;  /* 0x00007773d3d37816 */ /* 0x000fe400000000ff */
[----:B------:R-:W-:Y:S02]  /*e5240*/  LOP3.LUT P1, RZ, R252, 0x80000, RZ, 0xc0, !PT ;  /* 0x00080000fcff7812 */ /* 0x000fe4000782c0ff */
[----:B------:R-:W-:Y:S01]  /*e5250*/  PRMT R2, R215, 0x7770, RZ ;  /* 0x00007770d7027816 */ /* 0x000fe200000000ff */
[----:B0-----:R-:W3:Y:S06]  /*e5260*/  LDL.LU.64 R20, [R1+0x4e8] ;  /* 0x0004e80001147983 */ /* 0x001eec0000300a00 */
[----:B------:R0:W-:Y:S01]  /*e5270*/  @P5 STG.E.U8 desc[UR52][R232.64], R0 ;  /* 0x00000000e8005986 */ /* 0x0001e2000c101134 */
[----:B------:R-:W-:Y:S01]  /*e5280*/  ISETP.LT.AND P5, PT, R10, UR4, !P6 ;  /* 0x000000040a007c0c */ /* 0x000fe2000f7a1270 */
[----:B------:R-:W-:-:S02]  /*e5290*/  ULDC UR4, c[0x0][0x228] ;  /* 0x00008a0000047ab9 */ /* 0x000fc40000000800 */
[----:B------:R-:W3:Y:S01]  /*e52a0*/  LDL.LU R235, [R1+0x330] ;  /* 0x0003300001eb7983 */ /* 0x000ee20000300800 */
[----:B------:R-:W-:-:S03]  /*e52b0*/  PRMT R3, R215, 0x7771, RZ ;  /* 0x00007771d7037816 */ /* 0x000fc600000000ff */
[----:B0-----:R-:W3:Y:S01]  /*e52c0*/  LDL.LU.64 R232, [R1+0x4e0] ;  /* 0x0004e00001e87983 */ /* 0x001ee20000300a00 */
        /* <DEDUP_REMOVED lines=10> */
[----:B0-----:R-:W4:Y:S04]  /*e5370*/  LDL.LU.64 R226, [R1+0x4c8] ;  /* 0x0004c80001e27983 */ /* 0x001f280000300a00 */
[----:B------:R-:W4:Y:S01]  /*e5380*/  LDL.LU R234, [R1+0x400] ;  /* 0x0004000001ea7983 */ /* 0x000f220000300800 */
[----:B------:R-:W-:Y:S01]  /*e5390*/  ISETP.LT.AND P5, PT, R11, UR4, !P1 ;  /* 0x000000040b007c0c */ /* 0x000fe2000cfa1270 */
[----:B------:R-:W-:-:S12]  /*e53a0*/  ULDC UR4, c[0x0][0x228] ;  /* 0x00008a0000047ab9 */ /* 0x000fd80000000800 */
[----:B---3--:R0:W-:Y:S04]  /*e53b0*/  @P5 STG.E.U8 desc[UR52][R18.64], R0 ;  /* 0x0000000012005986 */ /* 0x0081e8000c101134 */
[----:B0-----:R-:W3:Y:S01]  /*e53c0*/  LDL.LU.64 R18, [R1+0x4c0] ;  /* 0x0004c00001127983 */ /* 0x001ee20000300a00 */
[----:B------:R-:W-:Y:S02]  /*e53d0*/  ISETP.LT.AND P5, PT, R10, UR4, !P1 ;  /* 0x000000040a007c0c */ /* 0x000fe4000cfa1270 */
[----:B------:R-:W-:Y:S02]  /*e53e0*/  PRMT R215, R215, 0x7773, RZ ;  /* 0x00007773d7d77816 */ /* 0x000fe400000000ff */
[----:B------:R-:W-:Y:S01]  /*e53f0*/  LOP3.LUT P0, RZ, R252, 0x200000, RZ, 0xc0, !PT ;  /* 0x00200000fcff7812 */ /* 0x000fe2000780c0ff */
[----:B------:R-:W-:-:S08]  /*e5400*/  ULDC UR4, c[0x0][0x228] ;  /* 0x00008a0000047ab9 */ /* 0x000fd00000000800 */
[----:B------:R0:W-:Y:S01]  /*e5410*/  @P5 STG.E.U8 desc[UR52][R20.64], R215 ;  /* 0x000000d714005986 */ /* 0x0001e2000c101134 */
[----:B------:R-:W-:Y:S01]  /*e5420*/  ISETP.LT.AND P5, PT, R9, UR4, !P0 ;  /* 0x0000000409007c0c */ /* 0x000fe2000c7a1270 */
[----:B------:R-:W-:Y:S01]  /*e5430*/  ULDC UR4, c[0x0][0x228] ;  /* 0x00008a0000047ab9 */ /* 0x000fe20000000800 */
[----:B------:R-:W-:Y:S01]  /*e5440*/  PRMT R2, R235, 0x7770, RZ ;  /* 0x00007770eb027816 */ /* 0x000fe200000000ff */
[----:B0-----:R-:W3:Y:S10]  /*e5450*/  LDL.LU.64 R20, [R1+0x4b8] ;  /* 0x0004b80001147983 */ /* 0x001ef40000300a00 */
[----:B------:R0:W-:Y:S01]  /*e5460*/  @P5 STG.E.U8 desc[UR52][R232.64], R2 ;  /* 0x00000002e8005986 */ /* 0x0001e2000c101134 */
[----:B------:R-:W-:-:S02]  /*e5470*/  ISETP.LT.AND P5, PT, R12, UR4, !P0 ;  /* 0x000000040c007c0c */ /* 0x000fc4000c7a1270 */
[C---:B------:R-:W-:Y:S01]  /*e5480*/  PRMT R3, R235.reuse, 0x7771, RZ ;  /* 0x00007771eb037816 */ /* 0x040fe200000000ff */
[----:B------:R-:W-:Y:S01]  /*e5490*/  ULDC UR4, c[0x0][0x228] ;  /* 0x00008a0000047ab9 */ /* 0x000fe20000000800 */
[----:B0-----:R-:W3:Y:S01]  /*e54a0*/  LDL.LU.64 R232, [R1+0x4b0] ;  /* 0x0004b00001e87983 */ /* 0x001ee20000300a00 */
[C---:B------:R-:W-:Y:S02]  /*e54b0*/  PRMT R0, R235.reuse, 0x7772, RZ ;  /* 0x00007772eb007816 */ /* 0x040fe400000000ff */
[----:B------:R-:W-:Y:S02]  /*e54c0*/  PRMT R2, R235, 0x7773, RZ ;  /* 0x00007773eb027816 */ /* 0x000fe400000000ff */
[----:B------:R-:W-:-:S04]  /*e54d0*/  LOP3.LUT P6, RZ, R252, 0x800000, RZ, 0xc0, !PT ;  /* 0x00800000fcff7812 */ /* 0x000fc800078cc0ff */
[----:B--2---:R0:W-:Y:S01]  /*e54e0*/  @P5 STG.E.U8 desc[UR52][R230.64], R3 ;  /* 0x00000003e6005986 */ /* 0x0041e2000c101134 */
[----:B------:R-:W-:Y:S01]  /*e54f0*/  ISETP.LT.AND P5, PT, R11, UR4, !P0 ;  /* 0x000000040b007c0c */ /* 0x000fe2000c7a1270 */
[----:B------:R-:W-:Y:S02]  /*e5500*/  ULDC UR4, c[0x0][0x228] ;  /* 0x00008a0000047ab9 */ /* 0x000fe40000000800 */
[----:B0-----:R-:W2:Y:S04]  /*e5510*/  LDL.LU.64 R230, [R1+0x4a8] ;  /* 0x0004a80001e67983 */ /* 0x001ea80000300a00 */
[----:B------:R-:W2:Y:S06]  /*e5520*/  LDL.LU R17, [R1+0x334] ;  /* 0x0003340001117983 */ /* 0x000eac0000300800 */
[----:B----4-:R0:W-:Y:S01]  /*e5530*/  @P5 STG.E.U8 desc[UR52][R228.64], R0 ;  /* 0x00000000e4005986 */ /* 0x0101e2000c101134 */
[----:B------:R-:W-:Y:S01]  /*e5540*/  ISETP.LT.AND P5, PT, R10, UR4, !P0 ;  /* 0x000000040a007c0c */ /* 0x000fe2000c7a1270 */
[----:B------:R-:W-:-:S02]  /*e5550*/  ULDC UR4, c[0x0][0x228] ;  /* 0x00008a0000047ab9 */ /* 0x000fc40000000800 */
[----:B0-----:R-:W4:Y:S04]  /*e5560*/  LDL.LU.64 R228, [R1+0x4a0] ;  /* 0x0004a00001e47983 */ /* 0x001f280000300a00 */
[----:B------:R-:W0:Y:S06]  /*e5570*/  LDS.128 R4, [R234] ;  /* 0x00000000ea047984 */ /* 0x000e2c0000000c00 */
[----:B------:R1:W-:Y:S01]  /*e5580*/  @P5 STG.E.U8 desc[UR52][R226.64], R2 ;  /* 0x00000002e2005986 */ /* 0x0003e2000c101134 */
[----:B------:R-:W-:Y:S01]  /*e5590*/  ISETP.LT.AND P5, PT, R9, UR4, !P6 ;  /* 0x0000000409007c0c */ /* 0x000fe2000f7a1270 */
[----:B------:R-:W-:-:S02]  /*e55a0*/  ULDC UR4, c[0x0][0x228] ;  /* 0x00008a0000047ab9 */ /* 0x000fc40000000800 */
[----:B-1----:R-:W4:Y:S01]  /*e55b0*/  LDL.LU.64 R226, [R1+0x408] ;  /* 0x0004080001e27983 */ /* 0x002f220000300a00 */
[----:B0-----:R-:W-:-:S09]  /*e55c0*/  PRMT R3, R4, 0x7770, RZ ;  /* 0x0000777004037816 */ /* 0x001fd200000000ff */
        /* <DEDUP_REMOVED lines=10> */
[----:B------:R-:W-:Y:S01]  /*e5670*/  LOP3.LUT P4, RZ, R225, 0x40, RZ, 0xc0, !PT ;  /* 0x00000040e1ff7812 */ /* 0x000fe2000788c0ff */
[----:B0-----:R-:W3:Y:S08]  /*e5680*/  LDL.LU.64 R20, [R1+0x3f0] ;  /* 0x0003f00001147983 */ /* 0x001ef00000300a00 */
[----:B------:R0:W-:Y:S01]  /*e5690*/  @P5 STG.E.U8 desc[UR52][R232.64], R2 ;  /* 0x00000002e8005986 */ /* 0x0001e2000c101134 */
[----:B------:R-:W-:Y:S01]  /*e56a0*/  ISETP.LT.AND P5, PT, R10, UR4, !P6 ;  /* 0x000000040a007c0c */ /* 0x000fe2000f7a1270 */
[----:B------:R-:W-:-:S02]  /*e56b0*/  ULDC UR4, c[0x0][0x228] ;  /* 0x00008a0000047ab9 */ /* 0x000fc40000000800 */
[----:B0-----:R-:W3:Y:S01]  /*e56c0*/  LDL.LU.64 R232, [R1+0x3e8] ;  /* 0x0003e80001e87983 */ /* 0x001ee20000300a00 */
[C---:B------:R-:W-:Y:S02]  /*e56d0*/  LOP3.LUT P3, RZ, R225.reuse, 0x20, RZ, 0xc0, !PT ;  /* 0x00000020e1ff7812 */ /* 0x040fe4000786c0ff */
[C---:B------:R-:W-:Y:S02]  /*e56e0*/  LOP3.LUT P2, RZ, R225.reuse, 0x10, RZ, 0xc0, !PT ;  /* 0x00000010e1ff7812 */ /* 0x040fe4000784c0ff */
[C---:B------:R-:W-:Y:S02]  /*e56f0*/  LOP3.LUT P1, RZ, R225.reuse, 0x8, RZ, 0xc0, !PT ;  /* 0x00000008e1ff7812 */ /* 0x040fe4000782c0ff */
[C---:B------:R-:W-:Y:S02]  /*e5700*/  LOP3.LUT P0, RZ, R225.reuse, 0x4, RZ, 0xc0, !PT ;  /* 0x00000004e1ff7812 */ /* 0x040fe4000780c0ff */
[----:B------:R-:W-:Y:S01]  /*e5710*/  LOP3.LUT P6, RZ, R225, 0x2, RZ, 0xc0, !PT ;  /* 0x00000002e1ff7812 */ /* 0x000fe200078cc0ff */
[----:B--2---:R0:W-:Y:S01]  /*e5720*/  @P5 STG.E.U8 desc[UR52][R230.64], R4 ;  /* 0x00000004e6005986 */ /* 0x0041e2000c101134 */
[----:B------:R-:W-:-:S02]  /*e5730*/  ISETP.LT.AND P5, PT, R9, UR4, !P4 ;  /* 0x0000000409007c0c */ /* 0x000fc4000e7a1270 */
[C---:B------:R-:W-:Y:S01]  /*e5740*/  PRMT R0, R17.reuse, 0x7770, RZ ;  /* 0x0000777011007816 */ /* 0x040fe200000000ff */
[----:B------:R-:W-:Y:S01]  /*e5750*/  ULDC UR4, c[0x0][0x228] ;  /* 0x00008a0000047ab9 */ /* 0x000fe20000000800 */
[C---:B------:R-:W-:Y:S01]  /*e5760*/  PRMT R2, R17.reuse, 0x7771, RZ ;  /* 0x0000777111027816 */ /* 0x040fe200000000ff */
[----:B0-----:R-:W2:Y:S08]  /*e5770*/  LDL.LU.64 R230, [R1+0x3e0] ;  /* 0x0003e00001e67983 */ /* 0x001eb00000300a00 */
[----:B----4-:R0:W-:Y:S01]  /*e5780*/  @P5 STG.E.U8 desc[UR52][R228.64], R0 ;  /* 0x00000000e4005986 */ /* 0x0101e2000c101134 */
[----:B------:R-:W-:Y:S01]  /*e5790*/  ISETP.LT.AND P5, PT, R12, UR4, !P4 ;  /* 0x000000040c007c0c */ /* 0x000fe2000e7a1270 */
[----:B------:R-:W-:Y:S01]  /*e57a0*/  ULDC UR4, c[0x0][0x228] ;  /* 0x00008a0000047ab9 */ /* 0x000fe20000000800 */
[----:B------:R-:W-:Y:S01]  /*e57b0*/  PRMT R3, R17, 0x7772, RZ ;  /* 0x0000777211037816 */ /* 0x000fe200000000ff */
[----:B0-----:R-:W4:Y:S10]  /*e57c0*/  LDL.LU.64 R228, [R1+0x3d8] ;  /* 0x0003d80001e47983 */ /* 0x001f340000300a00 */
[----:B------:R0:W-:Y:S01]  /*e57d0*/  @P5 STG.E.U8 desc[UR52][R226.64], R2 ;  /* 0x00000002e2005986 */ /* 0x0001e2000c101134 */
[----:B------:R-:W-:Y:S01]  /*e57e0*/  ISETP.LT.AND P5, PT, R11, UR4, !P4 ;  /* 0x000000040b007c0c */ /* 0x000fe2000e7a1270 */
[----:B------:R-:W-:-:S02]  /*e57f0*/  ULDC UR4, c[0x0][0x228] ;  /* 0x00008a0000047ab9 */ /* 0x000fc40000000800 */
[----:B0-----:R-:W4:Y:S04]  /*e5800*/  LDL.LU.64 R226, [R1+0x3d0] ;  /* 0x0003d00001e27983 */ /* 0x001f280000300a00 */
[----:B------:R-:W4:Y:S06]  /*e5810*/  LDL.LU R225, [R1+0x338] ;  /* 0x0003380001e17983 */ /* 0x000f2c0000300800 */
[----:B---3--:R0:W-:Y:S04]  /*e5820*/  @P5 STG.E.U8 desc[UR52][R18.64], R3 ;  /* 0x0000000312005986 */ /* 0x0081e8000c101134 */
[----:B0-----:R-:W3:Y:S01]  /*e5830*/  LDL.LU.64 R18, [R1+0x3c8] ;  /* 0x0003c80001127983 */ /* 0x001ee20000300a00 */
[----:B------:R-:W-:Y:S01]  /*e5840*/  ISETP.LT.AND P4, PT, R10, UR4, !P4 ;  /* 0x000000040a007c0c */ /* 0x000fe2000e781270 */
[----:B------:R-:W-:Y:S01]  /*e5850*/  ULDC UR4, c[0x0][0x228] ;  /* 0x00008a0000047ab9 */ /* 0x000fe20000000800 */
[----:B------:R-:W-:-:S02]  /*e5860*/  PRMT R0, R17, 0x7773, RZ ;  /* 0x0000777311007816 */ /* 0x000fc400000000ff */
[----:B------:R-:W-:Y:S01]  /*e5870*/  ISETP.LT.AND P5, PT, R9, UR4, !P3 ;  /* 0x0000000409007c0c */ /* 0x000fe2000dfa1270 */
[----:B------:R-:W-:Y:S01]  /*e5880*/  ULDC UR4, c[0x0][0x228] ;  /* 0x00008a0000047ab9 */ /* 0x000fe20000000800 */
[C---:B------:R-:W-:Y:S02]  /*e5890*/  PRMT R4, R5.reuse, 0x7770, RZ ;  /* 0x0000777005047816 */ /* 0x040fe400000000ff */
[C---:B------:R-:W-:Y:S01]  /*e58a0*/  PRMT R2, R5.reuse, 0x7771, RZ ;  /* 0x0000777105027816 */ /* 0x040fe200000000ff */
[----:B------:R-:W3:Y:S04]  /*e58b0*/  LDL.LU.64 R236, [R1+0x3c0] ;  /* 0x0003c00001ec7983 */ /* 0x000ee80000300a00 */
[----:B------:R-:W3:Y:S04]  /*e58c0*/  LDL.LU.64 R234, [R1+0x3b8] ;  /* 0x0003b80001ea7983 */ /* 0x000ee80000300a00 */
[----:B------:R0:W-:Y:S01]  /*e58d0*/  @P4 STG.E.U8 desc[UR52][R20.64], R0 ;  /* 0x0000000014004986 */ /* 0x0001e2000c101134 */
[----:B------:R-:W-:Y:S01]  /*e58e0*/  ISETP.LT.AND P4, PT, R12, UR4, !P3 ;  /* 0x000000040c007c0c */ /* 0x000fe2000df81270 */
[----:B------:R-:W-:Y:S01]  /*e58f0*/  ULDC UR4, c[0x0][0x228] ;  /* 0x00008a0000047ab9 */ /* 0x000fe20000000800 */
[----:B------:R-:W-:Y:S01]  /*e5900*/  PRMT R3, R5, 0x7772, RZ ;  /* 0x0000777205037816 */ /* 0x000fe200000000ff */
[----:B0-----:R-:W3:Y:S04]  /*e5910*/  LDL.LU.64 R20, [R1+0x3b0] ;  /* 0x0003b00001147983 */ /* 0x001ee80000300a00 */
[----:B------:R0:W-:Y:S01]  /*e5920*/  @P5 STG.E.U8 desc[UR52][R232.64], R4 ;  /* 0x00000004e8005986 */ /* 0x0001e2000c101134 */
[----:B------:R-:W-:Y:S01]  /*e5930*/  ISETP.LT.AND P5, PT, R11, UR4, !P3 ;  /* 0x000000040b007c0c */ /* 0x000fe2000dfa1270 */
[----:B------:R-:W-:Y:S01]  /*e5940*/  ULDC UR4, c[0x0][0x228] ;  /* 0x00008a0000047ab9 */ /* 0x000fe20000000800 */
[----:B------:R-:W-:-:S02]  /*e5950*/  ISETP.LT.AND P3, PT, R10, UR5, !P3 ;  /* 0x000000050a007c0c */ /* 0x000fc4000df61270 */
[----:B------:R-:W-:Y:S01]  /*e5960*/  PRMT R5, R5, 0x7773, RZ ;  /* 0x0000777305057816 */ /* 0x000fe200000000ff */
[----:B------:R-:W-:Y:S01]  /*e5970*/  ULDC UR5, c[0x0][0x228] ;  /* 0x00008a0000057ab9 */ /* 0x000fe20000000800 */
[----:B0-----:R-:W3:Y:S04]  /*e5980*/  LDL.LU.64 R232, [R1+0x3a8] ;  /* 0x0003a80001e87983 */ /* 0x001ee80000300a00 */
[----:B--2---:R0:W-:Y:S01]  /*e5990*/  @P4 STG.E.U8 desc[UR52][R230.64], R2 ;  /* 0x00000002e6004986 */ /* 0x0041e2000c101134 */
[----:B------:R-:W-:Y:S01]  /*e59a0*/  ISETP.LT.AND P4, PT, R9, UR4, !P2 ;  /* 0x0000000409007c0c */ /* 0x000fe2000d781270 */
[----:B------:R-:W-:Y:S02]  /*e59b0*/  ULDC UR4, c[0x0][0x228] ;  /* 0x00008a0000047ab9 */ /* 0x000fe40000000800 */
[----:B0-----:R-:W2:Y:S04]  /*e59c0*/  LDL.LU.64 R230, [R1+0x3a0] ;  /* 0x0003a00001e67983 */ /* 0x001ea80000300a00 */
[----:B----4-:R0:W-:Y:S04]  /*e59d0*/  @P5 STG.E.U8 desc[UR52][R228.64], R3 ;  /* 0x00000003e4005986 */ /* 0x0101e8000c101134 */
[----:B0-----:R-:W4:Y:S04]  /*e59e0*/  LDL.LU.64 R228, [R1+0x398] ;  /* 0x0003980001e47983 */ /* 0x001f280000300a00 */
[----:B------:R-:W4:Y:S01]  /*e59f0*/  LDL.LU R17, [R1+0x33c] ;  /* 0x00033c0001117983 */ /* 0x000f220000300800 */
[----:B------:R-:W-:-:S03]  /*e5a00*/  PRMT R0, R225, 0x7770, RZ ;  /* 0x00007770e1007816 */ /* 0x000fc600000000ff */
[----:B------:R0:W-:Y:S04]  /*e5a10*/  @P3 STG.E.U8 desc[UR52][R226.64], R5 ;  /* 0x00000005e2003986 */ /* 0x0001e8000c101134 */
[----:B0-----:R-:W4:Y:S04]  /*e5a20*/  LDL.LU.64 R226, [R1+0x390] ;  /* 0x0003900001e27983 */ /* 0x001f280000300a00 */
[----:B---3--:R0:W-:Y:S04]  /*e5a30*/  @P4 STG.E.U8 desc[UR52][R18.64], R0 ;  /* 0x0000000012004986 */ /* 0x0081e8000c101134 */
[----:B0-----:R-:W3:Y:S01]  /*e5a40*/  LDL.LU.64 R18, [R1+0x388] ;  /* 0x0003880001127983 */ /* 0x001ee20000300a00 */
[----:B------:R-:W-:Y:S01]  /*e5a50*/  ISETP.LT.AND P3, PT, R12, UR4, !P2 ;  /* 0x000000040c007c0c */ /* 0x000fe2000d761270 */
[----:B------:R-:W-:Y:S01]  /*e5a60*/  ULDC UR4, c[0x0][0x228] ;  /* 0x00008a0000047ab9 */ /* 0x000fe20000000800 */
[----:B------:R-:W-:-:S02]  /*e5a70*/  ISETP.LT.AND P5, PT, R11, UR5, !P2 ;  /* 0x000000050b007c0c */ /* 0x000fc4000d7a1270 */
[----:B------:R-:W-:Y:S02]  /*e5a80*/  ISETP.LT.AND P2, PT, R10, UR4, !P2 ;  /* 0x000000040a007c0c */ /* 0x000fe4000d741270 */
[C---:B------:R-:W-:Y:S02]  /*e5a90*/  PRMT R2, R225.reuse, 0x7771, RZ ;  /* 0x00007771e1027816 */ /* 0x040fe400000000ff */
[C---:B------:R-:W-:Y:S01]  /*e5aa0*/  PRMT R3, R225.reuse, 0x7772, RZ ;  /* 0x00007772e1037816 */ /* 0x040fe200000000ff */
[----:B------:R-:W-:Y:S01]  /*e5ab0*/  ULDC UR4, c[0x0][0x228] ;  /* 0x00008a0000047ab9 */ /* 0x000fe20000000800 */
[----:B------:R-:W-:Y:S02]  /*e5ac0*/  PRMT R4, R225, 0x7773, RZ ;  /* 0x00007773e1047816 */ /* 0x000fe400000000ff */
[----:B------:R-:W-:Y:S01]  /*e5ad0*/  ISETP.LT.AND P4, PT, R9, UR4, !P1 ;  /* 0x0000000409007c0c */ /* 0x000fe2000cf81270 */
[----:B------:R-:W-:Y:S01]  /*e5ae0*/  ULDC UR4, c[0x0][0x228] ;  /* 0x00008a0000047ab9 */ /* 0x000fe20000000800 */
[----:B------:R-:W-:Y:S01]  /*e5af0*/  ULDC UR5, c[0x0][0x228] ;  /* 0x00008a0000057ab9 */ /* 0x000fe20000000800 */
[----:B------:R0:W-:Y:S04]  /*e5b00*/  @P3 STG.E.U8 desc[UR52][R236.64], R2 ;  /* 0x00000002ec003986 */ /* 0x0001e8000c101134 */
[----:B------:R1:W-:Y:S01]  /*e5b10*/  @P5 STG.E.U8 desc[UR52][R234.64], R3 ;  /* 0x00000003ea005986 */ /* 0x0003e2000c101134 */
[----:B------:R-:W-:-:S03]  /*e5b20*/  ISETP.LT.AND P3, PT, R12, UR4, !P1 ;  /* 0x000000040c007c0c */ /* 0x000fc6000cf61270 */
[----:B------:R-:W-:Y:S01]  /*e5b30*/  @P2 STG.E.U8 desc[UR52][R20.64], R4 ;  /* 0x0000000414002986 */ /* 0x000fe2000c101134 */
[----:B------:R-:W-:Y:S01]  /*e5b40*/  ISETP.LT.AND P2, PT, R11, UR5, !P1 ;  /* 0x000000050b007c0c */ /* 0x000fe2000cf41270 */
[----:B------:R-:W-:Y:S01]  /*e5b50*/  ULDC UR4, c[0x0][0x228] ;  /* 0x00008a0000047ab9 */ /* 0x000fe20000000800 */
[----:B------:R-:W-:Y:S01]  /*e5b60*/  ULDC UR5, c[0x0][0x228] ;  /* 0x00008a0000057ab9 */ /* 0x000fe20000000800 */
[----:B------:R-:W-:Y:S02]  /*e5b70*/  ISETP.LT.AND P1, PT, R10, UR4, !P1 ;  /* 0x000000040a007c0c */ /* 0x000fe4000cf21270 */
[----:B------:R-:W-:Y:S02]  /*e5b80*/  ISETP.LT.AND P5, PT, R9, UR5, !P0 ;  /* 0x0000000509007c0c */ /* 0x000fe4000c7a1270 */
[C---:B------:R-:W-:Y:S01]  /*e5b90*/  PRMT R0, R6.reuse, 0x7770, RZ ;  /* 0x0000777006007816 */ /* 0x040fe200000000ff */
[----:B------:R-:W-:Y:S01]  /*e5ba0*/  ULDC UR4, c[0x0][0x228] ;  /* 0x00008a0000047ab9 */ /* 0x000fe20000000800 */
[----:B------:R-:W-:Y:S01]  /*e5bb0*/  ULDC UR5, c[0x0][0x228] ;  /* 0x00008a0000057ab9 */ /* 0x000fe20000000800 */
[----:B0-----:R-:W-:-:S02]  /*e5bc0*/  PRMT R2, R6, 0x7771, RZ ;  /* 0x0000777106027816 */ /* 0x001fc400000000ff */
[C---:B-1----:R-:W-:Y:S01]  /*e5bd0*/  PRMT R3, R6.reuse, 0x7772, RZ ;  /* 0x0000777206037816 */ /* 0x042fe200000000ff */
[----:B------:R4:W-:Y:S01]  /*e5be0*/  @P4 STG.E.U8 desc[UR52][R232.64], R0 ;  /* 0x00000000e8004986 */ /* 0x0009e2000c101134 */
[----:B------:R-:W-:Y:S02]  /*e5bf0*/  PRMT R6, R6, 0x7773, RZ ;  /* 0x0000777306067816 */ /* 0x000fe400000000ff */
[----:B------:R-:W-:Y:S01]  /*e5c00*/  ISETP.LT.AND P4, PT, R9, UR6, !P6 ;  /* 0x0000000609007c0c */ /* 0x000fe2000f781270 */
[----:B------:R-:W-:Y:S01]  /*e5c10*/  ULDC UR6, c[0x0][0x228] ;  /* 0x00008a0000067ab9 */ /* 0x000fe20000000800 */
[----:B--2---:R0:W-:Y:S01]  /*e5c20*/  @P3 STG.E.U8 desc[UR52][R230.64], R2 ;  /* 0x00000002e6003986 */ /* 0x0041e2000c101134 */
[C---:B------:R-:W-:Y:S01]  /*e5c30*/  ISETP.LT.AND P3, PT, R12.reuse, UR4, !P0 ;  /* 0x000000040c007c0c */ /* 0x040fe2000c761270 */
[----:B------:R-:W-:Y:S01]  /*e5c40*/  ULDC UR4, c[0x0][0x228] ;  /* 0x00008a0000047ab9 */ /* 0x000fe20000000800 */
[C---:B----4-:R-:W-:Y:S01]  /*e5c50*/  PRMT R0, R17.reuse, 0x7770, RZ ;  /* 0x0000777011007816 */ /* 0x050fe200000000ff */
[----:B------:R1:W-:Y:S01]  /*e5c60*/  @P2 STG.E.U8 desc[UR52][R228.64], R3 ;  /* 0x00000003e4002986 */ /* 0x0003e2000c101134 */
[----:B------:R-:W-:Y:S01]  /*e5c70*/  ISETP.LT.AND P2, PT, R12, UR5, !P6 ;  /* 0x000000050c007c0c */ /* 0x000fe2000f741270 */
[----:B------:R-:W-:Y:S01]  /*e5c80*/  ULDC UR5, c[0x0][0x228] ;  /* 0x00008a0000057ab9 */ /* 0x000fe20000000800 */
[----:B0-----:R-:W-:-:S02]  /*e5c90*/  PRMT R2, R17, 0x7771, RZ ;  /* 0x0000777111027816 */ /* 0x001fc400000000ff */
[C---:B------:R-:W-:Y:S02]  /*e5ca0*/  PRMT R4, R17.reuse, 0x7773, RZ ;  /* 0x0000777311047816 */ /* 0x040fe400000000ff */
[----:B-1----:R-:W-:Y:S01]  /*e5cb0*/  PRMT R3, R17, 0x7772, RZ ;  /* 0x0000777211037816 */ /* 0x002fe200000000ff */
[----:B------:R0:W-:Y:S01]  /*e5cc0*/  @P1 STG.E.U8 desc[UR52][R226.64], R6 ;  /* 0x00000006e2001986 */ /* 0x0001e2000c101134 */
[----:B------:R-:W-:-:S03]  /*e5cd0*/  ISETP.LT.AND P1, PT, R11, UR6, !P6 ;  /* 0x000000060b007c0c */ /* 0x000fc6000f721270 */
[----:B---3--:R1:W-:Y:S01]  /*e5ce0*/  @P5 STG.E.U8 desc[UR52][R18.64], R0 ;  /* 0x0000000012005986 */ /* 0x0083e2000c101134 */
[----:B------:R-:W-:Y:S02]  /*e5cf0*/  ISETP.LT.AND P5, PT, R11, UR4, !P0 ;  /* 0x000000040b007c0c */ /* 0x000fe4000c7a1270 */
[C---:B------:R-:W-:Y:S01]  /*e5d00*/  ISETP.LT.AND P0, PT, R10.reuse, UR5, !P0 ;  /* 0x000000050a007c0c */ /* 0x040fe2000c701270 */
[----:B------:R-:W2:Y:S04]  /*e5d10*/  LDL.LU.64 R20, [R1+0x378] ;  /* 0x0003780001147983 */ /* 0x000ea80000300a00 */
[----:B------:R-:W3:Y:S04]  /*e5d20*/  LDL.LU.64 R232, [R1+0x368] ;  /* 0x0003680001e87983 */ /* 0x000ee80000300a00 */
[----:B------:R-:W4:Y:S04]  /*e5d30*/  LDL.LU.64 R230, [R1+0x350] ;  /* 0x0003500001e67983 */ /* 0x000f280000300a00 */
[----:B------:R-:W4:Y:S04]  /*e5d40*/  LDL.LU.64 R228, [R1+0x380] ;  /* 0x0003800001e47983 */ /* 0x000f280000300a00 */
[----:B0-----:R-:W4:Y:S04]  /*e5d50*/  LDL.LU.64 R226, [R1+0x370] ;  /* 0x0003700001e27983 */ /* 0x001f280000300a00 */
[----:B-1----:R-:W4:Y:S01]  /*e5d60*/  LDL.LU.64 R18, [R1+0x360] ;  /* 0x0003600001127983 */ /* 0x002f220000300a00 */
[----:B------:R-:W-:-:S02]  /*e5d70*/  ISETP.LT.AND P6, PT, R10, UR6, !P6 ;  /* 0x000000060a007c0c */ /* 0x000fc4000f7c1270 */
[C---:B------:R-:W-:Y:S02]  /*e5d80*/  PRMT R0, R7.reuse, 0x7770, RZ ;  /* 0x0000777007007816 */ /* 0x040fe400000000ff */
[C---:B------:R-:W-:Y:S02]  /*e5d90*/  PRMT R5, R7.reuse, 0x7771, RZ ;  /* 0x0000777107057816 */ /* 0x040fe400000000ff */
[C---:B------:R-:W-:Y:S02]  /*e5da0*/  PRMT R6, R7.reuse, 0x7772, RZ ;  /* 0x0000777207067816 */ /* 0x040fe400000000ff */
[----:B------:R-:W-:Y:S01]  /*e5db0*/  PRMT R7, R7, 0x7773, RZ ;  /* 0x0000777307077816 */ /* 0x000fe200000000ff */
[----:B--2---:R0:W-:Y:S04]  /*e5dc0*/  @P3 STG.E.U8 desc[UR52][R20.64], R2 ;  /* 0x0000000214003986 */ /* 0x0041e8000c101134 */
[----:B---3--:R0:W-:Y:S04]  /*e5dd0*/  @P5 STG.E.U8 desc[UR52][R232.64], R3 ;  /* 0x00000003e8005986 */ /* 0x0081e8000c101134 */
[----:B----4-:R0:W-:Y:S04]  /*e5de0*/  @P0 STG.E.U8 desc[UR52][R230.64], R4 ;  /* 0x00000004e6000986 */ /* 0x0101e8000c101134 */
[----:B------:R0:W-:Y:S04]  /*e5df0*/  @P4 STG.E.U8 desc[UR52][R228.64], R0 ;  /* 0x00000000e4004986 */ /* 0x0001e8000c101134 */
[----:B------:R0:W-:Y:S04]  /*e5e00*/  @P2 STG.E.U8 desc[UR52][R226.64], R5 ;  /* 0x00000005e2002986 */ /* 0x0001e8000c101134 */
[----:B------:R0:W-:Y:S01]  /*e5e10*/  @P1 STG.E.U8 desc[UR52][R18.64], R6 ;  /* 0x0000000612001986 */ /* 0x0001e2000c101134 */
[----:B------:R-:W-:Y:S05]  /*e5e20*/  @!P6 EXIT ;  /* 0x000000000000e94d */ /* 0x000fea0003800000 */
[----:B0-----:R-:W2:Y:S04]  /*e5e30*/  LDL.LU.64 R18, [R1+0x358] ;  /* 0x0003580001127983 */ /* 0x001ea80000300a00 */
[----:B--2---:R-:W-:Y:S01]  /*e5e40*/  STG.E.U8 desc[UR52][R18.64], R7 ;  /* 0x0000000712007986 */ /* 0x004fe2000c101134 */
[----:B------:R-:W-:Y:S05]  /*e5e50*/  EXIT ;  /* 0x000000000000794d */ /* 0x000fea0003800000 */
.L_x_2:
[----:B------:R-:W-:-:S00]  /*e5e60*/  BRA `(.L_x_2) ;  /* 0xfffffffc00fc7947 */ /* 0x000fc0000383ffff */
[----:B------:R-:W-:-:S00]  /*e5e70*/  NOP ;  /* 0x0000000000007918 */ /* 0x000fc00000000000 */
        /* <DEDUP_REMOVED lines=8> */
.L_x_3:


//--------------------- .nv.shared.matmul_kernel  --------------------------
	.section	.nv.shared.matmul_kernel,"aw",@nobits
	.sectionflags	@""
	.align	16
	.zero		1024


//--------------------- .nv.shared.reserved.0     --------------------------
	.section	.nv.shared.reserved.0,"aw",@nobits
	.weak		__nv_reservedSMEM_offset_0_alias
	.size		__nv_reservedSMEM_offset_0_alias, 0, 0
	.other		__nv_reservedSMEM_offset_0_alias,@"STO_CUDA_RESERVED_SHARED STV_DEFAULT"
__nv_reservedSMEM_offset_0_alias:
	.zero		0


//--------------------- .nv.constant0.matmul_kernel --------------------------
	.section	.nv.constant0.matmul_kernel,"a",@progbits
	.sectionflags	@""
	.align	4
.nv.constant0.matmul_kernel:
	.zero		608


//--------------------- SYMBOLS --------------------------

	.type		.nv.reservedSmem.offset0,@object
	.size		.nv.reservedSmem.offset0,0x4
